	.target	sm_80

	.elftype	@"ET_EXEC"


//--------------------- .note.nv.tkinfo           --------------------------
	.section	.note.nv.tkinfo,"",@"SHT_NOTE"
	.sectionflags	@"SHF_NOTE_NV_TKINFO"
	.tkinfo
        /*0018*/ 	.word	0x00000002
        /*0030*/ 	.string	""
        /*0030*/ 	.string	"ptxas"
        /*0030*/ 	.string	"Cuda compilation tools, release 13.0, V13.0.88"
        /*0030*/ 	.string	"Build cuda_13.0.r13.0/compiler.36424714_0"
        /*0030*/ 	.string	"-v  -suppress-debug-info  -lineinfo  -arch sm_80 "



//--------------------- .note.nv.cuinfo           --------------------------
	.section	.note.nv.cuinfo,"",@"SHT_NOTE"
	.sectionflags	@"SHF_NOTE_NV_CUINFO"
        /*0018*/ 	.short	0x0002
        /*001a*/ 	.short	0x0050
        /*001c*/ 	.short	0x0082
	.zero		2


//--------------------- .nv.info                  --------------------------
	.section	.nv.info,"",@"SHT_CUDA_INFO"
	.align	4


	//----- nvinfo : EIATTR_REGCOUNT
	.align		4
        /*0000*/ 	.byte	0x04, 0x2f
        /*0002*/ 	.short	(.L_1 - .L_0)
	.align		4
.L_0:
        /*0004*/ 	.word	index@(matmul_kernel)
        /*0008*/ 	.word	0x00000020


	//----- nvinfo : EIATTR_FRAME_SIZE
	.align		4
.L_1:
        /*000c*/ 	.byte	0x04, 0x11
        /*000e*/ 	.short	(.L_3 - .L_2)
	.align		4
.L_2:
        /*0010*/ 	.word	index@(matmul_kernel)
        /*0014*/ 	.word	0x000049e8


	//----- nvinfo : EIATTR_MIN_STACK_SIZE
	.align		4
.L_3:
        /*0018*/ 	.byte	0x04, 0x12
        /*001a*/ 	.short	(.L_5 - .L_4)
	.align		4
.L_4:
        /*001c*/ 	.word	index@(matmul_kernel)
        /*0020*/ 	.word	0x000049e8
.L_5:


//--------------------- .nv.info.matmul_kernel    --------------------------
	.section	.nv.info.matmul_kernel,"",@"SHT_CUDA_INFO"
	.sectionflags	@""
	.align	4


	//----- nvinfo : EIATTR_CUDA_API_VERSION
	.align		4
        /*0000*/ 	.byte	0x04, 0x37
        /*0002*/ 	.short	(.L_7 - .L_6)
.L_6:
        /*0004*/ 	.word	0x00000082


	//----- nvinfo : EIATTR_SW2861232_WAR
	.align		4
.L_7:
        /*0008*/ 	.byte	0x01, 0x35
	.zero		2


	//----- nvinfo : EIATTR_PARAM_CBANK
	.align		4
        /*000c*/ 	.byte	0x04, 0x0a
        /*000e*/ 	.short	(.L_9 - .L_8)
	.align		4
.L_8:
        /*0010*/ 	.word	index@(.nv.constant0.matmul_kernel)
        /*0014*/ 	.short	0x0160
        /*0016*/ 	.short	0x0050


	//----- nvinfo : EIATTR_CBANK_PARAM_SIZE
	.align		4
.L_9:
        /*0018*/ 	.byte	0x03, 0x19
        /*001a*/ 	.short	0x0050


	//----- nvinfo : EIATTR_KPARAM_INFO
	.align		4
        /*001c*/ 	.byte	0x04, 0x17
        /*001e*/ 	.short	(.L_11 - .L_10)
.L_10:
        /*0020*/ 	.word	0x00000000
        /*0024*/ 	.short	0x000d
        /*0026*/ 	.short	0x0048
        /*0028*/ 	.byte	0x00, 0xf4, 0x21, 0x00


	//----- nvinfo : EIATTR_KPARAM_INFO
	.align		4
.L_11:
        /*002c*/ 	.byte	0x04, 0x17
        /*002e*/ 	.short	(.L_13 - .L_12)
.L_12:
        /*0030*/ 	.word	0x00000000
        /*0034*/ 	.short	0x000c
        /*0036*/ 	.short	0x0040
        /*0038*/ 	.byte	0x00, 0xf4, 0x21, 0x00


	//----- nvinfo : EIATTR_KPARAM_INFO
	.align		4
.L_13:
        /*003c*/ 	.byte	0x04, 0x17
        /*003e*/ 	.short	(.L_15 - .L_14)
.L_14:
        /*0040*/ 	.word	0x00000000
        /*0044*/ 	.short	0x000b
        /*0046*/ 	.short	0x0038
        /*0048*/ 	.byte	0x00, 0xf0, 0x11, 0x00


	//----- nvinfo : EIATTR_KPARAM_INFO
	.align		4
.L_15:
        /*004c*/ 	.byte	0x04, 0x17
        /*004e*/ 	.short	(.L_17 - .L_16)
.L_16:
        /*0050*/ 	.word	0x00000000
        /*0054*/ 	.short	0x000a
        /*0056*/ 	.short	0x0034
        /*0058*/ 	.byte	0x00, 0xf0, 0x11, 0x00


	//----- nvinfo : EIATTR_KPARAM_INFO
	.align		4
.L_17:
        /*005c*/ 	.byte	0x04, 0x17
        /*005e*/ 	.short	(.L_19 - .L_18)
.L_18:
        /*0060*/ 	.word	0x00000000
        /*0064*/ 	.short	0x0009
        /*0066*/ 	.short	0x0030
        /*0068*/ 	.byte	0x00, 0xf0, 0x11, 0x00


	//----- nvinfo : EIATTR_KPARAM_INFO
	.align		4
.L_19:
        /*006c*/ 	.byte	0x04, 0x17
        /*006e*/ 	.short	(.L_21 - .L_20)
.L_20:
        /*0070*/ 	.word	0x00000000
        /*0074*/ 	.short	0x0008
        /*0076*/ 	.short	0x002c
        /*0078*/ 	.byte	0x00, 0xf0, 0x11, 0x00


	//----- nvinfo : EIATTR_KPARAM_INFO
	.align		4
.L_21:
        /*007c*/ 	.byte	0x04, 0x17
        /*007e*/ 	.short	(.L_23 - .L_22)
.L_22:
        /*0080*/ 	.word	0x00000000
        /*0084*/ 	.short	0x0007
        /*0086*/ 	.short	0x0028
        /*0088*/ 	.byte	0x00, 0xf0, 0x11, 0x00


	//----- nvinfo : EIATTR_KPARAM_INFO
	.align		4
.L_23:
        /*008c*/ 	.byte	0x04, 0x17
        /*008e*/ 	.short	(.L_25 - .L_24)
.L_24:
        /*0090*/ 	.word	0x00000000
        /*0094*/ 	.short	0x0006
        /*0096*/ 	.short	0x0024
        /*0098*/ 	.byte	0x00, 0xf0, 0x11, 0x00


	//----- nvinfo : EIATTR_KPARAM_INFO
	.align		4
.L_25:
        /*009c*/ 	.byte	0x04, 0x17
        /*009e*/ 	.short	(.L_27 - .L_26)
.L_26:
        /*00a0*/ 	.word	0x00000000
        /*00a4*/ 	.short	0x0005
        /*00a6*/ 	.short	0x0020
        /*00a8*/ 	.byte	0x00, 0xf0, 0x11, 0x00


	//----- nvinfo : EIATTR_KPARAM_INFO
	.align		4
.L_27:
        /*00ac*/ 	.byte	0x04, 0x17
        /*00ae*/ 	.short	(.L_29 - .L_28)
.L_28:
        /*00b0*/ 	.word	0x00000000
        /*00b4*/ 	.short	0x0004
        /*00b6*/ 	.short	0x001c
        /*00b8*/ 	.byte	0x00, 0xf0, 0x11, 0x00


	//----- nvinfo : EIATTR_KPARAM_INFO
	.align		4
.L_29:
        /*00bc*/ 	.byte	0x04, 0x17
        /*00be*/ 	.short	(.L_31 - .L_30)
.L_30:
        /*00c0*/ 	.word	0x00000000
        /*00c4*/ 	.short	0x0003
        /*00c6*/ 	.short	0x0018
        /*00c8*/ 	.byte	0x00, 0xf0, 0x11, 0x00


	//----- nvinfo : EIATTR_KPARAM_INFO
	.align		4
.L_31:
        /*00cc*/ 	.byte	0x04, 0x17
        /*00ce*/ 	.short	(.L_33 - .L_32)
.L_32:
        /*00d0*/ 	.word	0x00000000
        /*00d4*/ 	.short	0x0002
        /*00d6*/ 	.short	0x0010
        /*00d8*/ 	.byte	0x00, 0xf4, 0x21, 0x00


	//----- nvinfo : EIATTR_KPARAM_INFO
	.align		4
.L_33:
        /*00dc*/ 	.byte	0x04, 0x17
        /*00de*/ 	.short	(.L_35 - .L_34)
.L_34:
        /*00e0*/ 	.word	0x00000000
        /*00e4*/ 	.short	0x0001
        /*00e6*/ 	.short	0x0008
        /*00e8*/ 	.byte	0x00, 0xf4, 0x21, 0x00


	//----- nvinfo : EIATTR_KPARAM_INFO
	.align		4
.L_35:
        /*00ec*/ 	.byte	0x04, 0x17
        /*00ee*/ 	.short	(.L_37 - .L_36)
.L_36:
        /*00f0*/ 	.word	0x00000000
        /*00f4*/ 	.short	0x0000
        /*00f6*/ 	.short	0x0000
        /*00f8*/ 	.byte	0x00, 0xf4, 0x21, 0x00


	//----- nvinfo : EIATTR_MAXREG_COUNT
	.align		4
.L_37:
        /*00fc*/ 	.byte	0x03, 0x1b
        /*00fe*/ 	.short	0x00ff


	//----- nvinfo : EIATTR_NUM_BARRIERS
	.align		4
        /*0100*/ 	.byte	0x02, 0x4c
        /*0102*/ 	.byte	0x01
	.zero		1


	//----- nvinfo : EIATTR_ANNOTATIONS
	.align		4
        /*0104*/ 	.byte	0x04, 0x55
        /*0106*/ 	.short	(.L_39 - .L_38)


	//   ....[0]....
.L_38:
        /*0108*/ 	.word	0x00000001
        /*010c*/ 	.byte	0x70, 0x00, 0x00, 0x00, 0x01, 0x00, 0x00, 0x00, 0xb0, 0x00, 0x00, 0x00, 0x01, 0x00, 0x00, 0x00
        /* <DEDUP_REMOVED lines=3179> */
        /*c7cc*/ 	.byte	0x80, 0xf1, 0x02, 0x00, 0x01, 0x00, 0x00, 0x00, 0x90, 0xf1, 0x02, 0x00


	//----- nvinfo : EIATTR_MERCURY_ISA_VERSION
	.align		4
.L_39:
        /*c7d8*/ 	.byte	0x03, 0x5f
        /*c7da*/ 	.short	0x0000


	//----- nvinfo : EIATTR_EXIT_INSTR_OFFSETS
	.align		4
        /*c7dc*/ 	.byte	0x04, 0x1c
        /*c7de*/ 	.short	(.L_41 - .L_40)


	//   ....[0]....
.L_40:
        /*c7e0*/ 	.word	0x0005f5f0


	//   ....[1]....
        /*c7e4*/ 	.word	0x0005f620


	//----- nvinfo : EIATTR_REQNTID
	.align		4
.L_41:
        /*c7e8*/ 	.byte	0x04, 0x10
        /*c7ea*/ 	.short	(.L_43 - .L_42)
.L_42:
        /*c7ec*/ 	.word	0x00000080
        /*c7f0*/ 	.word	0x00000001
        /*c7f4*/ 	.word	0x00000001
.L_43:


//--------------------- .nv.callgraph             --------------------------
	.section	.nv.callgraph,"",@"SHT_CUDA_CALLGRAPH"
	.align	4
	.sectionentsize	8
	.align		4
        /*0000*/ 	.word	0x00000000
	.align		4
        /*0004*/ 	.word	0xffffffff
	.align		4
        /*0008*/ 	.word	0x00000000
	.align		4
        /*000c*/ 	.word	0xfffffffe
	.align		4
        /*0010*/ 	.word	0x00000000
	.align		4
        /*0014*/ 	.word	0xfffffffd
	.align		4
        /*0018*/ 	.word	0x00000000
	.align		4
        /*001c*/ 	.word	0xfffffffc


//--------------------- .nv.rel.action            --------------------------
	.section	.nv.rel.action,"",@"SHT_CUDA_RELOCINFO"
	.align	8
	.sectionentsize	8
        /*0000*/ 	.byte	0x73, 0x00, 0x00, 0x00, 0x00, 0x00, 0x00, 0x00, 0x00, 0x00, 0x00, 0x11, 0x25, 0x00, 0x05, 0x36


//--------------------- .nv.constant0.matmul_kernel --------------------------
	.section	.nv.constant0.matmul_kernel,"a",@progbits
	.sectionflags	@""
	.align	4
.nv.constant0.matmul_kernel:
	.zero		432


//--------------------- .text.matmul_kernel       --------------------------
	.section	.text.matmul_kernel,"ax",@progbits
	.sectioninfo	@"SHI_REGISTERS=32"
	.align	128
        .global         matmul_kernel
        .type           matmul_kernel,@function
        .size           matmul_kernel,(.L_x_4 - matmul_kernel)
        .other          matmul_kernel,@"STO_CUDA_ENTRY STV_DEFAULT"
matmul_kernel:
.text.matmul_kernel:
[----:B------:R-:W-:-:S04]  /*0000*/  IMAD.MOV.U32 R1, RZ, RZ, c[0x0][0x28] ;  /* 0x00000a00ff017624 */ /* 0x000fc800078e00ff */
[----:B------:R-:W-:Y:S01]  /*0010*/  IMAD.MOV.U32 R0, RZ, RZ, c[0x0][0x17c] ;  /* 0x00005f00ff007624 */ /* 0x000fe200078e00ff */
[----:B------:R-:W-:Y:S01]  /*0020*/  IADD3 R1, R1, -0x49e8, RZ ;  /* 0xffffb61801017810 */ /* 0x000fe20007ffe0ff */
[----:B------:R-:W0:Y:S01]  /*0030*/  S2R R28, SR_TID.X ;  /* 0x00000000001c7919 */ /* 0x000e220000002100 */
[----:B------:R-:W-:Y:S01]  /*0040*/  CS2R R12, SRZ ;  /* 0x00000000000c7805 */ /* 0x000fe2000001ff00 */
[----:B------:R-:W-:Y:S01]  /*0050*/  CS2R R14, SRZ ;  /* 0x00000000000e7805 */ /* 0x000fe2000001ff00 */
[----:B------:R-:W-:Y:S01]  /*0060*/  IADD3 R0, R0, 0x3f, RZ ;  /* 0x0000003f00007810 */ /* 0x000fe20007ffe0ff */
[----:B------:R-:W-:Y:S01]  /*0070*/  STL [R1+0x90], RZ ;  /* 0x000090ff01007387 */ /* 0x000fe20000100800 */
[----:B------:R-:W-:Y:S01]  /*0080*/  CS2R R16, SRZ ;  /* 0x0000000000107805 */ /* 0x000fe2000001ff00 */
[----:B------:R-:W-:Y:S01]  /*0090*/  CS2R R18, SRZ ;  /* 0x0000000000127805 */ /* 0x000fe2000001ff00 */
[----:B------:R-:W-:Y:S01]  /*00a0*/  SHF.R.S32.HI R3, RZ, 0x1f, R0 ;  /* 0x0000001fff037819 */ /* 0x000fe20000011400 */
[----:B------:R-:W-:Y:S01]  /*00b0*/  STL [R1+0x94], RZ ;  /* 0x000094ff01007387 */ /* 0x000fe20000100800 */
[----:B------:R-:W-:Y:S01]  /*00c0*/  CS2R R20, SRZ ;  /* 0x0000000000147805 */ /* 0x000fe2000001ff00 */
[----:B------:R-:W-:Y:S01]  /*00d0*/  CS2R R22, SRZ ;  /* 0x0000000000167805 */ /* 0x000fe2000001ff00 */
[----:B------:R-:W-:Y:S01]  /*00e0*/  LEA.HI R0, R3, R0, RZ, 0x6 ;  /* 0x0000000003007211 */ /* 0x000fe200078f30ff */
[----:B------:R-:W-:Y:S01]  /*00f0*/  STL [R1+0x98], RZ ;  /* 0x000098ff01007387 */ /* 0x000fe20000100800 */
[----:B------:R-:W-:Y:S01]  /*0100*/  CS2R R24, SRZ ;  /* 0x0000000000187805 */ /* 0x000fe2000001ff00 */
[----:B------:R-:W-:Y:S01]  /*0110*/  CS2R R26, SRZ ;  /* 0x00000000001a7805 */ /* 0x000fe2000001ff00 */
[----:B------:R-:W-:Y:S01]  /*0120*/  SHF.R.S32.HI R0, RZ, 0x6, R0 ;  /* 0x00000006ff007819 */ /* 0x000fe20000011400 */
[----:B------:R-:W1:Y:S03]  /*0130*/  S2R R3, SR_CTAID.X ;  /* 0x0000000000037919 */ /* 0x000e660000002500 */
[-C--:B------:R-:W-:Y:S01]  /*0140*/  IABS R7, R0.reuse ;  /* 0x0000000000077213 */ /* 0x080fe20000000000 */
[----:B------:R-:W-:Y:S01]  /*0150*/  STL [R1+0x9c], RZ ;  /* 0x00009cff01007387 */ /* 0x000fe20000100800 */
[----:B------:R-:W-:-:S02]  /*0160*/  IABS R10, R0 ;  /* 0x00000000000a7213 */ /* 0x000fc40000000000 */
[----:B------:R-:W2:Y:S01]  /*0170*/  I2F.RP R2, R7 ;  /* 0x0000000700027306 */ /* 0x000ea20000209400 */
[----:B------:R-:W-:Y:S04]  /*0180*/  STL [R1+0x80], RZ ;  /* 0x000080ff01007387 */ /* 0x000fe80000100800 */
[----:B------:R-:W-:Y:S04]  /*0190*/  STL [R1+0x84], RZ ;  /* 0x000084ff01007387 */ /* 0x000fe80000100800 */
[----:B------:R-:W-:Y:S04]  /*01a0*/  STL [R1+0x88], RZ ;  /* 0x000088ff01007387 */ /* 0x000fe80000100800 */
[----:B------:R-:W-:Y:S01]  /*01b0*/  STL [R1+0x8c], RZ ;  /* 0x00008cff01007387 */ /* 0x000fe20000100800 */
[----:B--2---:R-:W2:Y:S01]  /*01c0*/  MUFU.RCP R2, R2 ;  /* 0x0000000200027308 */ /* 0x004ea20000001000 */
[----:B-1----:R-:W-:-:S02]  /*01d0*/  IABS R8, R3 ;  /* 0x0000000300087213 */ /* 0x002fc40000000000 */
[----:B------:R-:W-:Y:S04]  /*01e0*/  STL [R1+0x70], RZ ;  /* 0x000070ff01007387 */ /* 0x000fe80000100800 */
[----:B------:R-:W-:Y:S04]  /*01f0*/  STL [R1+0x74], RZ ;  /* 0x000074ff01007387 */ /* 0x000fe80000100800 */
[----:B------:R-:W-:Y:S04]  /*0200*/  STL [R1+0x78], RZ ;  /* 0x000078ff01007387 */ /* 0x000fe80000100800 */
[----:B------:R-:W-:Y:S01]  /*0210*/  STL [R1+0x7c], RZ ;  /* 0x00007cff01007387 */ /* 0x000fe20000100800 */
[----:B--2---:R-:W-:-:S03]  /*0220*/  IADD3 R4, R2, 0xffffffe, RZ ;  /* 0x0ffffffe02047810 */ /* 0x004fc60007ffe0ff */
[----:B------:R-:W-:Y:S01]  /*0230*/  STL [R1+0x60], RZ ;  /* 0x000060ff01007387 */ /* 0x000fe20000100800 */
[----:B------:R1:W2:Y:S03]  /*0240*/  F2I.FTZ.U32.TRUNC.NTZ R5, R4 ;  /* 0x0000000400057305 */ /* 0x0002a6000021f000 */
[----:B------:R-:W-:Y:S04]  /*0250*/  STL [R1+0x64], RZ ;  /* 0x000064ff01007387 */ /* 0x000fe80000100800 */
[----:B------:R-:W-:Y:S01]  /*0260*/  STL [R1+0x68], RZ ;  /* 0x000068ff01007387 */ /* 0x000fe20000100800 */
[----:B-1----:R-:W-:-:S03]  /*0270*/  IMAD.MOV.U32 R4, RZ, RZ, RZ ;  /* 0x000000ffff047224 */ /* 0x002fc600078e00ff */
[----:B------:R-:W-:Y:S04]  /*0280*/  STL [R1+0x6c], RZ ;  /* 0x00006cff01007387 */ /* 0x000fe80000100800 */
[----:B------:R-:W-:Y:S01]  /*0290*/  STL [R1+0x50], RZ ;  /* 0x000050ff01007387 */ /* 0x000fe20000100800 */
[----:B--2---:R-:W-:-:S03]  /*02a0*/  IMAD.MOV R6, RZ, RZ, -R5 ;  /* 0x000000ffff067224 */ /* 0x004fc600078e0a05 */
[----:B------:R-:W-:Y:S01]  /*02b0*/  STL [R1+0x54], RZ ;  /* 0x000054ff01007387 */ /* 0x000fe20000100800 */
[----:B------:R-:W-:Y:S02]  /*02c0*/  IMAD R9, R6, R7, RZ ;  /* 0x0000000706097224 */ /* 0x000fe400078e02ff */
[----:B------:R-:W-:Y:S01]  /*02d0*/  IMAD.MOV.U32 R6, RZ, RZ, R8 ;  /* 0x000000ffff067224 */ /* 0x000fe200078e0008 */
[----:B------:R-:W-:Y:S01]  /*02e0*/  STL [R1+0x58], RZ ;  /* 0x000058ff01007387 */ /* 0x000fe20000100800 */
[----:B------:R-:W-:-:S03]  /*02f0*/  IMAD.HI.U32 R5, R5, R9, R4 ;  /* 0x0000000905057227 */ /* 0x000fc600078e0004 */
[----:B------:R-:W-:Y:S01]  /*0300*/  STL [R1+0x5c], RZ ;  /* 0x00005cff01007387 */ /* 0x000fe20000100800 */
[----:B------:R-:W-:Y:S02]  /*0310*/  IMAD.MOV R9, RZ, RZ, -R10 ;  /* 0x000000ffff097224 */ /* 0x000fe400078e0a0a */
[----:B------:R-:W-:Y:S01]  /*0320*/  IMAD.HI.U32 R2, R5, R6, RZ ;  /* 0x0000000605027227 */ /* 0x000fe200078e00ff */
[----:B------:R-:W-:Y:S03]  /*0330*/  STL [R1+0x40], RZ ;  /* 0x000040ff01007387 */ /* 0x000fe60000100800 */
[----:B------:R-:W-:Y:S01]  /*0340*/  IMAD R4, R2, R9, R6 ;  /* 0x0000000902047224 */ /* 0x000fe200078e0206 */
[----:B------:R-:W-:Y:S04]  /*0350*/  STL [R1+0x44], RZ ;  /* 0x000044ff01007387 */ /* 0x000fe80000100800 */
[----:B------:R-:W-:Y:S01]  /*0360*/  ISETP.GT.U32.AND P1, PT, R7, R4, PT ;  /* 0x000000040700720c */ /* 0x000fe20003f24070 */
[----:B------:R-:W-:Y:S04]  /*0370*/  STL [R1+0x48], RZ ;  /* 0x000048ff01007387 */ /* 0x000fe80000100800 */
[----:B------:R-:W-:Y:S04]  /*0380*/  STL [R1+0x4c], RZ ;  /* 0x00004cff01007387 */ /* 0x000fe80000100800 */
[----:B------:R-:W-:Y:S04]  /*0390*/  STL [R1+0x30], RZ ;  /* 0x000030ff01007387 */ /* 0x000fe80000100800 */
[----:B------:R-:W-:Y:S01]  /*03a0*/  @!P1 IMAD.IADD R4, R4, 0x1, -R7 ;  /* 0x0000000104049824 */ /* 0x000fe200078e0a07 */
[----:B------:R-:W-:Y:S01]  /*03b0*/  @!P1 IADD3 R2, R2, 0x1, RZ ;  /* 0x0000000102029810 */ /* 0x000fe20007ffe0ff */
[----:B------:R-:W-:Y:S01]  /*03c0*/  STL [R1+0x34], RZ ;  /* 0x000034ff01007387 */ /* 0x000fe20000100800 */
[----:B------:R-:W-:-:S02]  /*03d0*/  ISETP.NE.AND P1, PT, R0, RZ, PT ;  /* 0x000000ff0000720c */ /* 0x000fc40003f25270 */
[----:B------:R-:W-:Y:S01]  /*03e0*/  ISETP.GE.U32.AND P0, PT, R4, R7, PT ;  /* 0x000000070400720c */ /* 0x000fe20003f06070 */
[----:B------:R-:W-:Y:S01]  /*03f0*/  STL [R1+0x38], RZ ;  /* 0x000038ff01007387 */ /* 0x000fe20000100800 */
[----:B------:R-:W-:-:S03]  /*0400*/  LOP3.LUT R4, R3, R0, RZ, 0x3c, !PT ;  /* 0x0000000003047212 */ /* 0x000fc600078e3cff */
[----:B------:R-:W-:Y:S01]  /*0410*/  STL [R1+0x3c], RZ ;  /* 0x00003cff01007387 */ /* 0x000fe20000100800 */
[----:B------:R-:W-:Y:S01]  /*0420*/  ISETP.GE.AND P2, PT, R4, RZ, PT ;  /* 0x000000ff0400720c */ /* 0x000fe20003f46270 */
[----:B------:R-:W-:Y:S02]  /*0430*/  IMAD.MOV.U32 R4, RZ, RZ, c[0x0][0x178] ;  /* 0x00005e00ff047624 */ /* 0x000fe400078e00ff */
[----:B------:R-:W-:Y:S03]  /*0440*/  STL [R1+0x20], RZ ;  /* 0x000020ff01007387 */ /* 0x000fe60000100800 */
[----:B------:R-:W-:Y:S01]  /*0450*/  IADD3 R4, R4, 0x1ff, RZ ;  /* 0x000001ff04047810 */ /* 0x000fe20007ffe0ff */
[----:B------:R-:W-:Y:S01]  /*0460*/  STL [R1+0x24], RZ ;  /* 0x000024ff01007387 */ /* 0x000fe20000100800 */
[----:B------:R-:W-:Y:S02]  /*0470*/  @P0 IADD3 R2, R2, 0x1, RZ ;  /* 0x0000000102020810 */ /* 0x000fe40007ffe0ff */
[----:B------:R-:W-:Y:S01]  /*0480*/  SHF.R.S32.HI R5, RZ, 0x1f, R4 ;  /* 0x0000001fff057819 */ /* 0x000fe20000011404 */
[----:B------:R-:W-:Y:S02]  /*0490*/  STL [R1+0x28], RZ ;  /* 0x000028ff01007387 */ /* 0x000fe40000100800 */
[----:B------:R-:W-:Y:S01]  /*04a0*/  @!P2 IMAD.MOV R2, RZ, RZ, -R2 ;  /* 0x000000ffff02a224 */ /* 0x000fe200078e0a02 */
[----:B------:R-:W-:Y:S01]  /*04b0*/  LEA.HI R5, R5, R4, RZ, 0x9 ;  /* 0x0000000405057211 */ /* 0x000fe200078f48ff */
[----:B------:R-:W-:Y:S01]  /*04c0*/  STL [R1+0x2c], RZ ;  /* 0x00002cff01007387 */ /* 0x000fe20000100800 */
[----:B------:R-:W-:-:S03]  /*04d0*/  @!P1 LOP3.LUT R2, RZ, R0, RZ, 0x33, !PT ;  /* 0x00000000ff029212 */ /* 0x000fc600078e33ff */
[----:B------:R-:W-:Y:S01]  /*04e0*/  STL [R1+0x10], RZ ;  /* 0x000010ff01007387 */ /* 0x000fe20000100800 */
[----:B------:R-:W-:Y:S01]  /*04f0*/  LEA.HI.SX32 R5, R5, -R2, 0x17 ;  /* 0x8000000205057211 */ /* 0x000fe200078fbaff */
[----:B------:R-:W-:Y:S02]  /*0500*/  IMAD.MOV R7, RZ, RZ, -R2 ;  /* 0x000000ffff077224 */ /* 0x000fe400078e0a02 */
[----:B------:R-:W-:Y:S01]  /*0510*/  STL [R1+0x14], RZ ;  /* 0x000014ff01007387 */ /* 0x000fe20000100800 */
[----:B------:R-:W-:Y:S01]  /*0520*/  IMNMX R10, R5, 0x1, PT ;  /* 0x00000001050a7817 */ /* 0x000fe20003800200 */
[----:B------:R-:W-:Y:S02]  /*0530*/  IMAD R9, R0, R7, R3 ;  /* 0x0000000700097224 */ /* 0x000fe400078e0203 */
[----:B------:R-:W-:Y:S01]  /*0540*/  STL [R1+0x18], RZ ;  /* 0x000018ff01007387 */ /* 0x000fe20000100800 */
[-C--:B------:R-:W-:Y:S02]  /*0550*/  IABS R8, R10.reuse ;  /* 0x0000000a00087213 */ /* 0x080fe40000000000 */
[----:B------:R-:W-:Y:S01]  /*0560*/  IABS R0, R10 ;  /* 0x0000000a00007213 */ /* 0x000fe20000000000 */
[----:B------:R-:W-:Y:S01]  /*0570*/  STL [R1+0x1c], RZ ;  /* 0x00001cff01007387 */ /* 0x000fe20000100800 */
[----:B------:R-:W1:Y:S01]  /*0580*/  I2F.RP R6, R8 ;  /* 0x0000000800067306 */ /* 0x000e620000209400 */
[----:B------:R-:W-:-:S02]  /*0590*/  IABS R7, R9 ;  /* 0x0000000900077213 */ /* 0x000fc40000000000 */
[----:B------:R-:W-:Y:S04]  /*05a0*/  STL [R1], RZ ;  /* 0x000000ff01007387 */ /* 0x000fe80000100800 */
[----:B------:R-:W-:Y:S04]  /*05b0*/  STL [R1+0x4], RZ ;  /* 0x000004ff01007387 */ /* 0x000fe80000100800 */
[----:B------:R-:W-:Y:S04]  /*05c0*/  STL [R1+0x8], RZ ;  /* 0x000008ff01007387 */ /* 0x000fe80000100800 */
[----:B------:R-:W-:Y:S01]  /*05d0*/  STL [R1+0xc], RZ ;  /* 0x00000cff01007387 */ /* 0x000fe20000100800 */
[----:B-1----:R-:W1:Y:S02]  /*05e0*/  MUFU.RCP R6, R6 ;  /* 0x0000000600067308 */ /* 0x002e640000001000 */
[----:B-1----:R-:W-:-:S06]  /*05f0*/  IADD3 R4, R6, 0xffffffe, RZ ;  /* 0x0ffffffe06047810 */ /* 0x002fcc0007ffe0ff */
[----:B------:R1:W2:Y:S02]  /*0600*/  F2I.FTZ.U32.TRUNC.NTZ R5, R4 ;  /* 0x0000000400057305 */ /* 0x0002a4000021f000 */
[----:B-1----:R-:W-:-:S05]  /*0610*/  IMAD.MOV.U32 R4, RZ, RZ, RZ ;  /* 0x000000ffff047224 */ /* 0x002fca00078e00ff */
[----:B------:R1:W-:Y:S01]  /*0620*/  STL [R1+0x1ee4], R4 ;  /* 0x001ee40401007387 */ /* 0x0003e20000100800 */
[----:B--2---:R-:W-:-:S03]  /*0630*/  IMAD.MOV R11, RZ, RZ, -R5 ;  /* 0x000000ffff0b7224 */ /* 0x004fc600078e0a05 */
[----:B------:R-:W-:Y:S01]  /*0640*/  STL [R1+0x160], RZ ;  /* 0x000160ff01007387 */ /* 0x000fe20000100800 */
[----:B------:R-:W-:-:S03]  /*0650*/  IMAD.MOV.U32 R3, RZ, RZ, R11 ;  /* 0x000000ffff037224 */ /* 0x000fc600078e000b */
[----:B------:R-:W-:Y:S01]  /*0660*/  STL [R1+0x164], RZ ;  /* 0x000164ff01007387 */ /* 0x000fe20000100800 */
[----:B------:R-:W-:-:S03]  /*0670*/  IMAD R3, R3, R8, RZ ;  /* 0x0000000803037224 */ /* 0x000fc600078e02ff */
[----:B------:R-:W-:Y:S01]  /*0680*/  STL [R1+0x168], RZ ;  /* 0x000168ff01007387 */ /* 0x000fe20000100800 */
[----:B------:R-:W-:-:S03]  /*0690*/  IMAD.HI.U32 R5, R5, R3, R4 ;  /* 0x0000000305057227 */ /* 0x000fc600078e0004 */
[----:B------:R-:W-:Y:S01]  /*06a0*/  STL [R1+0x16c], RZ ;  /* 0x00016cff01007387 */ /* 0x000fe20000100800 */
[----:B------:R-:W-:Y:S02]  /*06b0*/  IMAD.MOV R3, RZ, RZ, -R0 ;  /* 0x000000ffff037224 */ /* 0x000fe400078e0a00 */
[----:B------:R-:W-:Y:S01]  /*06c0*/  IMAD.HI.U32 R0, R5, R7, RZ ;  /* 0x0000000705007227 */ /* 0x000fe200078e00ff */
[----:B------:R-:W-:Y:S03]  /*06d0*/  STL [R1+0x150], RZ ;  /* 0x000150ff01007387 */ /* 0x000fe60000100800 */
[----:B------:R-:W-:Y:S01]  /*06e0*/  IMAD R3, R0, R3, R7 ;  /* 0x0000000300037224 */ /* 0x000fe200078e0207 */
[----:B------:R-:W-:Y:S01]  /*06f0*/  STL [R1+0x154], RZ ;  /* 0x000154ff01007387 */ /* 0x000fe20000100800 */
[----:B------:R-:W-:Y:S01]  /*0700*/  ULDC.64 UR6, c[0x0][0x118] ;  /* 0x0000460000067ab9 */ /* 0x000fe20000000a00 */
[----:B------:R-:W-:-:S02]  /*0710*/  CS2R R6, SRZ ;  /* 0x0000000000067805 */ /* 0x000fc4000001ff00 */
[----:B------:R-:W-:Y:S01]  /*0720*/  STL [R1+0x158], RZ ;  /* 0x000158ff01007387 */ /* 0x000fe20000100800 */
[----:B------:R-:W-:-:S03]  /*0730*/  ISETP.GT.U32.AND P1, PT, R8, R3, PT ;  /* 0x000000030800720c */ /* 0x000fc60003f24070 */
[----:B------:R-:W-:Y:S04]  /*0740*/  STL [R1+0x15c], RZ ;  /* 0x00015cff01007387 */ /* 0x000fe80000100800 */
[----:B------:R-:W-:Y:S04]  /*0750*/  STL [R1+0x140], RZ ;  /* 0x000140ff01007387 */ /* 0x000fe80000100800 */
[----:B------:R-:W-:Y:S02]  /*0760*/  STL [R1+0x144], RZ ;  /* 0x000144ff01007387 */ /* 0x000fe40000100800 */
        /* <DEDUP_REMOVED lines=14> */
[----:B------:R-:W-:Y:S01]  /*0850*/  ISETP.GE.AND P0, PT, R3, 0x80, PT ;  /* 0x000000800300780c */ /* 0x000fe20003f06270 */
[----:B------:R-:W-:Y:S02]  /*0860*/  STL [R1+0x13c], RZ ;  /* 0x00013cff01007387 */ /* 0x000fe40000100800 */
[----:B------:R-:W-:Y:S01]  /*0870*/  @!P2 IMAD.MOV R0, RZ, RZ, -R0 ;  /* 0x000000ffff00a224 */ /* 0x000fe200078e0a00 */
[----:B------:R-:W-:Y:S01]  /*0880*/  @!P1 LOP3.LUT R0, RZ, R10, RZ, 0x33, !PT ;  /* 0x0000000aff009212 */ /* 0x000fe200078e33ff */
[----:B------:R-:W-:Y:S04]  /*0890*/  STL [R1+0x120], RZ ;  /* 0x000120ff01007387 */ /* 0x000fe80000100800 */
[----:B------:R-:W-:Y:S01]  /*08a0*/  STL [R1+0x124], RZ ;  /* 0x000124ff01007387 */ /* 0x000fe20000100800 */
[----:B-1----:R-:W-:-:S02]  /*08b0*/  IMAD.SHL.U32 R4, R0, 0x40, RZ ;  /* 0x0000004000047824 */ /* 0x002fc400078e00ff */
[----:B------:R-:W-:Y:S01]  /*08c0*/  IMAD.MOV R5, RZ, RZ, -R0 ;  /* 0x000000ffff057224 */ /* 0x000fe200078e0a00 */
[----:B------:R-:W-:Y:S01]  /*08d0*/  STL [R1+0x128], RZ ;  /* 0x000128ff01007387 */ /* 0x000fe20000100800 */
[----:B0-----:R-:W-:Y:S02]  /*08e0*/  LOP3.LUT R0, R28, 0x7f, RZ, 0xc0, !PT ;  /* 0x0000007f1c007812 */ /* 0x001fe400078ec0ff */
[C---:B------:R-:W-:Y:S01]  /*08f0*/  IADD3 R29, R4.reuse, 0x1, RZ ;  /* 0x00000001041d7810 */ /* 0x040fe20007ffe0ff */
[----:B------:R-:W-:Y:S01]  /*0900*/  STL [R1+0x12c], RZ ;  /* 0x00012cff01007387 */ /* 0x000fe20000100800 */
[----:B------:R-:W-:Y:S01]  /*0910*/  IADD3 R3, R4, 0x2, RZ ;  /* 0x0000000204037810 */ /* 0x000fe20007ffe0ff */
[----:B------:R-:W-:Y:S01]  /*0920*/  IMAD R5, R10, R5, R9 ;  /* 0x000000050a057224 */ /* 0x000fe200078e0209 */
[----:B------:R-:W-:Y:S01]  /*0930*/  IADD3 R28, R4, 0x3, RZ ;  /* 0x00000003041c7810 */ /* 0x000fe20007ffe0ff */
[----:B------:R-:W-:Y:S01]  /*0940*/  STL [R1+0x110], RZ ;  /* 0x000110ff01007387 */ /* 0x000fe20000100800 */
[----:B------:R-:W-:Y:S01]  /*0950*/  CS2R R8, SRZ ;  /* 0x0000000000087805 */ /* 0x000fe2000001ff00 */
[----:B------:R-:W-:Y:S01]  /*0960*/  IMAD.IADD R2, R2, 0x1, R5 ;  /* 0x0000000102027824 */ /* 0x000fe200078e0205 */
[----:B------:R-:W-:Y:S01]  /*0970*/  CS2R R10, SRZ ;  /* 0x00000000000a7805 */ /* 0x000fe2000001ff00 */
[----:B------:R-:W-:Y:S01]  /*0980*/  STL [R1+0x114], RZ ;  /* 0x000114ff01007387 */ /* 0x000fe20000100800 */
[----:B------:R-:W-:-:S02]  /*0990*/  IMAD.MOV.U32 R5, RZ, RZ, RZ ;  /* 0x000000ffff057224 */ /* 0x000fc400078e00ff */
[----:B------:R-:W-:Y:S01]  /*09a0*/  IMAD R0, R2, 0x200, R0 ;  /* 0x0000020002007824 */ /* 0x000fe200078e0200 */
[----:B------:R-:W-:Y:S01]  /*09b0*/  STL [R1+0x118], RZ ;  /* 0x000118ff01007387 */ /* 0x000fe20000100800 */
[----:B------:R-:W-:-:S03]  /*09c0*/  IADD3 R2, R4, 0x3f, RZ ;  /* 0x0000003f04027810 */ /* 0x000fc60007ffe0ff */
[----:B------:R-:W-:Y:S04]  /*09d0*/  STL [R1+0x11c], RZ ;  /* 0x00011cff01007387 */ /* 0x000fe80000100800 */
        /* <DEDUP_REMOVED lines=40> */
[----:B------:R-:W-:Y:S04]  /*0c60*/  STL [R1+0xbd0], R4 ;  /* 0x000bd00401007387 */ /* 0x000fe80000100800 */
[----:B------:R0:W-:Y:S04]  /*0c70*/  STL [R1+0x1dec], R29 ;  /* 0x001dec1d01007387 */ /* 0x0001e80000100800 */
[----:B------:R1:W-:Y:S04]  /*0c80*/  STL [R1+0x1de8], R3 ;  /* 0x001de80301007387 */ /* 0x0003e80000100800 */
[----:B------:R2:W-:Y:S01]  /*0c90*/  STL [R1+0x1df0], R28 ;  /* 0x001df01c01007387 */ /* 0x0005e20000100800 */
[----:B0-----:R-:W-:-:S02]  /*0ca0*/  IADD3 R29, R4, 0x4, RZ ;  /* 0x00000004041d7810 */ /* 0x001fc40007ffe0ff */
[----:B-1----:R-:W-:-:S03]  /*0cb0*/  IADD3 R3, R4, 0x5, RZ ;  /* 0x0000000504037810 */ /* 0x002fc60007ffe0ff */
[----:B------:R0:W-:Y:S01]  /*0cc0*/  STL [R1+0x1df4], R29 ;  /* 0x001df41d01007387 */ /* 0x0001e20000100800 */
[----:B--2---:R-:W-:-:S03]  /*0cd0*/  IADD3 R28, R4, 0x6, RZ ;  /* 0x00000006041c7810 */ /* 0x004fc60007ffe0ff */
[----:B------:R1:W-:Y:S04]  /*0ce0*/  STL [R1+0x1df8], R3 ;  /* 0x001df80301007387 */ /* 0x0003e80000100800 */
[----:B------:R2:W-:Y:S01]  /*0cf0*/  STL [R1+0x1dfc], R28 ;  /* 0x001dfc1c01007387 */ /* 0x0005e20000100800 */
[C---:B0-----:R-:W-:Y:S02]  /*0d00*/  IADD3 R29, R4.reuse, 0x7, RZ ;  /* 0x00000007041d7810 */ /* 0x041fe40007ffe0ff */
        /* <DEDUP_REMOVED lines=39> */
[----:B------:R1:W-:Y:S01]  /*0f80*/  STL [R1+0x1e4c], R3 ;  /* 0x001e4c0301007387 */ /* 0x0003e20000100800 */
[C---:B0-----:R-:W-:Y:S02]  /*0f90*/  IADD3 R29, R4.reuse, 0x1c, RZ ;  /* 0x0000001c041d7810 */ /* 0x041fe40007ffe0ff */
[----:B-1----:R-:W-:-:S03]  /*0fa0*/  IADD3 R3, R4, 0x1d, RZ ;  /* 0x0000001d04037810 */ /* 0x002fc60007ffe0ff */
[----:B------:R0:W-:Y:S04]  /*0fb0*/  STL [R1+0x1e54], R29 ;  /* 0x001e541d01007387 */ /* 0x0001e80000100800 */
[----:B------:R-:W-:Y:S04]  /*0fc0*/  STL [R1+0x1e50], R28 ;  /* 0x001e501c01007387 */ /* 0x000fe80000100800 */
[----:B------:R1:W-:Y:S01]  /*0fd0*/  STL [R1+0x1e58], R3 ;  /* 0x001e580301007387 */ /* 0x0003e20000100800 */
[----:B0-----:R-:W-:-:S05]  /*0fe0*/  IADD3 R29, R4, 0x1e, RZ ;  /* 0x0000001e041d7810 */ /* 0x001fca0007ffe0ff */
[----:B------:R0:W-:Y:S01]  /*0ff0*/  STL [R1+0x1e5c], R29 ;  /* 0x001e5c1d01007387 */ /* 0x0001e20000100800 */
[----:B-1----:R-:W-:-:S05]  /*1000*/  IADD3 R3, R4, 0x1f, RZ ;  /* 0x0000001f04037810 */ /* 0x002fca0007ffe0ff */
        /* <DEDUP_REMOVED lines=61> */
[----:B0-----:R-:W-:-:S03]  /*13e0*/  IADD3 R29, R4, 0x3e, RZ ;  /* 0x0000003e041d7810 */ /* 0x001fc60007ffe0ff */
[----:B------:R0:W5:Y:S04]  /*13f0*/  LDL.LU R4, [R1+0x1ee4] ;  /* 0x001ee40001047983 */ /* 0x0001680000300800 */
[----:B------:R-:W-:Y:S01]  /*1400*/  STL [R1+0xbd4], R0 ;  /* 0x000bd40001007387 */ /* 0x000fe20000100800 */
[----:B-1----:R-:W-:-:S05]  /*1410*/  IADD3 R3, R0, 0x80, RZ ;  /* 0x0000008000037810 */ /* 0x002fca0007ffe0ff */
[----:B------:R1:W-:Y:S02]  /*1420*/  STL [R1+0xbd8], R3 ;  /* 0x000bd80301007387 */ /* 0x0003e40000100800 */
[C---:B-1----:R-:W-:Y:S02]  /*1430*/  IADD3 R3, R0.reuse, 0x100, RZ ;  /* 0x0000010000037810 */ /* 0x042fe40007ffe0ff */
[----:B------:R-:W-:-:S03]  /*1440*/  IADD3 R0, R0, 0x180, RZ ;  /* 0x0000018000007810 */ /* 0x000fc60007ffe0ff */
[----:B------:R1:W-:Y:S04]  /*1450*/  STL [R1+0xbe0], R3 ;  /* 0x000be00301007387 */ /* 0x0003e80000100800 */
[----:B------:R0:W-:Y:S04]  /*1460*/  STL [R1+0x1edc], R29 ;  /* 0x001edc1d01007387 */ /* 0x0001e80000100800 */
[----:B------:R0:W-:Y:S01]  /*1470*/  STL [R1+0x1ee0], R2 ;  /* 0x001ee00201007387 */ /* 0x0001e20000100800 */
[----:B-1----:R-:W-:-:S03]  /*1480*/  IMAD.MOV.U32 R3, RZ, RZ, c[0x0][0x180] ;  /* 0x00006000ff037624 */ /* 0x002fc600078e00ff */
[----:B------:R0:W-:Y:S02]  /*1490*/  STL [R1+0xbdc], R0 ;  /* 0x000bdc0001007387 */ /* 0x0001e40000100800 */
[----:B------:R-:W-:Y:S01]  /*14a0*/  IADD3 R3, R3, 0x7f, RZ ;  /* 0x0000007f03037810 */ /* 0x000fe20007ffe0ff */
[----:B------:R-:W-:Y:S05]  /*14b0*/  @!P0 BRA `(.L_x_0) ;  /* 0x0005785000008947 */ /* 0x000fea0003800000 */
[----:B------:R-:W2:Y:S01]  /*14c0*/  LDL R15, [R1+0xbe0] ;  /* 0x000be000010f7983 */ /* 0x000ea20000100800 */
[----:B------:R-:W-:Y:S01]  /*14d0*/  IMAD.MOV.U32 R13, RZ, RZ, R29 ;  /* 0x000000ffff0d7224 */ /* 0x000fe200078e001d */
[----:B0-----:R-:W-:Y:S02]  /*14e0*/  IABS R29, c[0x0][0x17c] ;  /* 0x00005f00001d7a13 */ /* 0x001fe40000000000 */
[----:B------:R-:W3:Y:S02]  /*14f0*/  LDL R8, [R1+0xbd4] ;  /* 0x000bd40001087983 */ /* 0x000ee40000100800 */
[----:B-----5:R-:W0:Y:S02]  /*1500*/  I2F.RP R4, R29 ;  /* 0x0000001d00047306 */ /* 0x020e240000209400 */
[----:B------:R-:W1:Y:S01]  /*1510*/  S2R R9, SR_TID.X ;  /* 0x0000000000097919 */ /* 0x000e620000002100 */
[----:B------:R-:W-:-:S03]  /*1520*/  IMAD.MOV.U32 R12, RZ, RZ, R2 ;  /* 0x000000ffff0c7224 */ /* 0x000fc600078e0002 */
[----:B------:R-:W4:Y:S01]  /*1530*/  LDL R11, [R1+0xbd8] ;  /* 0x000bd800010b7983 */ /* 0x000f220000100800 */
[----:B------:R-:W-:-:S03]  /*1540*/  SHF.R.S32.HI R2, RZ, 0x1f, R3 ;  /* 0x0000001fff027819 */ /* 0x000fc60000011403 */
[----:B------:R-:W3:Y:S04]  /*1550*/  LDL R22, [R1+0x1eb0] ;  /* 0x001eb00001167983 */ /* 0x000ee80000100800 */
[----:B------:R-:W3:Y:S01]  /*1560*/  LDL R18, [R1+0x1ec8] ;  /* 0x001ec80001127983 */ /* 0x000ee20000100800 */
[----:B0-----:R-:W0:Y:S01]  /*1570*/  MUFU.RCP R4, R4 ;  /* 0x0000000400047308 */ /* 0x001e220000001000 */
[----:B------:R-:W-:Y:S02]  /*1580*/  LEA.HI R2, R2, R3, RZ, 0x7 ;  /* 0x0000000302027211 */ /* 0x000fe400078f38ff */
[----:B------:R-:W3:Y:S04]  /*1590*/  LDL R19, [R1+0x1ec4] ;  /* 0x001ec40001137983 */ /* 0x000ee80000100800 */
[----:B------:R-:W3:Y:S01]  /*15a0*/  LDL R21, [R1+0x1eb4] ;  /* 0x001eb40001157983 */ /* 0x000ee20000100800 */
[----:B-1----:R-:W-:-:S03]  /*15b0*/  IMAD.SHL.U32 R3, R9, 0x2, RZ ;  /* 0x0000000209037824 */ /* 0x002fc600078e00ff */
[----:B------:R-:W3:Y:S04]  /*15c0*/  LDL R23, [R1+0x1eac] ;  /* 0x001eac0001177983 */ /* 0x000ee80000100800 */
[----:B------:R-:W3:Y:S01]  /*15d0*/  LDL R20, [R1+0x1ec0] ;  /* 0x001ec00001147983 */ /* 0x000ee20000100800 */
[----:B0-----:R-:W-:-:S03]  /*15e0*/  IADD3 R4, R4, 0xffffffe, RZ ;  /* 0x0ffffffe04047810 */ /* 0x001fc60007ffe0ff */
[----:B------:R-:W3:Y:S01]  /*15f0*/  LDL R17, [R1+0x1ed0] ;  /* 0x001ed00001117983 */ /* 0x000ee20000100800 */
[----:B------:R0:W-:Y:S03]  /*1600*/  F2I.FTZ.U32.TRUNC.NTZ R5, R4 ;  /* 0x0000000400057305 */ /* 0x0001e6000021f000 */
[----:B------:R-:W3:Y:S04]  /*1610*/  LDL R26, [R1+0x1eb8] ;  /* 0x001eb800011a7983 */ /* 0x000ee80000100800 */
[----:B------:R-:W3:Y:S04]  /*1620*/  LDL R16, [R1+0x1ecc] ;  /* 0x001ecc0001107983 */ /* 0x000ee80000100800 */
[----:B------:R-:W3:Y:S04]  /*1630*/  LDL R25, [R1+0x1ebc] ;  /* 0x001ebc0001197983 */ /* 0x000ee80000100800 */
[----:B------:R-:W3:Y:S04]  /*1640*/  LDL R24, [R1+0x1ea8] ;  /* 0x001ea80001187983 */ /* 0x000ee80000100800 */
[----:B------:R-:W3:Y:S01]  /*1650*/  LDL R14, [R1+0x1ed4] ;  /* 0x001ed400010e7983 */ /* 0x000ee20000100800 */
[----:B0-----:R-:W-:-:S03]  /*1660*/  LOP3.LUT R4, R3, 0x10, RZ, 0xc0, !PT ;  /* 0x0000001003047812 */ /* 0x001fc600078ec0ff */
[----:B------:R0:W-:Y:S01]  /*1670*/  STL [R1+0xf0], R2 ;  /* 0x0000f00201007387 */ /* 0x0001e20000100800 */
[----:B------:R-:W-:Y:S02]  /*1680*/  LOP3.LUT R4, R4, 0x60, R9, 0xf8, !PT ;  /* 0x0000006004047812 */ /* 0x000fe400078ef809 */
[----:B0-----:R-:W-:-:S05]  /*1690*/  LOP3.LUT R2, R9, 0x7, RZ, 0xc0, !PT ;  /* 0x0000000709027812 */ /* 0x001fca00078ec0ff */
[----:B------:R-:W-:-:S05]  /*16a0*/  IMAD R2, R2, 0x410, RZ ;  /* 0x0000041002027824 */ /* 0x000fca00078e02ff */
[----:B------:R-:W-:-:S05]  /*16b0*/  LOP3.LUT R9, R2, R4, RZ, 0x3c, !PT ;  /* 0x0000000402097212 */ /* 0x000fca00078e3cff */
[----:B------:R0:W-:Y:S01]  /*16c0*/  STL [R1+0xb0], R9 ;  /* 0x0000b00901007387 */ /* 0x0001e20000100800 */
[----:B------:R-:W-:Y:S01]  /*16d0*/  IMAD.MOV.U32 R27, RZ, RZ, R0 ;  /* 0x000000ffff1b7224 */ /* 0x000fe200078e0000 */
[----:B------:R-:W-:Y:S02]  /*16e0*/  IABS R0, c[0x0][0x178] ;  /* 0x00005e0000007a13 */ /* 0x000fe40000000000 */
[----:B--2---:R-:W-:Y:S02]  /*16f0*/  IABS R2, R15 ;  /* 0x0000000f00027213 */ /* 0x004fe40000000000 */
[----:B------:R-:W2:Y:S01]  /*1700*/  LDL R15, [R1+0x1ed8] ;  /* 0x001ed800010f7983 */ /* 0x000ea20000100800 */
[----:B------:R-:W-:-:S04]  /*1710*/  IMAD.MOV.U32 R10, RZ, RZ, R0 ;  /* 0x000000ffff0a7224 */ /* 0x000fc800078e0000 */
[----:B------:R-:W1:Y:S08]  /*1720*/  I2F.RP R0, R10 ;  /* 0x0000000a00007306 */ /* 0x000e700000209400 */
[----:B-1----:R-:W1:Y:S02]  /*1730*/  MUFU.RCP R0, R0 ;  /* 0x0000000000007308 */ /* 0x002e640000001000 */
[----:B-1----:R-:W-:-:S06]  /*1740*/  IADD3 R0, R0, 0xffffffe, RZ ;  /* 0x0ffffffe00007810 */ /* 0x002fcc0007ffe0ff */
[----:B------:R-:W1:Y:S01]  /*1750*/  F2I.FTZ.U32.TRUNC.NTZ R7, R0 ;  /* 0x0000000000077305 */ /* 0x000e62000021f000 */
[----:B------:R-:W-:Y:S02]  /*1760*/  IMAD.MOV.U32 R6, RZ, RZ, RZ ;  /* 0x000000ffff067224 */ /* 0x000fe400078e00ff */
[----:B-1----:R-:W-:-:S04]  /*1770*/  IMAD.MOV R0, RZ, RZ, -R7 ;  /* 0x000000ffff007224 */ /* 0x002fc800078e0a07 */
[----:B------:R-:W-:-:S04]  /*1780*/  IMAD R0, R0, R10, RZ ;  /* 0x0000000a00007224 */ /* 0x000fc800078e02ff */
[----:B------:R-:W-:Y:S01]  /*1790*/  IMAD.HI.U32 R7, R7, R0, R6 ;  /* 0x0000000007077227 */ /* 0x000fe200078e0006 */
[----:B---3--:R-:W-:Y:S02]  /*17a0*/  IABS R6, R8 ;  /* 0x0000000800067213 */ /* 0x008fe40000000000 */
[----:B----4-:R-:W-:Y:S01]  /*17b0*/  IABS R0, R11 ;  /* 0x0000000b00007213 */ /* 0x010fe20000000000 */
[----:B------:R-:W-:Y:S02]  /*17c0*/  IMAD.MOV.U32 R11, RZ, RZ, R27 ;  /* 0x000000ffff0b7224 */ /* 0x000fe400078e001b */
[----:B------:R-:W-:Y:S02]  /*17d0*/  IMAD.MOV R27, RZ, RZ, -R5 ;  /* 0x000000ffff1b7224 */ /* 0x000fe400078e0a05 */
[----:B------:R-:W-:-:S04]  /*17e0*/  IMAD.HI.U32 R8, R7, R6, RZ ;  /* 0x0000000607087227 */ /* 0x000fc800078e00ff */
[----:B------:R-:W-:-:S04]  /*17f0*/  IMAD.HI.U32 R3, R7, R0, RZ ;  /* 0x0000000007037227 */ /* 0x000fc800078e00ff */
[----:B------:R-:W-:Y:S02]  /*1800*/  IMAD R27, R27, R29, RZ ;  /* 0x0000001d1b1b7224 */ /* 0x000fe400078e02ff */
[----:B------:R-:W-:Y:S02]  /*1810*/  IMAD.MOV.U32 R4, RZ, RZ, RZ ;  /* 0x000000ffff047224 */ /* 0x000fe400078e00ff */
[----:B------:R-:W-:Y:S02]  /*1820*/  IMAD.MOV R8, RZ, RZ, -R8 ;  /* 0x000000ffff087224 */ /* 0x000fe400078e0a08 */
[----:B------:R-:W-:Y:S02]  /*1830*/  IMAD.MOV R3, RZ, RZ, -R3 ;  /* 0x000000ffff037224 */ /* 0x000fe400078e0a03 */
[----:B------:R-:W-:-:S04]  /*1840*/  IMAD.HI.U32 R27, R5, R27, R4 ;  /* 0x0000001b051b7227 */ /* 0x000fc800078e0004 */
[C---:B------:R-:W-:Y:S02]  /*1850*/  IMAD R4, R10.reuse, R8, R6 ;  /* 0x000000080a047224 */ /* 0x040fe400078e0206 */
[----:B------:R-:W-:Y:S01]  /*1860*/  IMAD R0, R10, R3, R0 ;  /* 0x000000030a007224 */ /* 0x000fe200078e0200 */
[----:B------:R-:W-:Y:S01]  /*1870*/  IABS R8, R11 ;  /* 0x0000000b00087213 */ /* 0x000fe20000000000 */
[C---:B------:R-:W-:Y:S01]  /*1880*/  IMAD.HI.U32 R3, R7.reuse, R2, RZ ;  /* 0x0000000207037227 */ /* 0x040fe200078e00ff */
[----:B------:R1:W-:Y:S01]  /*1890*/  STL [R1+0x9c], R4 ;  /* 0x00009c0401007387 */ /* 0x0003e20000100800 */
[----:B------:R-:W-:Y:S02]  /*18a0*/  IABS R6, R12 ;  /* 0x0000000c00067213 */ /* 0x000fe40000000000 */
[----:B------:R-:W-:Y:S01]  /*18b0*/  IMAD.MOV R3, RZ, RZ, -R3 ;  /* 0x000000ffff037224 */ /* 0x000fe200078e0a03 */
[----:B------:R3:W-:Y:S01]  /*18c0*/  STL [R1+0x98], R0 ;  /* 0x0000980001007387 */ /* 0x0007e20000100800 */
[----:B0-----:R-:W-:Y:S01]  /*18d0*/  IMAD.HI.U32 R9, R7, R8, RZ ;  /* 0x0000000807097227 */ /* 0x001fe200078e00ff */
[----:B-1----:R-:W-:-:S03]  /*18e0*/  IABS R4, R13 ;  /* 0x0000000d00047213 */ /* 0x002fc60000000000 */
[----:B------:R-:W-:Y:S01]  /*18f0*/  IMAD.HI.U32 R7, R27, R6, RZ ;  /* 0x000000061b077227 */ /* 0x000fe200078e00ff */
[----:B---3--:R-:W-:-:S03]  /*1900*/  IABS R0, R14 ;  /* 0x0000000e00007213 */ /* 0x008fc60000000000 */
[----:B------:R-:W-:Y:S02]  /*1910*/  IMAD R2, R10, R3, R2 ;  /* 0x000000030a027224 */ /* 0x000fe400078e0202 */
[----:B------:R-:W-:-:S04]  /*1920*/  IMAD.HI.U32 R5, R27, R4, RZ ;  /* 0x000000041b057227 */ /* 0x000fc800078e00ff */
[----:B------:R-:W-:Y:S01]  /*1930*/  IMAD.HI.U32 R3, R27, R0, RZ ;  /* 0x000000001b037227 */ /* 0x000fe200078e00ff */
[----:B------:R-:W-:Y:S03]  /*1940*/  STL [R1+0x94], R2 ;  /* 0x0000940201007387 */ /* 0x000fe60000100800 */
[----:B------:R-:W-:Y:S02]  /*1950*/  IMAD.MOV R9, RZ, RZ, -R9 ;  /* 0x000000ffff097224 */ /* 0x000fe400078e0a09 */
[----:B------:R-:W-:Y:S02]  /*1960*/  IMAD.MOV R7, RZ, RZ, -R7 ;  /* 0x000000ffff077224 */ /* 0x000fe400078e0a07 */
[----:B------:R-:W-:Y:S02]  /*1970*/  IMAD.MOV R5, RZ, RZ, -R5 ;  /* 0x000000ffff057224 */ /* 0x000fe400078e0a05 */
[----:B------:R-:W-:-:S02]  /*1980*/  IMAD.MOV R3, RZ, RZ, -R3 ;  /* 0x000000ffff037224 */ /* 0x000fc400078e0a03 */
[----:B------:R-:W-:Y:S02]  /*1990*/  IMAD R8, R10, R9, R8 ;  /* 0x000000090a087224 */ /* 0x000fe400078e0208 */
[C---:B------:R-:W-:Y:S02]  /*19a0*/  IMAD R6, R29.reuse, R7, R6 ;  /* 0x000000071d067224 */ /* 0x040fe400078e0206 */
[C---:B------:R-:W-:Y:S02]  /*19b0*/  IMAD R4, R29.reuse, R5, R4 ;  /* 0x000000051d047224 */ /* 0x040fe400078e0204 */
[----:B------:R-:W-:Y:S01]  /*19c0*/  IMAD R0, R29, R3, R0 ;  /* 0x000000031d007224 */ /* 0x000fe200078e0200 */
[----:B------:R0:W-:Y:S04]  /*19d0*/  STL [R1+0x90], R8 ;  /* 0x0000900801007387 */ /* 0x0001e80000100800 */
[----:B------:R1:W-:Y:S04]  /*19e0*/  STL [R1+0x8c], R6 ;  /* 0x00008c0601007387 */ /* 0x0003e80000100800 */
[----:B------:R3:W-:Y:S01]  /*19f0*/  STL [R1+0x88], R4 ;  /* 0x0000880401007387 */ /* 0x0007e20000100800 */
[----:B0-----:R-:W-:-:S03]  /*1a00*/  IABS R8, R16 ;  /* 0x0000001000087213 */ /* 0x001fc60000000000 */
[----:B------:R0:W-:Y:S01]  /*1a10*/  STL [R1+0x84], R0 ;  /* 0x0000840001007387 */ /* 0x0001e20000100800 */
[----:B-1----:R-:W-:Y:S01]  /*1a20*/  IABS R6, R17 ;  /* 0x0000001100067213 */ /* 0x002fe20000000000 */
[----:B------:R-:W-:Y:S01]  /*1a30*/  IMAD.HI.U32 R9, R27, R8, RZ ;  /* 0x000000081b097227 */ /* 0x000fe200078e00ff */
[----:B---3--:R-:W-:-:S03]  /*1a40*/  IABS R4, R18 ;  /* 0x0000001200047213 */ /* 0x008fc60000000000 */
[----:B------:R-:W-:Y:S01]  /*1a50*/  IMAD.HI.U32 R7, R27, R6, RZ ;  /* 0x000000061b077227 */ /* 0x000fe200078e00ff */
[----:B0-----:R-:W-:-:S03]  /*1a60*/  IABS R0, R19 ;  /* 0x0000001300007213 */ /* 0x001fc60000000000 */
[----:B------:R-:W-:-:S04]  /*1a70*/  IMAD.HI.U32 R5, R27, R4, RZ ;  /* 0x000000041b057227 */ /* 0x000fc800078e00ff */
[----:B------:R-:W-:Y:S02]  /*1a80*/  IMAD.MOV R9, RZ, RZ, -R9 ;  /* 0x000000ffff097224 */ /* 0x000fe400078e0a09 */
[----:B------:R-:W-:Y:S02]  /*1a90*/  IMAD.MOV R7, RZ, RZ, -R7 ;  /* 0x000000ffff077224 */ /* 0x000fe400078e0a07 */
[----:B------:R-:W-:Y:S02]  /*1aa0*/  IMAD.MOV R5, RZ, RZ, -R5 ;  /* 0x000000ffff057224 */ /* 0x000fe400078e0a05 */
[C---:B------:R-:W-:Y:S02]  /*1ab0*/  IMAD R8, R29.reuse, R9, R8 ;  /* 0x000000091d087224 */ /* 0x040fe400078e0208 */
[C---:B------:R-:W-:Y:S02]  /*1ac0*/  IMAD R6, R29.reuse, R7, R6 ;  /* 0x000000071d067224 */ /* 0x040fe400078e0206 */
[----:B------:R-:W-:Y:S01]  /*1ad0*/  IMAD R4, R29, R5, R4 ;  /* 0x000000051d047224 */ /* 0x000fe200078e0204 */
[----:B--2---:R-:W-:-:S05]  /*1ae0*/  IABS R2, R15 ;  /* 0x0000000f00027213 */ /* 0x004fca0000000000 */
[----:B------:R-:W-:-:S04]  /*1af0*/  IMAD.HI.U32 R3, R27, R2, RZ ;  /* 0x000000021b037227 */ /* 0x000fc800078e00ff */
[----:B------:R-:W-:-:S04]  /*1b00*/  IMAD.MOV R3, RZ, RZ, -R3 ;  /* 0x000000ffff037224 */ /* 0x000fc800078e0a03 */
[----:B------:R-:W-:Y:S02]  /*1b10*/  IMAD R2, R29, R3, R2 ;  /* 0x000000031d027224 */ /* 0x000fe400078e0202 */
[----:B------:R-:W-:-:S04]  /*1b20*/  IMAD.HI.U32 R3, R27, R0, RZ ;  /* 0x000000001b037227 */ /* 0x000fc800078e00ff */
[----:B------:R-:W-:Y:S01]  /*1b30*/  IMAD.MOV R3, RZ, RZ, -R3 ;  /* 0x000000ffff037224 */ /* 0x000fe200078e0a03 */
[----:B------:R-:W-:Y:S03]  /*1b40*/  STL [R1+0x80], R2 ;  /* 0x0000800201007387 */ /* 0x000fe60000100800 */
[----:B------:R-:W-:Y:S01]  /*1b50*/  IMAD R0, R29, R3, R0 ;  /* 0x000000031d007224 */ /* 0x000fe200078e0200 */
[----:B------:R0:W-:Y:S04]  /*1b60*/  STL [R1+0x7c], R8 ;  /* 0x00007c0801007387 */ /* 0x0001e80000100800 */
[----:B------:R1:W-:Y:S04]  /*1b70*/  STL [R1+0x78], R6 ;  /* 0x0000780601007387 */ /* 0x0003e80000100800 */
[----:B------:R2:W-:Y:S01]  /*1b80*/  STL [R1+0x74], R4 ;  /* 0x0000740401007387 */ /* 0x0005e20000100800 */
[----:B0-----:R-:W-:-:S03]  /*1b90*/  IABS R8, R25 ;  /* 0x0000001900087213 */ /* 0x001fc60000000000 */
[----:B------:R0:W-:Y:S01]  /*1ba0*/  STL [R1+0x70], R0 ;  /* 0x0000700001007387 */ /* 0x0001e20000100800 */
[----:B-1----:R-:W-:-:S03]  /*1bb0*/  IABS R6, R26 ;  /* 0x0000001a00067213 */ /* 0x002fc60000000000 */
[----:B------:R-:W3:Y:S04]  /*1bc0*/  LDL R25, [R1+0x1ea4] ;  /* 0x001ea40001197983 */ /* 0x000ee80000100800 */
[----:B------:R-:W4:Y:S01]  /*1bd0*/  LDL R26, [R1+0x1ea0] ;  /* 0x001ea000011a7983 */ /* 0x000f220000100800 */
[----:B------:R-:W-:Y:S01]  /*1be0*/  IABS R2, R20 ;  /* 0x0000001400027213 */ /* 0x000fe20000000000 */
[C---:B------:R-:W-:Y:S01]  /*1bf0*/  IMAD.HI.U32 R9, R27.reuse, R8, RZ ;  /* 0x000000081b097227 */ /* 0x040fe200078e00ff */
[----:B--2---:R-:W-:Y:S02]  /*1c00*/  IABS R4, R21 ;  /* 0x0000001500047213 */ /* 0x004fe40000000000 */
[----:B------:R-:W2:Y:S01]  /*1c10*/  LDL R21, [R1+0x1e9c] ;  /* 0x001e9c0001157983 */ /* 0x000ea20000100800 */
[----:B------:R-:W-:Y:S01]  /*1c20*/  IMAD.HI.U32 R3, R27, R2, RZ ;  /* 0x000000021b037227 */ /* 0x000fe200078e00ff */
[----:B0-----:R-:W-:-:S02]  /*1c30*/  IABS R0, R22 ;  /* 0x0000001600007213 */ /* 0x001fc40000000000 */
[----:B------:R-:W2:Y:S01]  /*1c40*/  LDL R22, [R1+0x1e98] ;  /* 0x001e980001167983 */ /* 0x000ea20000100800 */
[----:B------:R-:W-:-:S04]  /*1c50*/  IMAD.HI.U32 R7, R27, R6, RZ ;  /* 0x000000061b077227 */ /* 0x000fc800078e00ff */
[----:B------:R-:W-:Y:S02]  /*1c60*/  IMAD.MOV R3, RZ, RZ, -R3 ;  /* 0x000000ffff037224 */ /* 0x000fe400078e0a03 */
[----:B------:R-:W-:Y:S02]  /*1c70*/  IMAD.MOV R9, RZ, RZ, -R9 ;  /* 0x000000ffff097224 */ /* 0x000fe400078e0a09 */
[----:B------:R-:W-:Y:S02]  /*1c80*/  IMAD.MOV R7, RZ, RZ, -R7 ;  /* 0x000000ffff077224 */ /* 0x000fe400078e0a07 */
[----:B------:R-:W-:Y:S02]  /*1c90*/  IMAD R2, R29, R3, R2 ;  /* 0x000000031d027224 */ /* 0x000fe400078e0202 */
[----:B------:R-:W-:-:S04]  /*1ca0*/  IMAD.HI.U32 R5, R27, R4, RZ ;  /* 0x000000041b057227 */ /* 0x000fc800078e00ff */
[----:B------:R-:W-:-:S04]  /*1cb0*/  IMAD.HI.U32 R3, R27, R0, RZ ;  /* 0x000000001b037227 */ /* 0x000fc800078e00ff */
[C---:B------:R-:W-:Y:S02]  /*1cc0*/  IMAD R8, R29.reuse, R9, R8 ;  /* 0x000000091d087224 */ /* 0x040fe400078e0208 */
[C---:B------:R-:W-:Y:S01]  /*1cd0*/  IMAD R6, R29.reuse, R7, R6 ;  /* 0x000000071d067224 */ /* 0x040fe200078e0206 */
[----:B------:R0:W-:Y:S01]  /*1ce0*/  STL [R1+0x6c], R2 ;  /* 0x00006c0201007387 */ /* 0x0001e20000100800 */
[----:B------:R-:W-:Y:S02]  /*1cf0*/  IMAD.MOV R5, RZ, RZ, -R5 ;  /* 0x000000ffff057224 */ /* 0x000fe400078e0a05 */
[----:B------:R-:W-:Y:S01]  /*1d00*/  IMAD.MOV R3, RZ, RZ, -R3 ;  /* 0x000000ffff037224 */ /* 0x000fe200078e0a03 */
[----:B------:R1:W-:Y:S01]  /*1d10*/  STL [R1+0x68], R8 ;  /* 0x0000680801007387 */ /* 0x0003e20000100800 */
[----:B------:R-:W-:-:S03]  /*1d20*/  IMAD R4, R29, R5, R4 ;  /* 0x000000051d047224 */ /* 0x000fc600078e0204 */
[----:B------:R3:W-:Y:S01]  /*1d30*/  STL [R1+0x64], R6 ;  /* 0x0000640601007387 */ /* 0x0007e20000100800 */
[----:B0-----:R-:W-:Y:S01]  /*1d40*/  IABS R2, R23 ;  /* 0x0000001700027213 */ /* 0x001fe20000000000 */
[----:B------:R-:W-:Y:S02]  /*1d50*/  IMAD R0, R29, R3, R0 ;  /* 0x000000031d007224 */ /* 0x000fe400078e0200 */
[----:B------:R-:W2:Y:S01]  /*1d60*/  LDL R23, [R1+0x1e94] ;  /* 0x001e940001177983 */ /* 0x000ea20000100800 */
[----:B-1----:R-:W-:-:S03]  /*1d70*/  IABS R8, R24 ;  /* 0x0000001800087213 */ /* 0x002fc60000000000 */
[----:B------:R0:W-:Y:S04]  /*1d80*/  STL [R1+0x60], R4 ;  /* 0x0000600401007387 */ /* 0x0001e80000100800 */
[----:B------:R2:W-:Y:S04]  /*1d90*/  STL [R1+0x5c], R0 ;  /* 0x00005c0001007387 */ /* 0x0005e80000100800 */
[----:B------:R-:W2:Y:S01]  /*1da0*/  LDL R24, [R1+0x1e90] ;  /* 0x001e900001187983 */ /* 0x000ea20000100800 */
[----:B---3--:R-:W-:-:S03]  /*1db0*/  IABS R6, R25 ;  /* 0x0000001900067213 */ /* 0x008fc60000000000 */
[----:B------:R-:W3:Y:S01]  /*1dc0*/  LDL R25, [R1+0x1e8c] ;  /* 0x001e8c0001197983 */ /* 0x000ee20000100800 */
[----:B----4-:R-:W-:-:S03]  /*1dd0*/  IABS R3, R26 ;  /* 0x0000001a00037213 */ /* 0x010fc60000000000 */
[----:B------:R-:W4:Y:S01]  /*1de0*/  LDL R26, [R1+0x1e88] ;  /* 0x001e8800011a7983 */ /* 0x000f220000100800 */
[----:B0-----:R-:W-:-:S04]  /*1df0*/  IMAD.HI.U32 R4, R27, R2, RZ ;  /* 0x000000021b047227 */ /* 0x001fc800078e00ff */
[----:B------:R-:W-:Y:S02]  /*1e00*/  IMAD.MOV R4, RZ, RZ, -R4 ;  /* 0x000000ffff047224 */ /* 0x000fe400078e0a04 */
[C---:B------:R-:W-:Y:S01]  /*1e10*/  IMAD.HI.U32 R9, R27.reuse, R8, RZ ;  /* 0x000000081b097227 */ /* 0x040fe200078e00ff */
[----:B--2---:R-:W-:Y:S02]  /*1e20*/  IABS R0, R21 ;  /* 0x0000001500007213 */ /* 0x004fe40000000000 */
[----:B------:R-:W2:Y:S01]  /*1e30*/  LDL R21, [R1+0x1e84] ;  /* 0x001e840001157983 */ /* 0x000ea20000100800 */
[----:B------:R-:W-:-:S04]  /*1e40*/  IMAD.HI.U32 R7, R27, R6, RZ ;  /* 0x000000061b077227 */ /* 0x000fc800078e00ff */
[----:B------:R-:W-:Y:S02]  /*1e50*/  IMAD R2, R29, R4, R2 ;  /* 0x000000041d027224 */ /* 0x000fe400078e0202 */
[----:B------:R-:W-:-:S04]  /*1e60*/  IMAD.HI.U32 R4, R27, R3, RZ ;  /* 0x000000031b047227 */ /* 0x000fc800078e00ff */
[----:B------:R-:W-:Y:S02]  /*1e70*/  IMAD.MOV R9, RZ, RZ, -R9 ;  /* 0x000000ffff097224 */ /* 0x000fe400078e0a09 */
[----:B------:R-:W-:Y:S02]  /*1e80*/  IMAD.MOV R7, RZ, RZ, -R7 ;  /* 0x000000ffff077224 */ /* 0x000fe400078e0a07 */
[----:B------:R-:W-:Y:S01]  /*1e90*/  IMAD.MOV R4, RZ, RZ, -R4 ;  /* 0x000000ffff047224 */ /* 0x000fe200078e0a04 */
[----:B------:R0:W-:Y:S01]  /*1ea0*/  STL [R1+0x58], R2 ;  /* 0x0000580201007387 */ /* 0x0001e20000100800 */
[C---:B------:R-:W-:Y:S02]  /*1eb0*/  IMAD R8, R29.reuse, R9, R8 ;  /* 0x000000091d087224 */ /* 0x040fe400078e0208 */
[C---:B------:R-:W-:Y:S02]  /*1ec0*/  IMAD R6, R29.reuse, R7, R6 ;  /* 0x000000071d067224 */ /* 0x040fe400078e0206 */
[----:B------:R-:W-:Y:S01]  /*1ed0*/  IMAD R3, R29, R4, R3 ;  /* 0x000000041d037224 */ /* 0x000fe200078e0203 */
[----:B------:R-:W-:Y:S01]  /*1ee0*/  STL [R1+0x54], R8 ;  /* 0x0000540801007387 */ /* 0x000fe20000100800 */
[----:B0-----:R-:W-:Y:S01]  /*1ef0*/  IMAD.HI.U32 R2, R27, R0, RZ ;  /* 0x000000001b027227 */ /* 0x001fe200078e00ff */
[----:B------:R-:W-:-:S02]  /*1f00*/  IABS R5, R22 ;  /* 0x0000001600057213 */ /* 0x000fc40000000000 */
[----:B------:R-:W-:Y:S01]  /*1f10*/  STL [R1+0x50], R6 ;  /* 0x0000500601007387 */ /* 0x000fe20000100800 */
[----:B------:R-:W-:-:S03]  /*1f20*/  IMAD.MOV R2, RZ, RZ, -R2 ;  /* 0x000000ffff027224 */ /* 0x000fc600078e0a02 */
[----:B------:R-:W2:Y:S01]  /*1f30*/  LDL R22, [R1+0x1e80] ;  /* 0x001e800001167983 */ /* 0x000ea20000100800 */
[----:B------:R-:W-:Y:S01]  /*1f40*/  IABS R4, R23 ;  /* 0x0000001700047213 */ /* 0x000fe20000000000 */
[----:B------:R-:W-:Y:S02]  /*1f50*/  IMAD R0, R29, R2, R0 ;  /* 0x000000021d007224 */ /* 0x000fe400078e0200 */
[----:B------:R0:W-:Y:S04]  /*1f60*/  STL [R1+0x4c], R3 ;  /* 0x00004c0301007387 */ /* 0x0001e80000100800 */
[----:B------:R-:W2:Y:S04]  /*1f70*/  LDL R23, [R1+0x1e7c] ;  /* 0x001e7c0001177983 */ /* 0x000ea80000100800 */
[----:B------:R4:W-:Y:S01]  /*1f80*/  STL [R1+0x48], R0 ;  /* 0x0000480001007387 */ /* 0x0009e20000100800 */
[----:B0-----:R-:W-:-:S03]  /*1f90*/  IABS R3, R24 ;  /* 0x0000001800037213 */ /* 0x001fc60000000000 */
[----:B------:R-:W2:Y:S01]  /*1fa0*/  LDL R24, [R1+0x1e78] ;  /* 0x001e780001187983 */ /* 0x000ea20000100800 */
[----:B---3--:R-:W-:-:S03]  /*1fb0*/  IABS R2, R25 ;  /* 0x0000001900027213 */ /* 0x008fc60000000000 */
[----:B------:R-:W3:Y:S01]  /*1fc0*/  LDL R25, [R1+0x1e74] ;  /* 0x001e740001197983 */ /* 0x000ee20000100800 */
[----:B----4-:R-:W-:-:S03]  /*1fd0*/  IABS R0, R26 ;  /* 0x0000001a00007213 */ /* 0x010fc60000000000 */
[----:B------:R-:W4:Y:S01]  /*1fe0*/  LDL R26, [R1+0x1e70] ;  /* 0x001e7000011a7983 */ /* 0x000f220000100800 */
[----:B------:R-:W-:-:S04]  /*1ff0*/  IMAD.HI.U32 R6, R27, R5, RZ ;  /* 0x000000051b067227 */ /* 0x000fc800078e00ff */
[----:B------:R-:W-:Y:S02]  /*2000*/  IMAD.MOV R6, RZ, RZ, -R6 ;  /* 0x000000ffff067224 */ /* 0x000fe400078e0a06 */
[----:B------:R-:W-:-:S04]  /*2010*/  IMAD.HI.U32 R8, R27, R4, RZ ;  /* 0x000000041b087227 */ /* 0x000fc800078e00ff */
[----:B------:R-:W-:Y:S02]  /*2020*/  IMAD R5, R29, R6, R5 ;  /* 0x000000061d057224 */ /* 0x000fe400078e0205 */
[----:B------:R-:W-:-:S03]  /*2030*/  IMAD.HI.U32 R9, R27, R3, RZ ;  /* 0x000000031b097227 */ /* 0x000fc600078e00ff */
[----:B------:R0:W-:Y:S01]  /*2040*/  STL [R1+0x44], R5 ;  /* 0x0000440501007387 */ /* 0x0001e20000100800 */
[----:B------:R-:W-:-:S04]  /*2050*/  IMAD.HI.U32 R7, R27, R2, RZ ;  /* 0x000000021b077227 */ /* 0x000fc800078e00ff */
[----:B------:R-:W-:-:S04]  /*2060*/  IMAD.HI.U32 R6, R27, R0, RZ ;  /* 0x000000001b067227 */ /* 0x000fc800078e00ff */
[----:B0-----:R-:W-:Y:S02]  /*2070*/  IMAD.MOV R5, RZ, RZ, -R8 ;  /* 0x000000ffff057224 */ /* 0x001fe400078e0a08 */
[----:B------:R-:W-:Y:S02]  /*2080*/  IMAD.MOV R8, RZ, RZ, -R9 ;  /* 0x000000ffff087224 */ /* 0x000fe400078e0a09 */
[C---:B------:R-:W-:Y:S01]  /*2090*/  IMAD R4, R29.reuse, R5, R4 ;  /* 0x000000051d047224 */ /* 0x040fe200078e0204 */
[----:B--2---:R-:W-:Y:S01]  /*20a0*/  IABS R9, R21 ;  /* 0x0000001500097213 */ /* 0x004fe20000000000 */
[----:B------:R-:W-:Y:S02]  /*20b0*/  IMAD.MOV R7, RZ, RZ, -R7 ;  /* 0x000000ffff077224 */ /* 0x000fe400078e0a07 */
[----:B------:R-:W-:Y:S01]  /*20c0*/  IMAD.MOV R6, RZ, RZ, -R6 ;  /* 0x000000ffff067224 */ /* 0x000fe200078e0a06 */
[----:B------:R0:W-:Y:S01]  /*20d0*/  STL [R1+0x40], R4 ;  /* 0x0000400401007387 */ /* 0x0001e20000100800 */
[----:B------:R-:W-:-:S02]  /*20e0*/  IMAD R5, R29, R8, R3 ;  /* 0x000000081d057224 */ /* 0x000fc400078e0203 */
[----:B------:R-:W-:-:S03]  /*20f0*/  IMAD.MOV.U32 R3, RZ, RZ, R9 ;  /* 0x000000ffff037224 */ /* 0x000fc600078e0009 */
[----:B------:R-:W-:Y:S01]  /*2100*/  STL [R1+0x3c], R5 ;  /* 0x00003c0501007387 */ /* 0x000fe20000100800 */
[C---:B0-----:R-:W-:Y:S02]  /*2110*/  IMAD R4, R29.reuse, R7, R2 ;  /* 0x000000071d047224 */ /* 0x041fe400078e0202 */
[----:B------:R-:W-:Y:S02]  /*2120*/  IMAD R2, R29, R6, R0 ;  /* 0x000000061d027224 */ /* 0x000fe400078e0200 */
[----:B------:R-:W-:Y:S01]  /*2130*/  IMAD.HI.U32 R6, R27, R3, RZ ;  /* 0x000000031b067227 */ /* 0x000fe200078e00ff */
[----:B------:R-:W-:Y:S01]  /*2140*/  STL [R1+0x38], R4 ;  /* 0x0000380401007387 */ /* 0x000fe20000100800 */
[----:B------:R-:W-:-:S03]  /*2150*/  IABS R0, R22 ;  /* 0x0000001600007213 */ /* 0x000fc60000000000 */
[----:B------:R-:W2:Y:S01]  /*2160*/  LDL R20, [R1+0x1e6c] ;  /* 0x001e6c0001147983 */ /* 0x000ea20000100800 */
[----:B------:R-:W-:-:S03]  /*2170*/  IMAD.MOV R6, RZ, RZ, -R6 ;  /* 0x000000ffff067224 */ /* 0x000fc600078e0a06 */
[----:B------:R0:W-:Y:S04]  /*2180*/  STL [R1+0x34], R2 ;  /* 0x0000340201007387 */ /* 0x0001e80000100800 */
[----:B------:R-:W2:Y:S04]  /*2190*/  LDL R21, [R1+0x1e68] ;  /* 0x001e680001157983 */ /* 0x000ea80000100800 */
[----:B------:R-:W2:Y:S01]  /*21a0*/  LDL R22, [R1+0x1e64] ;  /* 0x001e640001167983 */ /* 0x000ea20000100800 */
[----:B0-----:R-:W-:-:S03]  /*21b0*/  IABS R2, R23 ;  /* 0x0000001700027213 */ /* 0x001fc60000000000 */
[----:B------:R-:W2:Y:S01]  /*21c0*/  LDL R23, [R1+0x1e60] ;  /* 0x001e600001177983 */ /* 0x000ea20000100800 */
[----:B------:R-:W-:Y:S01]  /*21d0*/  IMAD R3, R29, R6, R3 ;  /* 0x000000061d037224 */ /* 0x000fe200078e0203 */
[----:B------:R-:W-:Y:S01]  /*21e0*/  IABS R4, R24 ;  /* 0x0000001800047213 */ /* 0x000fe20000000000 */
[C---:B------:R-:W-:Y:S01]  /*21f0*/  IMAD.HI.U32 R8, R27.reuse, R0, RZ ;  /* 0x000000001b087227 */ /* 0x040fe200078e00ff */
[----:B------:R-:W2:Y:S03]  /*2200*/  LDL R24, [R1+0x1e5c] ;  /* 0x001e5c0001187983 */ /* 0x000ea60000100800 */
[----:B------:R-:W-:Y:S01]  /*2210*/  IMAD.HI.U32 R9, R27, R2, RZ ;  /* 0x000000021b097227 */ /* 0x000fe200078e00ff */
[----:B------:R0:W-:Y:S03]  /*2220*/  STL [R1+0x30], R3 ;  /* 0x0000300301007387 */ /* 0x0001e60000100800 */
[----:B0-----:R-:W-:-:S02]  /*2230*/  IMAD.MOV R3, RZ, RZ, -R8 ;  /* 0x000000ffff037224 */ /* 0x001fc400078e0a08 */
[----:B------:R-:W-:Y:S02]  /*2240*/  IMAD.MOV R8, RZ, RZ, -R9 ;  /* 0x000000ffff087224 */ /* 0x000fe400078e0a09 */
[C---:B------:R-:W-:Y:S02]  /*2250*/  IMAD R0, R29.reuse, R3, R0 ;  /* 0x000000031d007224 */ /* 0x040fe400078e0200 */
[----:B------:R-:W-:Y:S01]  /*2260*/  IMAD R2, R29, R8, R2 ;  /* 0x000000081d027224 */ /* 0x000fe200078e0202 */
[----:B---3--:R-:W-:Y:S02]  /*2270*/  IABS R5, R25 ;  /* 0x0000001900057213 */ /* 0x008fe40000000000 */
[----:B------:R-:W3:Y:S01]  /*2280*/  LDL R25, [R1+0x1e58] ;  /* 0x001e580001197983 */ /* 0x000ee20000100800 */
[----:B----4-:R-:W-:-:S03]  /*2290*/  IABS R9, R26 ;  /* 0x0000001a00097213 */ /* 0x010fc60000000000 */
[----:B------:R0:W-:Y:S04]  /*22a0*/  STL [R1+0x2c], R0 ;  /* 0x00002c0001007387 */ /* 0x0001e80000100800 */
[----:B------:R1:W-:Y:S04]  /*22b0*/  STL [R1+0x28], R2 ;  /* 0x0000280201007387 */ /* 0x0003e80000100800 */
[----:B------:R-:W4:Y:S01]  /*22c0*/  LDL R26, [R1+0x1e54] ;  /* 0x001e5400011a7983 */ /* 0x000f220000100800 */
[----:B------:R-:W-:-:S04]  /*22d0*/  IMAD.HI.U32 R7, R27, R4, RZ ;  /* 0x000000041b077227 */ /* 0x000fc800078e00ff */
[----:B------:R-:W-:-:S04]  /*22e0*/  IMAD.HI.U32 R6, R27, R5, RZ ;  /* 0x000000051b067227 */ /* 0x000fc800078e00ff */
[----:B------:R-:W-:Y:S02]  /*22f0*/  IMAD.MOV R7, RZ, RZ, -R7 ;  /* 0x000000ffff077224 */ /* 0x000fe400078e0a07 */
[----:B------:R-:W-:Y:S02]  /*2300*/  IMAD.MOV R6, RZ, RZ, -R6 ;  /* 0x000000ffff067224 */ /* 0x000fe400078e0a06 */
[----:B0-----:R-:W-:Y:S02]  /*2310*/  IMAD.MOV.U32 R0, RZ, RZ, R9 ;  /* 0x000000ffff007224 */ /* 0x001fe400078e0009 */
[C---:B-1----:R-:W-:Y:S02]  /*2320*/  IMAD R2, R29.reuse, R7, R4 ;  /* 0x000000071d027224 */ /* 0x042fe400078e0204 */
[----:B------:R-:W-:Y:S02]  /*2330*/  IMAD R3, R29, R6, R5 ;  /* 0x000000061d037224 */ /* 0x000fe400078e0205 */
[----:B------:R-:W-:Y:S01]  /*2340*/  IMAD.HI.U32 R6, R27, R0, RZ ;  /* 0x000000001b067227 */ /* 0x000fe200078e00ff */
[----:B------:R2:W-:Y:S03]  /*2350*/  STL [R1+0x24], R2 ;  /* 0x0000240201007387 */ /* 0x0005e60000100800 */
[----:B------:R-:W-:Y:S01]  /*2360*/  IMAD.MOV R6, RZ, RZ, -R6 ;  /* 0x000000ffff067224 */ /* 0x000fe200078e0a06 */
[----:B------:R0:W-:Y:S03]  /*2370*/  STL [R1+0x20], R3 ;  /* 0x0000200301007387 */ /* 0x0001e60000100800 */
[----:B------:R-:W-:Y:S01]  /*2380*/  IMAD R0, R29, R6, R0 ;  /* 0x000000061d007224 */ /* 0x000fe200078e0200 */
[----:B--2---:R-:W-:-:S02]  /*2390*/  IABS R2, R20 ;  /* 0x0000001400027213 */ /* 0x004fc40000000000 */
[----:B0-----:R-:W-:-:S03]  /*23a0*/  IABS R3, R21 ;  /* 0x0000001500037213 */ /* 0x001fc60000000000 */
[C---:B------:R-:W-:Y:S01]  /*23b0*/  IMAD.HI.U32 R8, R27.reuse, R2, RZ ;  /* 0x000000021b087227 */ /* 0x040fe200078e00ff */
[----:B------:R-:W2:Y:S01]  /*23c0*/  LDL R21, [R1+0x1e4c] ;  /* 0x001e4c0001157983 */ /* 0x000ea20000100800 */
[----:B------:R-:W-:Y:S02]  /*23d0*/  IABS R4, R22 ;  /* 0x0000001600047213 */ /* 0x000fe40000000000 */
[C---:B------:R-:W-:Y:S01]  /*23e0*/  IMAD.HI.U32 R9, R27.reuse, R3, RZ ;  /* 0x000000031b097227 */ /* 0x040fe200078e00ff */
[----:B------:R-:W2:Y:S01]  /*23f0*/  LDL R22, [R1+0x1e48] ;  /* 0x001e480001167983 */ /* 0x000ea20000100800 */
[----:B------:R-:W-:Y:S02]  /*2400*/  IABS R5, R23 ;  /* 0x0000001700057213 */ /* 0x000fe40000000000 */
[C---:B------:R-:W-:Y:S01]  /*2410*/  IMAD.HI.U32 R7, R27.reuse, R4, RZ ;  /* 0x000000041b077227 */ /* 0x040fe200078e00ff */
[----:B------:R0:W-:Y:S03]  /*2420*/  STL [R1+0x1c], R0 ;  /* 0x00001c0001007387 */ /* 0x0001e60000100800 */
[----:B------:R-:W-:-:S04]  /*2430*/  IMAD.HI.U32 R6, R27, R5, RZ ;  /* 0x000000051b067227 */ /* 0x000fc800078e00ff */
[----:B------:R-:W-:Y:S02]  /*2440*/  IMAD.MOV R7, RZ, RZ, -R7 ;  /* 0x000000ffff077224 */ /* 0x000fe400078e0a07 */
[----:B0-----:R-:W-:Y:S02]  /*2450*/  IMAD.MOV R0, RZ, RZ, -R8 ;  /* 0x000000ffff007224 */ /* 0x001fe400078e0a08 */
[----:B------:R-:W-:Y:S02]  /*2460*/  IMAD.MOV R8, RZ, RZ, -R9 ;  /* 0x000000ffff087224 */ /* 0x000fe400078e0a09 */
[----:B------:R-:W-:Y:S02]  /*2470*/  IMAD.MOV R6, RZ, RZ, -R6 ;  /* 0x000000ffff067224 */ /* 0x000fe400078e0a06 */
[C---:B------:R-:W-:Y:S02]  /*2480*/  IMAD R10, R29.reuse, R0, R2 ;  /* 0x000000001d0a7224 */ /* 0x040fe400078e0202 */
[----:B------:R-:W-:-:S02]  /*2490*/  IMAD R2, R29, R8, R3 ;  /* 0x000000081d027224 */ /* 0x000fc400078e0203 */
[C---:B------:R-:W-:Y:S01]  /*24a0*/  IMAD R4, R29.reuse, R7, R4 ;  /* 0x000000071d047224 */ /* 0x040fe200078e0204 */
[----:B------:R-:W-:Y:S01]  /*24b0*/  STL [R1+0x18], R10 ;  /* 0x0000180a01007387 */ /* 0x000fe20000100800 */
[----:B------:R-:W-:-:S03]  /*24c0*/  IMAD R3, R29, R6, R5 ;  /* 0x000000061d037224 */ /* 0x000fc600078e0205 */
[----:B------:R3:W-:Y:S01]  /*24d0*/  STL [R1+0x14], R2 ;  /* 0x0000140201007387 */ /* 0x0007e20000100800 */
[----:B------:R-:W-:-:S03]  /*24e0*/  IABS R9, R24 ;  /* 0x0000001800097213 */ /* 0x000fc60000000000 */
[----:B------:R-:W-:Y:S04]  /*24f0*/  STL [R1+0x10], R4 ;  /* 0x0000100401007387 */ /* 0x000fe80000100800 */
[----:B------:R-:W2:Y:S04]  /*2500*/  LDL R23, [R1+0x1e44] ;  /* 0x001e440001177983 */ /* 0x000ea80000100800 */
[----:B------:R4:W-:Y:S04]  /*2510*/  STL [R1+0xc], R3 ;  /* 0x00000c0301007387 */ /* 0x0009e80000100800 */
[----:B------:R-:W2:Y:S01]  /*2520*/  LDL R24, [R1+0x1e40] ;  /* 0x001e400001187983 */ /* 0x000ea20000100800 */
[----:B---3--:R-:W-:-:S03]  /*2530*/  IABS R2, R25 ;  /* 0x0000001900027213 */ /* 0x008fc60000000000 */
[----:B------:R-:W3:Y:S01]  /*2540*/  LDL R25, [R1+0x1e3c] ;  /* 0x001e3c0001197983 */ /* 0x000ee20000100800 */
[----:B----4-:R-:W-:-:S03]  /*2550*/  IABS R3, R26 ;  /* 0x0000001a00037213 */ /* 0x010fc60000000000 */
[----:B------:R-:W4:Y:S01]  /*2560*/  LDL R26, [R1+0x1e38] ;  /* 0x001e3800011a7983 */ /* 0x000f220000100800 */
[----:B------:R-:W-:-:S04]  /*2570*/  IMAD.MOV.U32 R0, RZ, RZ, R9 ;  /* 0x000000ffff007224 */ /* 0x000fc800078e0009 */
[----:B------:R-:W-:-:S04]  /*2580*/  IMAD.HI.U32 R5, R27, R0, RZ ;  /* 0x000000001b057227 */ /* 0x000fc800078e00ff */
[----:B------:R-:W-:Y:S01]  /*2590*/  IMAD.MOV R5, RZ, RZ, -R5 ;  /* 0x000000ffff057224 */ /* 0x000fe200078e0a05 */
[----:B------:R-:W-:Y:S01]  /*25a0*/  IABS R28, R28 ;  /* 0x0000001c001c7213 */ /* 0x000fe20000000000 */
[----:B------:R-:W-:-:S04]  /*25b0*/  IMAD.HI.U32 R7, R27, R2, RZ ;  /* 0x000000021b077227 */ /* 0x000fc800078e00ff */
[----:B------:R-:W-:Y:S02]  /*25c0*/  IMAD R0, R29, R5, R0 ;  /* 0x000000051d007224 */ /* 0x000fe400078e0200 */
[----:B------:R-:W-:-:S03]  /*25d0*/  IMAD.HI.U32 R8, R27, R3, RZ ;  /* 0x000000031b087227 */ /* 0x000fc600078e00ff */
[----:B------:R0:W-:Y:S01]  /*25e0*/  STL [R1+0x8], R0 ;  /* 0x0000080001007387 */ /* 0x0001e20000100800 */
[----:B------:R-:W-:-:S04]  /*25f0*/  IMAD.HI.U32 R6, R27, R28, RZ ;  /* 0x0000001c1b067227 */ /* 0x000fc800078e00ff */
[----:B0-----:R-:W-:Y:S02]  /*2600*/  IMAD.MOV R0, RZ, RZ, -R7 ;  /* 0x000000ffff007224 */ /* 0x001fe400078e0a07 */
[----:B------:R-:W-:Y:S02]  /*2610*/  IMAD.MOV R7, RZ, RZ, -R8 ;  /* 0x000000ffff077224 */ /* 0x000fe400078e0a08 */
[C---:B------:R-:W-:Y:S02]  /*2620*/  IMAD R9, R29.reuse, R0, R2 ;  /* 0x000000001d097224 */ /* 0x040fe400078e0202 */
[----:B------:R-:W-:Y:S02]  /*2630*/  IMAD R0, R29, R7, R3 ;  /* 0x000000071d007224 */ /* 0x000fe400078e0203 */
[----:B------:R-:W-:Y:S01]  /*2640*/  IMAD.MOV R6, RZ, RZ, -R6 ;  /* 0x000000ffff067224 */ /* 0x000fe200078e0a06 */
[----:B--2---:R-:W-:-:S05]  /*2650*/  IABS R4, R21 ;  /* 0x0000001500047213 */ /* 0x004fca0000000000 */
[----:B------:R-:W-:Y:S01]  /*2660*/  IMAD.HI.U32 R5, R27, R4, RZ ;  /* 0x000000041b057227 */ /* 0x000fe200078e00ff */
[----:B------:R-:W-:Y:S02]  /*2670*/  IABS R8, R22 ;  /* 0x0000001600087213 */ /* 0x000fe40000000000 */
[----:B------:R-:W2:Y:S01]  /*2680*/  LDL R22, [R1+0x1e34] ;  /* 0x001e340001167983 */ /* 0x000ea20000100800 */
[----:B------:R-:W-:Y:S02]  /*2690*/  IMAD.MOV R5, RZ, RZ, -R5 ;  /* 0x000000ffff057224 */ /* 0x000fe400078e0a05 */
[C---:B------:R-:W-:Y:S01]  /*26a0*/  IMAD R28, R29.reuse, R6, R28 ;  /* 0x000000061d1c7224 */ /* 0x040fe200078e021c */
[----:B------:R-:W-:Y:S04]  /*26b0*/  STL [R1+0x4], R9 ;  /* 0x0000040901007387 */ /* 0x000fe80000100800 */
[----:B------:R0:W-:Y:S04]  /*26c0*/  STL [R1], R0 ;  /* 0x0000000001007387 */ /* 0x0001e80000100800 */
[----:B------:R-:W-:Y:S01]  /*26d0*/  STL [R1+0x2038], R28 ;  /* 0x0020381c01007387 */ /* 0x000fe20000100800 */
[----:B0-----:R-:W-:-:S05]  /*26e0*/  IMAD R0, R29, R5, R4 ;  /* 0x000000051d007224 */ /* 0x001fca00078e0204 */
[----:B------:R-:W-:Y:S01]  /*26f0*/  STL [R1+0x2014], R0 ;  /* 0x0020140001007387 */ /* 0x000fe20000100800 */
[----:B------:R-:W-:-:S03]  /*2700*/  IABS R3, R23 ;  /* 0x0000001700037213 */ /* 0x000fc60000000000 */
[----:B------:R-:W2:Y:S01]  /*2710*/  LDL R23, [R1+0x1e30] ;  /* 0x001e300001177983 */ /* 0x000ea20000100800 */
[----:B------:R-:W-:-:S03]  /*2720*/  IABS R4, R24 ;  /* 0x0000001800047213 */ /* 0x000fc60000000000 */
[----:B------:R-:W2:Y:S01]  /*2730*/  LDL R24, [R1+0x1e2c] ;  /* 0x001e2c0001187983 */ /* 0x000ea20000100800 */
[----:B---3--:R-:W-:-:S03]  /*2740*/  IABS R5, R25 ;  /* 0x0000001900057213 */ /* 0x008fc60000000000 */
[----:B------:R-:W3:Y:S01]  /*2750*/  LDL R25, [R1+0x1e28] ;  /* 0x001e280001197983 */ /* 0x000ee20000100800 */
[----:B----4-:R-:W-:-:S03]  /*2760*/  IABS R6, R26 ;  /* 0x0000001a00067213 */ /* 0x010fc60000000000 */
[----:B------:R-:W4:Y:S01]  /*2770*/  LDL R26, [R1+0x1e24] ;  /* 0x001e2400011a7983 */ /* 0x000f220000100800 */
[----:B------:R-:W-:-:S04]  /*2780*/  IMAD.MOV.U32 R2, RZ, RZ, R8 ;  /* 0x000000ffff027224 */ /* 0x000fc800078e0008 */
[----:B------:R-:W-:-:S04]  /*2790*/  IMAD.HI.U32 R7, R27, R2, RZ ;  /* 0x000000021b077227 */ /* 0x000fc800078e00ff */
[----:B------:R-:W-:Y:S02]  /*27a0*/  IMAD.MOV R7, RZ, RZ, -R7 ;  /* 0x000000ffff077224 */ /* 0x000fe400078e0a07 */
[----:B------:R-:W-:-:S04]  /*27b0*/  IMAD.HI.U32 R10, R27, R3, RZ ;  /* 0x000000031b0a7227 */ /* 0x000fc800078e00ff */
[----:B------:R-:W-:-:S04]  /*27c0*/  IMAD.HI.U32 R11, R27, R4, RZ ;  /* 0x000000041b0b7227 */ /* 0x000fc800078e00ff */
        /* <DEDUP_REMOVED lines=8> */
[C---:B------:R-:W-:Y:S02]  /*2850*/  IMAD R3, R29.reuse, R7, R3 ;  /* 0x000000071d037224 */ /* 0x040fe400078e0203 */
[C---:B------:R-:W-:Y:S02]  /*2860*/  IMAD R4, R29.reuse, R10, R4 ;  /* 0x0000000a1d047224 */ /* 0x040fe400078e0204 */
[C---:B------:R-:W-:Y:S02]  /*2870*/  IMAD R5, R29.reuse, R9, R5 ;  /* 0x000000091d057224 */ /* 0x040fe400078e0205 */
[----:B------:R-:W-:Y:S01]  /*2880*/  IMAD R6, R29, R8, R6 ;  /* 0x000000081d067224 */ /* 0x000fe200078e0206 */
[----:B--2---:R-:W-:Y:S02]  /*2890*/  IABS R11, R22 ;  /* 0x00000016000b7213 */ /* 0x004fe40000000000 */
[----:B------:R-:W2:Y:S04]  /*28a0*/  LDL R22, [R1+0x1e20] ;  /* 0x001e200001167983 */ /* 0x000ea80000100800 */
[----:B------:R-:W-:Y:S04]  /*28b0*/  STL [R1+0x200c], R3 ;  /* 0x00200c0301007387 */ /* 0x000fe80000100800 */
[----:B------:R-:W-:Y:S01]  /*28c0*/  STL [R1+0x2008], R4 ;  /* 0x0020080401007387 */ /* 0x000fe20000100800 */
[----:B------:R-:W-:-:S03]  /*28d0*/  IMAD.MOV.U32 R7, RZ, RZ, R11 ;  /* 0x000000ffff077224 */ /* 0x000fc600078e000b */
[----:B------:R0:W-:Y:S04]  /*28e0*/  STL [R1+0x2004], R5 ;  /* 0x0020040501007387 */ /* 0x0001e80000100800 */
        /* <DEDUP_REMOVED lines=12> */
[----:B------:R-:W-:-:S04]  /*29b0*/  IMAD.HI.U32 R16, R27, R9, RZ ;  /* 0x000000091b107227 */ /* 0x000fc800078e00ff */
[----:B------:R-:W-:Y:S02]  /*29c0*/  IMAD R7, R29, R12, R7 ;  /* 0x0000000c1d077224 */ /* 0x000fe400078e0207 */
[----:B------:R-:W-:-:S04]  /*29d0*/  IMAD.HI.U32 R14, R27, R10, RZ ;  /* 0x0000000a1b0e7227 */ /* 0x000fc800078e00ff */
[----:B------:R-:W-:-:S04]  /*29e0*/  IMAD.HI.U32 R13, R27, R11, RZ ;  /* 0x0000000b1b0d7227 */ /* 0x000fc800078e00ff */
[----:B------:R-:W-:Y:S02]  /*29f0*/  IMAD.MOV R12, RZ, RZ, -R15 ;  /* 0x000000ffff0c7224 */ /* 0x000fe400078e0a0f */
[----:B------:R-:W-:Y:S01]  /*2a00*/  IMAD.MOV R15, RZ, RZ, -R16 ;  /* 0x000000ffff0f7224 */ /* 0x000fe200078e0a10 */
[----:B------:R-:W-:Y:S01]  /*2a10*/  STL [R1+0x201c], R7 ;  /* 0x00201c0701007387 */ /* 0x000fe20000100800 */
[----:B------:R-:W-:Y:S02]  /*2a20*/  IMAD.MOV R14, RZ, RZ, -R14 ;  /* 0x000000ffff0e7224 */ /* 0x000fe400078e0a0e */
[----:B------:R-:W-:Y:S02]  /*2a30*/  IMAD.MOV R13, RZ, RZ, -R13 ;  /* 0x000000ffff0d7224 */ /* 0x000fe400078e0a0d */
[C---:B------:R-:W-:Y:S02]  /*2a40*/  IMAD R8, R29.reuse, R12, R8 ;  /* 0x0000000c1d087224 */ /* 0x040fe400078e0208 */
[----:B------:R-:W-:-:S02]  /*2a50*/  IMAD R9, R29, R15, R9 ;  /* 0x0000000f1d097224 */ /* 0x000fc400078e0209 */
[C---:B------:R-:W-:Y:S02]  /*2a60*/  IMAD R10, R29.reuse, R14, R10 ;  /* 0x0000000e1d0a7224 */ /* 0x040fe400078e020a */
[----:B------:R-:W-:Y:S01]  /*2a70*/  IMAD R11, R29, R13, R11 ;  /* 0x0000000d1d0b7224 */ /* 0x000fe200078e020b */
[----:B--2---:R-:W-:Y:S02]  /*2a80*/  IABS R16, R22 ;  /* 0x0000001600107213 */ /* 0x004fe40000000000 */
[----:B------:R-:W2:Y:S03]  /*2a90*/  LDL R22, [R1+0x1e0c] ;  /* 0x001e0c0001167983 */ /* 0x000ea60000100800 */
[----:B------:R-:W-:Y:S01]  /*2aa0*/  IMAD.MOV.U32 R12, RZ, RZ, R16 ;  /* 0x000000ffff0c7224 */ /* 0x000fe200078e0010 */
[----:B------:R-:W-:Y:S03]  /*2ab0*/  STL [R1+0x2020], R8 ;  /* 0x0020200801007387 */ /* 0x000fe60000100800 */
[----:B------:R-:W-:Y:S01]  /*2ac0*/  IMAD.HI.U32 R17, R27, R12, RZ ;  /* 0x0000000c1b117227 */ /* 0x000fe200078e00ff */
[----:B------:R-:W-:Y:S04]  /*2ad0*/  STL [R1+0x2024], R9 ;  /* 0x0020240901007387 */ /* 0x000fe80000100800 */
[----:B------:R-:W-:Y:S01]  /*2ae0*/  STL [R1+0x2028], R10 ;  /* 0x0020280a01007387 */ /* 0x000fe20000100800 */
[----:B------:R-:W-:-:S03]  /*2af0*/  IMAD.MOV R17, RZ, RZ, -R17 ;  /* 0x000000ffff117224 */ /* 0x000fc600078e0a11 */
[----:B------:R-:W-:Y:S01]  /*2b00*/  STL [R1+0x202c], R11 ;  /* 0x00202c0b01007387 */ /* 0x000fe20000100800 */
[----:B------:R-:W-:Y:S01]  /*2b10*/  IMAD R12, R29, R17, R12 ;  /* 0x000000111d0c7224 */ /* 0x000fe200078e020c */
[----:B------:R-:W-:Y:S02]  /*2b20*/  IABS R13, R23 ;  /* 0x00000017000d7213 */ /* 0x000fe40000000000 */
[----:B------:R-:W2:Y:S01]  /*2b30*/  LDL R23, [R1+0x1e08] ;  /* 0x001e080001177983 */ /* 0x000ea20000100800 */
[----:B------:R-:W-:Y:S02]  /*2b40*/  IABS R14, R24 ;  /* 0x00000018000e7213 */ /* 0x000fe40000000000 */
[C---:B------:R-:W-:Y:S01]  /*2b50*/  IMAD.HI.U32 R20, R27.reuse, R13, RZ ;  /* 0x0000000d1b147227 */ /* 0x040fe200078e00ff */
[----:B------:R-:W2:Y:S03]  /*2b60*/  LDL R24, [R1+0x1e04] ;  /* 0x001e040001187983 */ /* 0x000ea60000100800 */
[----:B------:R-:W-:-:S04]  /*2b70*/  IMAD.HI.U32 R21, R27, R14, RZ ;  /* 0x0000000e1b157227 */ /* 0x000fc800078e00ff */
[----:B------:R-:W-:Y:S02]  /*2b80*/  IMAD.MOV R17, RZ, RZ, -R20 ;  /* 0x000000ffff117224 */ /* 0x000fe400078e0a14 */
[----:B------:R-:W-:Y:S02]  /*2b90*/  IMAD.MOV R20, RZ, RZ, -R21 ;  /* 0x000000ffff147224 */ /* 0x000fe400078e0a15 */
[C---:B------:R-:W-:Y:S02]  /*2ba0*/  IMAD R13, R29.reuse, R17, R13 ;  /* 0x000000111d0d7224 */ /* 0x040fe400078e020d */
[----:B------:R-:W-:Y:S01]  /*2bb0*/  IMAD R14, R29, R20, R14 ;  /* 0x000000141d0e7224 */ /* 0x000fe200078e020e */
[----:B---3--:R-:W-:Y:S02]  /*2bc0*/  IABS R15, R25 ;  /* 0x00000019000f7213 */ /* 0x008fe40000000000 */
[----:B------:R-:W3:Y:S03]  /*2bd0*/  LDL R25, [R1+0x1e00] ;  /* 0x001e000001197983 */ /* 0x000ee60000100800 */
[----:B------:R-:W-:Y:S01]  /*2be0*/  IMAD.HI.U32 R19, R27, R15, RZ ;  /* 0x0000000f1b137227 */ /* 0x000fe200078e00ff */
[----:B----4-:R-:W-:-:S02]  /*2bf0*/  IABS R16, R26 ;  /* 0x0000001a00107213 */ /* 0x010fc40000000000 */
[----:B------:R-:W4:Y:S03]  /*2c00*/  LDL R26, [R1+0x1dfc] ;  /* 0x001dfc00011a7983 */ /* 0x000f260000100800 */
[----:B------:R-:W-:Y:S01]  /*2c10*/  IMAD.HI.U32 R18, R27, R16, RZ ;  /* 0x000000101b127227 */ /* 0x000fe200078e00ff */
[----:B------:R-:W-:Y:S03]  /*2c20*/  STL [R1+0x2030], R12 ;  /* 0x0020300c01007387 */ /* 0x000fe60000100800 */
[----:B------:R-:W-:Y:S01]  /*2c30*/  IMAD.MOV R19, RZ, RZ, -R19 ;  /* 0x000000ffff137224 */ /* 0x000fe200078e0a13 */
[----:B0-----:R-:W4:Y:S01]  /*2c40*/  LDL R5, [R1+0xbd0] ;  /* 0x000bd00001057983 */ /* 0x001f220000100800 */
[----:B------:R-:W-:Y:S02]  /*2c50*/  IMAD.MOV R18, RZ, RZ, -R18 ;  /* 0x000000ffff127224 */ /* 0x000fe400078e0a12 */
[----:B------:R-:W-:-:S02]  /*2c60*/  IMAD R15, R29, R19, R15 ;  /* 0x000000131d0f7224 */ /* 0x000fc400078e020f */
[----:B------:R-:W-:Y:S01]  /*2c70*/  IMAD R16, R29, R18, R16 ;  /* 0x000000121d107224 */ /* 0x000fe200078e0210 */
[----:B------:R-:W-:Y:S04]  /*2c80*/  STL [R1+0x2034], R13 ;  /* 0x0020340d01007387 */ /* 0x000fe80000100800 */
[----:B------:R-:W-:Y:S04]  /*2c90*/  STL [R1+0x203c], R14 ;  /* 0x00203c0e01007387 */ /* 0x000fe80000100800 */
[----:B------:R-:W-:Y:S04]  /*2ca0*/  STL [R1+0x2040], R15 ;  /* 0x0020400f01007387 */ /* 0x000fe80000100800 */
[----:B------:R0:W-:Y:S04]  /*2cb0*/  STL [R1+0x2044], R16 ;  /* 0x0020441001007387 */ /* 0x0001e80000100800 */
[----:B------:R-:W4:Y:S04]  /*2cc0*/  LDL R2, [R1+0x1df4] ;  /* 0x001df40001027983 */ /* 0x000f280000100800 */
[----:B------:R-:W4:Y:S04]  /*2cd0*/  LDL R0, [R1+0x1df0] ;  /* 0x001df00001007983 */ /* 0x000f280000100800 */
[----:B------:R-:W4:Y:S04]  /*2ce0*/  LDL R28, [R1+0x1de8] ;  /* 0x001de800011c7983 */ /* 0x000f280000100800 */
[----:B------:R-:W4:Y:S04]  /*2cf0*/  LDL R4, [R1+0x1df8] ;  /* 0x001df80001047983 */ /* 0x000f280000100800 */
[----:B0-----:R-:W4:Y:S04]  /*2d00*/  LDL.LU R16, [R1+0x9c] ;  /* 0x00009c0001107983 */ /* 0x001f280000300800 */
[----:B------:R-:W4:Y:S04]  /*2d10*/  LDL.LU R15, [R1+0x98] ;  /* 0x00009800010f7983 */ /* 0x000f280000300800 */
[----:B------:R-:W4:Y:S01]  /*2d20*/  LDL.LU R7, [R1+0x94] ;  /* 0x0000940001077983 */ /* 0x000f220000300800 */
[----:B--2---:R-:W-:-:S03]  /*2d30*/  IABS R21, R22 ;  /* 0x0000001600157213 */ /* 0x004fc60000000000 */
[----:B------:R-:W2:Y:S02]  /*2d40*/  LDL.LU R3, [R1+0x90] ;  /* 0x0000900001037983 */ /* 0x000ea40000300800 */
[----:B------:R-:W-:-:S04]  /*2d50*/  IMAD.MOV.U32 R17, RZ, RZ, R21 ;  /* 0x000000ffff117224 */ /* 0x000fc800078e0015 */
[----:B------:R-:W-:-:S04]  /*2d60*/  IMAD.HI.U32 R22, R27, R17, RZ ;  /* 0x000000111b167227 */ /* 0x000fc800078e00ff */
[----:B------:R-:W-:-:S04]  /*2d70*/  IMAD.MOV R22, RZ, RZ, -R22 ;  /* 0x000000ffff167224 */ /* 0x000fc800078e0a16 */
[----:B------:R-:W-:Y:S01]  /*2d80*/  IMAD R17, R29, R22, R17 ;  /* 0x000000161d117224 */ /* 0x000fe200078e0211 */
[----:B------:R-:W-:Y:S02]  /*2d90*/  IABS R18, R23 ;  /* 0x0000001700127213 */ /* 0x000fe40000000000 */
[----:B------:R-:W-:Y:S02]  /*2da0*/  IABS R19, R24 ;  /* 0x0000001800137213 */ /* 0x000fe40000000000 */
[----:B------:R-:W-:Y:S01]  /*2db0*/  STL [R1+0x2048], R17 ;  /* 0x0020481101007387 */ /* 0x000fe20000100800 */
[----:B---3--:R-:W-:Y:S01]  /*2dc0*/  IABS R20, R25 ;  /* 0x0000001900147213 */ /* 0x008fe20000000000 */
[----:B------:R-:W-:-:S04]  /*2dd0*/  IMAD.HI.U32 R25, R27, R18, RZ ;  /* 0x000000121b197227 */ /* 0x000fc800078e00ff */
[----:B------:R-:W-:Y:S01]  /*2de0*/  IMAD.HI.U32 R24, R27, R20, RZ ;  /* 0x000000141b187227 */ /* 0x000fe200078e00ff */
[----:B----4-:R-:W-:-:S03]  /*2df0*/  IABS R21, R26 ;  /* 0x0000001a00157213 */ /* 0x010fc60000000000 */
[----:B------:R-:W-:-:S04]  /*2e00*/  IMAD.HI.U32 R26, R27, R19, RZ ;  /* 0x000000131b1a7227 */ /* 0x000fc800078e00ff */
[----:B------:R-:W-:Y:S02]  /*2e10*/  IMAD.MOV R22, RZ, RZ, -R25 ;  /* 0x000000ffff167224 */ /* 0x000fe400078e0a19 */
[----:B------:R-:W-:-:S04]  /*2e20*/  IMAD.HI.U32 R23, R27, R21, RZ ;  /* 0x000000151b177227 */ /* 0x000fc800078e00ff */
[----:B------:R-:W-:Y:S01]  /*2e30*/  IMAD.MOV R25, RZ, RZ, -R26 ;  /* 0x000000ffff197224 */ /* 0x000fe200078e0a1a */
[----:B------:R-:W-:Y:S01]  /*2e40*/  IABS R26, R5 ;  /* 0x00000005001a7213 */ /* 0x000fe20000000000 */
[----:B------:R-:W-:Y:S02]  /*2e50*/  IMAD.MOV R24, RZ, RZ, -R24 ;  /* 0x000000ffff187224 */ /* 0x000fe400078e0a18 */
[----:B------:R-:W-:Y:S02]  /*2e60*/  IMAD.MOV R23, RZ, RZ, -R23 ;  /* 0x000000ffff177224 */ /* 0x000fe400078e0a17 */
[C---:B------:R-:W-:Y:S02]  /*2e70*/  IMAD R18, R29.reuse, R22, R18 ;  /* 0x000000161d127224 */ /* 0x040fe400078e0212 */
[----:B------:R-:W-:Y:S02]  /*2e80*/  IMAD R19, R29, R25, R19 ;  /* 0x000000191d137224 */ /* 0x000fe400078e0213 */
[----:B------:R-:W-:-:S02]  /*2e90*/  IMAD.MOV.U32 R22, RZ, RZ, R26 ;  /* 0x000000ffff167224 */ /* 0x000fc400078e001a */
[C---:B------:R-:W-:Y:S02]  /*2ea0*/  IMAD R20, R29.reuse, R24, R20 ;  /* 0x000000181d147224 */ /* 0x040fe400078e0214 */
[----:B------:R-:W-:Y:S01]  /*2eb0*/  IMAD R21, R29, R23, R21 ;  /* 0x000000171d157224 */ /* 0x000fe200078e0215 */
[----:B------:R0:W-:Y:S01]  /*2ec0*/  STL [R1+0x204c], R18 ;  /* 0x00204c1201007387 */ /* 0x0001e20000100800 */
[----:B------:R-:W-:Y:S01]  /*2ed0*/  IMAD.HI.U32 R25, R27, R22, RZ ;  /* 0x000000161b197227 */ /* 0x000fe200078e00ff */
[----:B------:R-:W-:Y:S02]  /*2ee0*/  IABS R24, R2 ;  /* 0x0000000200187213 */ /* 0x000fe40000000000 */
[----:B------:R-:W-:Y:S01]  /*2ef0*/  STL [R1+0x2050], R19 ;  /* 0x0020501301007387 */ /* 0x000fe20000100800 */
[----:B------:R-:W-:-:S03]  /*2f00*/  IABS R2, R0 ;  /* 0x0000000000027213 */ /* 0x000fc60000000000 */
[----:B------:R-:W-:Y:S01]  /*2f10*/  STL [R1+0x2054], R20 ;  /* 0x0020541401007387 */ /* 0x000fe20000100800 */
[----:B------:R-:W-:-:S03]  /*2f20*/  IMAD.MOV R26, RZ, RZ, -R25 ;  /* 0x000000ffff1a7224 */ /* 0x000fc600078e0a19 */
[----:B------:R-:W-:Y:S01]  /*2f30*/  STL [R1+0x2058], R21 ;  /* 0x0020581501007387 */ /* 0x000fe20000100800 */
[----:B------:R-:W-:Y:S01]  /*2f40*/  IMAD.MOV.U32 R25, RZ, RZ, R2 ;  /* 0x000000ffff197224 */ /* 0x000fe200078e0002 */
[----:B------:R-:W-:Y:S02]  /*2f50*/  IABS R0, R28 ;  /* 0x0000001c00007213 */ /* 0x000fe40000000000 */
[----:B------:R-:W3:Y:S04]  /*2f60*/  LDL.LU R14, [R1+0x8c] ;  /* 0x00008c00010e7983 */ /* 0x000ee80000300800 */
[----:B------:R-:W4:Y:S04]  /*2f70*/  LDL.LU R13, [R1+0x88] ;  /* 0x00008800010d7983 */ /* 0x000f280000300800 */
[----:B------:R-:W4:Y:S04]  /*2f80*/  LDL.LU R2, [R1+0x84] ;  /* 0x0000840001027983 */ /* 0x000f280000300800 */
[----:B------:R-:W4:Y:S04]  /*2f90*/  LDL.LU R28, [R1+0x80] ;  /* 0x00008000011c7983 */ /* 0x000f280000300800 */
[----:B------:R-:W4:Y:S04]  /*2fa0*/  LDL.LU R12, [R1+0x7c] ;  /* 0x00007c00010c7983 */ /* 0x000f280000300800 */
[----:B------:R-:W4:Y:S04]  /*2fb0*/  LDL.LU R11, [R1+0x78] ;  /* 0x00007800010b7983 */ /* 0x000f280000300800 */
[----:B------:R-:W4:Y:S04]  /*2fc0*/  LDL.LU R10, [R1+0x74] ;  /* 0x00007400010a7983 */ /* 0x000f280000300800 */
[----:B------:R-:W4:Y:S04]  /*2fd0*/  LDL.LU R9, [R1+0x70] ;  /* 0x0000700001097983 */ /* 0x000f280000300800 */
[----:B------:R-:W4:Y:S01]  /*2fe0*/  LDL.LU R8, [R1+0x6c] ;  /* 0x00006c0001087983 */ /* 0x000f220000300800 */
[----:B------:R-:W-:-:S04]  /*2ff0*/  IABS R5, c[0x0][0x178] ;  /* 0x00005e0000057a13 */ /* 0x000fc80000000000 */
[C---:B--2---:R-:W-:Y:S02]  /*3000*/  ISETP.GT.U32.AND P3, PT, R5.reuse, R3, PT ;  /* 0x000000030500720c */ /* 0x044fe40003f64070 */
[C---:B------:R-:W-:Y:S02]  /*3010*/  ISETP.GT.U32.AND P2, PT, R5.reuse, R7, PT ;  /* 0x000000070500720c */ /* 0x040fe40003f44070 */
[C---:B------:R-:W-:Y:S02]  /*3020*/  ISETP.GT.U32.AND P0, PT, R5.reuse, R16, PT ;  /* 0x000000100500720c */ /* 0x040fe40003f04070 */
[----:B------:R-:W-:Y:S02]  /*3030*/  ISETP.GT.U32.AND P1, PT, R5, R15, PT ;  /* 0x0000000f0500720c */ /* 0x000fe40003f24070 */
[----:B------:R-:W-:-:S05]  /*3040*/  IABS R23, R4 ;  /* 0x0000000400177213 */ /* 0x000fca0000000000 */
[--C-:B------:R-:W-:Y:S02]  /*3050*/  @!P3 IMAD.IADD R3, R3, 0x1, -R5.reuse ;  /* 0x000000010303b824 */ /* 0x100fe400078e0a05 */
[----:B------:R-:W-:-:S03]  /*3060*/  @!P2 IMAD.IADD R7, R7, 0x1, -R5 ;  /* 0x000000010707a824 */ /* 0x000fc600078e0a05 */
[----:B------:R-:W-:Y:S01]  /*3070*/  ISETP.GT.U32.AND P3, PT, R5, R3, PT ;  /* 0x000000030500720c */ /* 0x000fe20003f64070 */
[----:B------:R-:W-:-:S04]  /*3080*/  IMAD.HI.U32 R6, R27, R23, RZ ;  /* 0x000000171b067227 */ /* 0x000fc800078e00ff */
[----:B------:R-:W-:Y:S02]  /*3090*/  IMAD R22, R29, R26, R22 ;  /* 0x0000001a1d167224 */ /* 0x000fe400078e0216 */
[--C-:B------:R-:W-:Y:S01]  /*30a0*/  @!P0 IMAD.IADD R16, R16, 0x1, -R5.reuse ;  /* 0x0000000110108824 */ /* 0x100fe200078e0a05 */
[----:B------:R-:W-:Y:S01]  /*30b0*/  ISETP.GT.U32.AND P0, PT, R5, R7, PT ;  /* 0x000000070500720c */ /* 0x000fe20003f04070 */
[----:B------:R-:W-:Y:S01]  /*30c0*/  @!P1 IMAD.IADD R15, R15, 0x1, -R5 ;  /* 0x000000010f0f9824 */ /* 0x000fe200078e0a05 */
[----:B------:R-:W-:Y:S01]  /*30d0*/  ISETP.GT.U32.AND P1, PT, R29, R22, PT ;  /* 0x000000161d00720c */ /* 0x000fe20003f24070 */
[----:B0-----:R-:W-:Y:S01]  /*30e0*/  IMAD.MOV R18, RZ, RZ, -R6 ;  /* 0x000000ffff127224 */ /* 0x001fe200078e0a06 */
[----:B------:R-:W-:Y:S01]  /*30f0*/  ISETP.GT.U32.AND P5, PT, R5, R16, PT ;  /* 0x000000100500720c */ /* 0x000fe20003fa4070 */
[----:B------:R-:W2:Y:S01]  /*3100*/  LDL.LU R6, [R1+0x68] ;  /* 0x0000680001067983 */ /* 0x000ea20000300800 */
[----:B------:R-:W-:Y:S01]  /*3110*/  IMAD.HI.U32 R4, R27, R24, RZ ;  /* 0x000000181b047227 */ /* 0x000fe200078e00ff */
[----:B------:R-:W-:-:S03]  /*3120*/  ISETP.GT.U32.AND P6, PT, R5, R15, PT ;  /* 0x0000000f0500720c */ /* 0x000fc60003fc4070 */
[--C-:B------:R-:W-:Y:S02]  /*3130*/  @!P3 IMAD.IADD R3, R3, 0x1, -R5.reuse ;  /* 0x000000010303b824 */ /* 0x100fe400078e0a05 */
[----:B------:R-:W-:Y:S02]  /*3140*/  IMAD.MOV R17, RZ, RZ, -R4 ;  /* 0x000000ffff117224 */ /* 0x000fe400078e0a04 */
[----:B------:R-:W-:Y:S01]  /*3150*/  IMAD.MOV.U32 R26, RZ, RZ, R0 ;  /* 0x000000ffff1a7224 */ /* 0x000fe200078e0000 */
[----:B------:R-:W2:Y:S01]  /*3160*/  LDL.LU R4, [R1+0x64] ;  /* 0x0000640001047983 */ /* 0x000ea20000300800 */
[----:B------:R-:W-:Y:S02]  /*3170*/  @!P0 IMAD.IADD R7, R7, 0x1, -R5 ;  /* 0x0000000107078824 */ /* 0x000fe400078e0a05 */
[----:B------:R-:W-:-:S04]  /*3180*/  IMAD.HI.U32 R0, R27, R25, RZ ;  /* 0x000000191b007227 */ /* 0x000fc800078e00ff */
[----:B------:R-:W-:Y:S02]  /*3190*/  @!P5 IMAD.IADD R16, R16, 0x1, -R5 ;  /* 0x000000011010d824 */ /* 0x000fe400078e0a05 */
[----:B------:R-:W-:Y:S02]  /*31a0*/  @!P1 IMAD.IADD R22, R22, 0x1, -R29 ;  /* 0x0000000116169824 */ /* 0x000fe400078e0a1d */
[----:B------:R-:W-:Y:S02]  /*31b0*/  IMAD.MOV R0, RZ, RZ, -R0 ;  /* 0x000000ffff007224 */ /* 0x000fe400078e0a00 */
[----:B------:R-:W-:Y:S02]  /*31c0*/  @!P6 IMAD.IADD R15, R15, 0x1, -R5 ;  /* 0x000000010f0fe824 */ /* 0x000fe400078e0a05 */
[----:B------:R-:W-:Y:S02]  /*31d0*/  IMAD R25, R29, R0, R25 ;  /* 0x000000001d197224 */ /* 0x000fe400078e0219 */
[----:B------:R-:W-:Y:S01]  /*31e0*/  IMAD.HI.U32 R0, R27, R26, RZ ;  /* 0x0000001a1b007227 */ /* 0x000fe200078e00ff */
[----:B------:R-:W-:Y:S03]  /*31f0*/  STL [R1+0x9c], R16 ;  /* 0x00009c1001007387 */ /* 0x000fe60000100800 */
[----:B------:R-:W-:Y:S01]  /*3200*/  IMAD.MOV R0, RZ, RZ, -R0 ;  /* 0x000000ffff007224 */ /* 0x000fe200078e0a00 */
[----:B------:R-:W-:Y:S03]  /*3210*/  STL [R1+0x98], R15 ;  /* 0x0000980f01007387 */ /* 0x000fe60000100800 */
[C---:B------:R-:W-:Y:S01]  /*3220*/  IMAD R26, R29.reuse, R0, R26 ;  /* 0x000000001d1a7224 */ /* 0x040fe200078e021a */
[----:B------:R-:W-:Y:S04]  /*3230*/  STL [R1+0x94], R7 ;  /* 0x0000940701007387 */ /* 0x000fe80000100800 */
[----:B------:R0:W-:Y:S04]  /*3240*/  STL [R1+0x90], R3 ;  /* 0x0000900301007387 */ /* 0x0001e80000100800 */
[----:B------:R-:W2:Y:S04]  /*3250*/  LDL.LU R0, [R1+0x60] ;  /* 0x0000600001007983 */ /* 0x000ea80000300800 */
[----:B0-----:R-:W2:Y:S04]  /*3260*/  LDL.LU R3, [R1+0x5c] ;  /* 0x00005c0001037983 */ /* 0x001ea80000300800 */
[----:B------:R-:W2:Y:S04]  /*3270*/  LDL.LU R5, [R1+0x58] ;  /* 0x0000580001057983 */ /* 0x000ea80000300800 */
[----:B------:R-:W2:Y:S04]  /*3280*/  LDL.LU R7, [R1+0x54] ;  /* 0x0000540001077983 */ /* 0x000ea80000300800 */
[----:B------:R-:W2:Y:S04]  /*3290*/  LDL.LU R21, [R1+0x50] ;  /* 0x0000500001157983 */ /* 0x000ea80000300800 */
[----:B------:R-:W2:Y:S01]  /*32a0*/  LDL.LU R20, [R1+0x4c] ;  /* 0x00004c0001147983 */ /* 0x000ea20000300800 */
[----:B------:R-:W-:-:S02]  /*32b0*/  IMAD R23, R29, R18, R23 ;  /* 0x000000121d177224 */ /* 0x000fc400078e0217 */
[C---:B------:R-:W-:Y:S01]  /*32c0*/  IMAD R24, R29.reuse, R17, R24 ;  /* 0x000000111d187224 */ /* 0x040fe200078e0218 */
[C---:B---3--:R-:W-:Y:S02]  /*32d0*/  ISETP.GT.U32.AND P4, PT, R29.reuse, R14, PT ;  /* 0x0000000e1d00720c */ /* 0x048fe40003f84070 */
[C---:B----4-:R-:W-:Y:S02]  /*32e0*/  ISETP.GT.U32.AND P2, PT, R29.reuse, R13, PT ;  /* 0x0000000d1d00720c */ /* 0x050fe40003f44070 */
[C---:B------:R-:W-:Y:S02]  /*32f0*/  ISETP.GT.U32.AND P5, PT, R29.reuse, R2, PT ;  /* 0x000000021d00720c */ /* 0x040fe40003fa4070 */
[C---:B------:R-:W-:Y:S02]  /*3300*/  ISETP.GT.U32.AND P3, PT, R29.reuse, R12, PT ;  /* 0x0000000c1d00720c */ /* 0x040fe40003f64070 */
[----:B------:R-:W-:-:S05]  /*3310*/  ISETP.GT.U32.AND P0, PT, R29, R11, PT ;  /* 0x0000000b1d00720c */ /* 0x000fca0003f04070 */
[--C-:B------:R-:W-:Y:S01]  /*3320*/  @!P4 IMAD.IADD R14, R14, 0x1, -R29.reuse ;  /* 0x000000010e0ec824 */ /* 0x100fe200078e0a1d */
[C---:B------:R-:W-:Y:S02]  /*3330*/  ISETP.GT.U32.AND P1, PT, R29.reuse, R10, PT ;  /* 0x0000000a1d00720c */ /* 0x040fe40003f24070 */
[C---:B------:R-:W-:Y:S02]  /*3340*/  ISETP.GT.U32.AND P6, PT, R29.reuse, R28, PT ;  /* 0x0000001c1d00720c */ /* 0x040fe40003fc4070 */
[C---:B------:R-:W-:Y:S01]  /*3350*/  ISETP.GT.U32.AND P4, PT, R29.reuse, R9, PT ;  /* 0x000000091d00720c */ /* 0x040fe20003f84070 */
[--C-:B------:R-:W-:Y:S01]  /*3360*/  @!P3 IMAD.IADD R12, R12, 0x1, -R29.reuse ;  /* 0x000000010c0cb824 */ /* 0x100fe200078e0a1d */
[----:B------:R-:W-:Y:S01]  /*3370*/  ISETP.GT.U32.AND P3, PT, R29, R22, PT ;  /* 0x000000161d00720c */ /* 0x000fe20003f64070 */
[--C-:B------:R-:W-:Y:S01]  /*3380*/  @!P2 IMAD.IADD R13, R13, 0x1, -R29.reuse ;  /* 0x000000010d0da824 */ /* 0x100fe200078e0a1d */
[----:B------:R-:W-:Y:S01]  /*3390*/  ISETP.GT.U32.AND P2, PT, R29, R8, PT ;  /* 0x000000081d00720c */ /* 0x000fe20003f44070 */
[--C-:B------:R-:W-:Y:S01]  /*33a0*/  @!P0 IMAD.IADD R11, R11, 0x1, -R29.reuse ;  /* 0x000000010b0b8824 */ /* 0x100fe200078e0a1d */
[----:B------:R-:W-:Y:S01]  /*33b0*/  ISETP.GT.U32.AND P0, PT, R29, R14, PT ;  /* 0x0000000e1d00720c */ /* 0x000fe20003f04070 */
[----:B------:R-:W-:-:S02]  /*33c0*/  @!P5 IMAD.IADD R2, R2, 0x1, -R29 ;  /* 0x000000010202d824 */ /* 0x000fc400078e0a1d */
[--C-:B------:R-:W-:Y:S01]  /*33d0*/  @!P1 IMAD.IADD R10, R10, 0x1, -R29.reuse ;  /* 0x000000010a0a9824 */ /* 0x100fe200078e0a1d */
[----:B------:R-:W-:Y:S01]  /*33e0*/  ISETP.GT.U32.AND P1, PT, R29, R13, PT ;  /* 0x0000000d1d00720c */ /* 0x000fe20003f24070 */
[--C-:B------:R-:W-:Y:S02]  /*33f0*/  @!P6 IMAD.IADD R28, R28, 0x1, -R29.reuse ;  /* 0x000000011c1ce824 */ /* 0x100fe400078e0a1d */
[--C-:B------:R-:W-:Y:S01]  /*3400*/  @!P4 IMAD.IADD R9, R9, 0x1, -R29.reuse ;  /* 0x000000010909c824 */ /* 0x100fe200078e0a1d */
[C---:B------:R-:W-:Y:S01]  /*3410*/  ISETP.GT.U32.AND P4, PT, R29.reuse, R2, PT ;  /* 0x000000021d00720c */ /* 0x040fe20003f84070 */
[--C-:B------:R-:W-:Y:S02]  /*3420*/  @!P3 IMAD.IADD R22, R22, 0x1, -R29.reuse ;  /* 0x000000011616b824 */ /* 0x100fe400078e0a1d */
[--C-:B------:R-:W-:Y:S01]  /*3430*/  @!P2 IMAD.IADD R8, R8, 0x1, -R29.reuse ;  /* 0x000000010808a824 */ /* 0x100fe200078e0a1d */
[----:B------:R-:W-:Y:S01]  /*3440*/  ISETP.GT.U32.AND P2, PT, R29, R28, PT ;  /* 0x0000001c1d00720c */ /* 0x000fe20003f44070 */
[--C-:B------:R-:W-:Y:S01]  /*3450*/  @!P0 IMAD.IADD R14, R14, 0x1, -R29.reuse ;  /* 0x000000010e0e8824 */ /* 0x100fe200078e0a1d */
[----:B------:R0:W-:Y:S03]  /*3460*/  STL [R1+0x1fcc], R22 ;  /* 0x001fcc1601007387 */ /* 0x0001e60000100800 */
[--C-:B------:R-:W-:Y:S01]  /*3470*/  @!P1 IMAD.IADD R13, R13, 0x1, -R29.reuse ;  /* 0x000000010d0d9824 */ /* 0x100fe200078e0a1d */
[----:B0-----:R-:W3:Y:S04]  /*3480*/  LDL R22, [R1+0x1dec] ;  /* 0x001dec0001167983 */ /* 0x001ee80000100800 */
[----:B------:R-:W4:Y:S01]  /*3490*/  LDL.LU R19, [R1+0x48] ;  /* 0x0000480001137983 */ /* 0x000f220000300800 */
[----:B------:R-:W-:-:S03]  /*34a0*/  @!P4 IMAD.IADD R2, R2, 0x1, -R29 ;  /* 0x000000010202c824 */ /* 0x000fc600078e0a1d */
[----:B------:R0:W-:Y:S04]  /*34b0*/  STL [R1+0x8c], R14 ;  /* 0x00008c0e01007387 */ /* 0x0001e80000100800 */
[----:B------:R-:W3:Y:S04]  /*34c0*/  LDL.LU R18, [R1+0x44] ;  /* 0x0000440001127983 */ /* 0x000ee80000300800 */
[----:B------:R-:W3:Y:S01]  /*34d0*/  LDL.LU R17, [R1+0x40] ;  /* 0x0000400001117983 */ /* 0x000ee20000300800 */
[----:B------:R-:W-:-:S03]  /*34e0*/  @!P2 IMAD.IADD R28, R28, 0x1, -R29 ;  /* 0x000000011c1ca824 */ /* 0x000fc600078e0a1d */
[----:B------:R-:W-:Y:S04]  /*34f0*/  STL [R1+0x88], R13 ;  /* 0x0000880d01007387 */ /* 0x000fe80000100800 */
[----:B------:R-:W3:Y:S04]  /*3500*/  LDL.LU R16, [R1+0x3c] ;  /* 0x00003c0001107983 */ /* 0x000ee80000300800 */
[----:B------:R-:W3:Y:S04]  /*3510*/  LDL.LU R15, [R1+0x38] ;  /* 0x00003800010f7983 */ /* 0x000ee80000300800 */
[----:B------:R-:W-:Y:S04]  /*3520*/  STL [R1+0x84], R2 ;  /* 0x0000840201007387 */ /* 0x000fe80000100800 */
[----:B0-----:R-:W3:Y:S04]  /*3530*/  LDL.LU R14, [R1+0x34] ;  /* 0x00003400010e7983 */ /* 0x001ee80000300800 */
[----:B------:R0:W-:Y:S04]  /*3540*/  STL [R1+0x80], R28 ;  /* 0x0000801c01007387 */ /* 0x0001e80000100800 */
[----:B0-----:R-:W3:Y:S01]  /*3550*/  LDL.LU R28, [R1+0x30] ;  /* 0x00003000011c7983 */ /* 0x001ee20000300800 */
[----:B--2---:R-:W-:-:S02]  /*3560*/  ISETP.GT.U32.AND P5, PT, R29, R6, PT ;  /* 0x000000061d00720c */ /* 0x004fc40003fa4070 */
[C---:B------:R-:W-:Y:S02]  /*3570*/  ISETP.GT.U32.AND P6, PT, R29.reuse, R4, PT ;  /* 0x000000041d00720c */ /* 0x040fe40003fc4070 */
[C---:B------:R-:W-:Y:S02]  /*3580*/  ISETP.GT.U32.AND P3, PT, R29.reuse, R11, PT ;  /* 0x0000000b1d00720c */ /* 0x040fe40003f64070 */
[----:B------:R-:W-:-:S07]  /*3590*/  ISETP.GT.U32.AND P0, PT, R29, R10, PT ;  /* 0x0000000a1d00720c */ /* 0x000fce0003f04070 */
[--C-:B------:R-:W-:Y:S01]  /*35a0*/  @!P5 IMAD.IADD R6, R6, 0x1, -R29.reuse ;  /* 0x000000010606d824 */ /* 0x100fe200078e0a1d */
[C---:B------:R-:W-:Y:S01]  /*35b0*/  ISETP.GT.U32.AND P5, PT, R29.reuse, R12, PT ;  /* 0x0000000c1d00720c */ /* 0x040fe20003fa4070 */
[--C-:B------:R-:W-:Y:S01]  /*35c0*/  @!P6 IMAD.IADD R4, R4, 0x1, -R29.reuse ;  /* 0x000000010404e824 */ /* 0x100fe200078e0a1d */
[C---:B------:R-:W-:Y:S02]  /*35d0*/  ISETP.GT.U32.AND P1, PT, R29.reuse, R9, PT ;  /* 0x000000091d00720c */ /* 0x040fe40003f24070 */
[C---:B------:R-:W-:Y:S02]  /*35e0*/  ISETP.GT.U32.AND P4, PT, R29.reuse, R8, PT ;  /* 0x000000081d00720c */ /* 0x040fe40003f84070 */
[C---:B------:R-:W-:Y:S02]  /*35f0*/  ISETP.GT.U32.AND P2, PT, R29.reuse, R6, PT ;  /* 0x000000061d00720c */ /* 0x040fe40003f44070 */
[----:B------:R-:W-:Y:S01]  /*3600*/  ISETP.GT.U32.AND P6, PT, R29, R4, PT ;  /* 0x000000041d00720c */ /* 0x000fe20003fc4070 */
[----:B------:R-:W-:Y:S01]  /*3610*/  @!P3 IMAD.IADD R11, R11, 0x1, -R29 ;  /* 0x000000010b0bb824 */ /* 0x000fe200078e0a1d */
[----:B------:R-:W-:-:S03]  /*3620*/  ISETP.GT.U32.AND P3, PT, R29, R3, PT ;  /* 0x000000031d00720c */ /* 0x000fc60003f64070 */
[--C-:B------:R-:W-:Y:S01]  /*3630*/  @!P5 IMAD.IADD R12, R12, 0x1, -R29.reuse ;  /* 0x000000010c0cd824 */ /* 0x100fe200078e0a1d */
[C---:B------:R-:W-:Y:S01]  /*3640*/  ISETP.GT.U32.AND P5, PT, R29.reuse, R0, PT ;  /* 0x000000001d00720c */ /* 0x040fe20003fa4070 */
[--C-:B------:R-:W-:Y:S01]  /*3650*/  @!P0 IMAD.IADD R10, R10, 0x1, -R29.reuse ;  /* 0x000000010a0a8824 */ /* 0x100fe200078e0a1d */
[----:B------:R-:W-:Y:S01]  /*3660*/  ISETP.GT.U32.AND P0, PT, R29, R5, PT ;  /* 0x000000051d00720c */ /* 0x000fe20003f04070 */
[--C-:B------:R-:W-:Y:S01]  /*3670*/  @!P1 IMAD.IADD R9, R9, 0x1, -R29.reuse ;  /* 0x0000000109099824 */ /* 0x100fe200078e0a1d */
[C---:B------:R-:W-:Y:S01]  /*3680*/  ISETP.GT.U32.AND P1, PT, R29.reuse, R7, PT ;  /* 0x000000071d00720c */ /* 0x040fe20003f24070 */
[--C-:B------:R-:W-:Y:S01]  /*3690*/  @!P4 IMAD.IADD R8, R8, 0x1, -R29.reuse ;  /* 0x000000010808c824 */ /* 0x100fe200078e0a1d */
[C---:B------:R-:W-:Y:S01]  /*36a0*/  ISETP.GT.U32.AND P4, PT, R29.reuse, R21, PT ;  /* 0x000000151d00720c */ /* 0x040fe20003f84070 */
[--C-:B------:R-:W-:Y:S01]  /*36b0*/  @!P2 IMAD.IADD R6, R6, 0x1, -R29.reuse ;  /* 0x000000010606a824 */ /* 0x100fe200078e0a1d */
[----:B------:R-:W-:Y:S01]  /*36c0*/  ISETP.GT.U32.AND P2, PT, R29, R20, PT ;  /* 0x000000141d00720c */ /* 0x000fe20003f44070 */
[----:B------:R-:W-:-:S02]  /*36d0*/  @!P6 IMAD.IADD R4, R4, 0x1, -R29 ;  /* 0x000000010404e824 */ /* 0x000fc400078e0a1d */
[--C-:B------:R-:W-:Y:S02]  /*36e0*/  @!P3 IMAD.IADD R3, R3, 0x1, -R29.reuse ;  /* 0x000000010303b824 */ /* 0x100fe400078e0a1d */
[--C-:B------:R-:W-:Y:S02]  /*36f0*/  @!P5 IMAD.IADD R0, R0, 0x1, -R29.reuse ;  /* 0x000000010000d824 */ /* 0x100fe400078e0a1d */
[--C-:B------:R-:W-:Y:S02]  /*3700*/  @!P0 IMAD.IADD R5, R5, 0x1, -R29.reuse ;  /* 0x0000000105058824 */ /* 0x100fe400078e0a1d */
[--C-:B------:R-:W-:Y:S02]  /*3710*/  @!P1 IMAD.IADD R7, R7, 0x1, -R29.reuse ;  /* 0x0000000107079824 */ /* 0x100fe400078e0a1d */
[--C-:B------:R-:W-:Y:S02]  /*3720*/  @!P4 IMAD.IADD R21, R21, 0x1, -R29.reuse ;  /* 0x000000011515c824 */ /* 0x100fe400078e0a1d */
[----:B------:R-:W-:Y:S01]  /*3730*/  @!P2 IMAD.IADD R20, R20, 0x1, -R29 ;  /* 0x000000011414a824 */ /* 0x000fe200078e0a1d */
[----:B------:R0:W-:Y:S04]  /*3740*/  STL [R1+0x7c], R12 ;  /* 0x00007c0c01007387 */ /* 0x0001e80000100800 */
[----:B------:R1:W-:Y:S04]  /*3750*/  STL [R1+0x78], R11 ;  /* 0x0000780b01007387 */ /* 0x0003e80000100800 */
[----:B------:R2:W-:Y:S04]  /*3760*/  STL [R1+0x74], R10 ;  /* 0x0000740a01007387 */ /* 0x0005e80000100800 */
[----:B------:R0:W-:Y:S04]  /*3770*/  STL [R1+0x70], R9 ;  /* 0x0000700901007387 */ /* 0x0001e80000100800 */
[----:B------:R0:W-:Y:S04]  /*3780*/  STL [R1+0x6c], R8 ;  /* 0x00006c0801007387 */ /* 0x0001e80000100800 */
[----:B------:R-:W3:Y:S04]  /*3790*/  LDL.LU R13, [R1+0x2c] ;  /* 0x00002c00010d7983 */ /* 0x000ee80000300800 */
[----:B------:R2:W-:Y:S04]  /*37a0*/  STL [R1+0x68], R6 ;  /* 0x0000680601007387 */ /* 0x0005e80000100800 */
[----:B0-----:R-:W3:Y:S04]  /*37b0*/  LDL.LU R12, [R1+0x28] ;  /* 0x00002800010c7983 */ /* 0x001ee80000300800 */
[----:B-1----:R-:W3:Y:S04]  /*37c0*/  LDL.LU R11, [R1+0x24] ;  /* 0x00002400010b7983 */ /* 0x002ee80000300800 */
[----:B------:R-:W-:Y:S04]  /*37d0*/  STL [R1+0x64], R4 ;  /* 0x0000640401007387 */ /* 0x000fe80000100800 */
[----:B--2---:R-:W2:Y:S04]  /*37e0*/  LDL.LU R10, [R1+0x20] ;  /* 0x00002000010a7983 */ /* 0x004ea80000300800 */
[----:B------:R-:W2:Y:S04]  /*37f0*/  LDL.LU R9, [R1+0x1c] ;  /* 0x00001c0001097983 */ /* 0x000ea80000300800 */
[----:B------:R-:W2:Y:S01]  /*3800*/  LDL.LU R8, [R1+0x18] ;  /* 0x0000180001087983 */ /* 0x000ea20000300800 */
[----:B----4-:R-:W-:-:S02]  /*3810*/  ISETP.GT.U32.AND P6, PT, R29, R19, PT ;  /* 0x000000131d00720c */ /* 0x010fc40003fc4070 */
[C---:B---3--:R-:W-:Y:S02]  /*3820*/  ISETP.GT.U32.AND P5, PT, R29.reuse, R18, PT ;  /* 0x000000121d00720c */ /* 0x048fe40003fa4070 */
[----:B------:R-:W-:-:S09]  /*3830*/  ISETP.GT.U32.AND P3, PT, R29, R17, PT ;  /* 0x000000111d00720c */ /* 0x000fd20003f64070 */
[--C-:B------:R-:W-:Y:S01]  /*3840*/  @!P6 IMAD.IADD R19, R19, 0x1, -R29.reuse ;  /* 0x000000011313e824 */ /* 0x100fe200078e0a1d */
[C---:B------:R-:W-:Y:S02]  /*3850*/  ISETP.GT.U32.AND P0, PT, R29.reuse, R16, PT ;  /* 0x000000101d00720c */ /* 0x040fe40003f04070 */
[C---:B------:R-:W-:Y:S01]  /*3860*/  ISETP.GT.U32.AND P1, PT, R29.reuse, R15, PT ;  /* 0x0000000f1d00720c */ /* 0x040fe20003f24070 */
[--C-:B------:R-:W-:Y:S01]  /*3870*/  @!P5 IMAD.IADD R18, R18, 0x1, -R29.reuse ;  /* 0x000000011212d824 */ /* 0x100fe200078e0a1d */
[C---:B------:R-:W-:Y:S02]  /*3880*/  ISETP.GT.U32.AND P6, PT, R29.reuse, R0, PT ;  /* 0x000000001d00720c */ /* 0x040fe40003fc4070 */
[----:B------:R-:W-:Y:S01]  /*3890*/  ISETP.GT.U32.AND P4, PT, R29, R14, PT ;  /* 0x0000000e1d00720c */ /* 0x000fe20003f84070 */
[----:B------:R-:W-:Y:S01]  /*38a0*/  @!P3 IMAD.IADD R17, R17, 0x1, -R29 ;  /* 0x000000011111b824 */ /* 0x000fe200078e0a1d */
[----:B------:R-:W-:-:S05]  /*38b0*/  ISETP.GT.U32.AND P5, PT, R29, R3, PT ;  /* 0x000000031d00720c */ /* 0x000fca0003fa4070 */
[--C-:B------:R-:W-:Y:S01]  /*38c0*/  @!P0 IMAD.IADD R16, R16, 0x1, -R29.reuse ;  /* 0x0000000110108824 */ /* 0x100fe200078e0a1d */
[----:B------:R-:W-:Y:S01]  /*38d0*/  ISETP.GT.U32.AND P3, PT, R29, R5, PT ;  /* 0x000000051d00720c */ /* 0x000fe20003f64070 */
[--C-:B------:R-:W-:Y:S01]  /*38e0*/  @!P1 IMAD.IADD R15, R15, 0x1, -R29.reuse ;  /* 0x000000010f0f9824 */ /* 0x100fe200078e0a1d */
[C---:B------:R-:W-:Y:S02]  /*38f0*/  ISETP.GT.U32.AND P0, PT, R29.reuse, R7, PT ;  /* 0x000000071d00720c */ /* 0x040fe40003f04070 */
[C---:B------:R-:W-:Y:S01]  /*3900*/  ISETP.GT.U32.AND P2, PT, R29.reuse, R28, PT ;  /* 0x0000001c1d00720c */ /* 0x040fe20003f44070 */
[--C-:B------:R-:W-:Y:S01]  /*3910*/  @!P4 IMAD.IADD R14, R14, 0x1, -R29.reuse ;  /* 0x000000010e0ec824 */ /* 0x100fe200078e0a1d */
[C---:B------:R-:W-:Y:S02]  /*3920*/  ISETP.GT.U32.AND P1, PT, R29.reuse, R21, PT ;  /* 0x000000151d00720c */ /* 0x040fe40003f24070 */
[----:B------:R-:W-:Y:S01]  /*3930*/  ISETP.GT.U32.AND P4, PT, R29, R20, PT ;  /* 0x000000141d00720c */ /* 0x000fe20003f84070 */
[--C-:B------:R-:W-:Y:S01]  /*3940*/  @!P6 IMAD.IADD R0, R0, 0x1, -R29.reuse ;  /* 0x000000010000e824 */ /* 0x100fe200078e0a1d */
[----:B------:R-:W-:Y:S01]  /*3950*/  IABS R2, R22 ;  /* 0x0000001600027213 */ /* 0x000fe20000000000 */
[--C-:B------:R-:W-:Y:S01]  /*3960*/  @!P5 IMAD.IADD R3, R3, 0x1, -R29.reuse ;  /* 0x000000010303d824 */ /* 0x100fe200078e0a1d */
[----:B------:R-:W-:Y:S01]  /*3970*/  ISETP.GT.U32.AND P5, PT, R29, R18, PT ;  /* 0x000000121d00720c */ /* 0x000fe20003fa4070 */
[----:B------:R-:W-:-:S04]  /*3980*/  @!P3 IMAD.IADD R5, R5, 0x1, -R29 ;  /* 0x000000010505b824 */ /* 0x000fc800078e0a1d */
[--C-:B------:R-:W-:Y:S01]  /*3990*/  @!P2 IMAD.IADD R28, R28, 0x1, -R29.reuse ;  /* 0x000000011c1ca824 */ /* 0x100fe200078e0a1d */
[C---:B------:R-:W-:Y:S01]  /*39a0*/  ISETP.GT.U32.AND P2, PT, R29.reuse, R19, PT ;  /* 0x000000131d00720c */ /* 0x040fe20003f44070 */
[----:B------:R0:W-:Y:S01]  /*39b0*/  STL [R1+0x60], R0 ;  /* 0x0000600001007387 */ /* 0x0001e20000100800 */
[----:B------:R-:W-:Y:S01]  /*39c0*/  ISETP.GT.U32.AND P3, PT, R29, R17, PT ;  /* 0x000000111d00720c */ /* 0x000fe20003f64070 */
[----:B------:R-:W-:Y:S02]  /*39d0*/  IMAD.MOV.U32 R6, RZ, RZ, R2 ;  /* 0x000000ffff067224 */ /* 0x000fe400078e0002 */
[--C-:B------:R-:W-:Y:S01]  /*39e0*/  @!P0 IMAD.IADD R7, R7, 0x1, -R29.reuse ;  /* 0x0000000107078824 */ /* 0x100fe200078e0a1d */
[----:B------:R-:W-:Y:S01]  /*39f0*/  ISETP.GT.U32.AND P0, PT, R29, R16, PT ;  /* 0x000000101d00720c */ /* 0x000fe20003f04070 */
[--C-:B------:R-:W-:Y:S01]  /*3a00*/  @!P1 IMAD.IADD R21, R21, 0x1, -R29.reuse ;  /* 0x0000000115159824 */ /* 0x100fe200078e0a1d */
[----:B------:R-:W-:Y:S01]  /*3a10*/  ISETP.GT.U32.AND P1, PT, R29, R15, PT ;  /* 0x0000000f1d00720c */ /* 0x000fe20003f24070 */
[----:B0-----:R-:W3:Y:S01]  /*3a20*/  LDL.LU R0, [R1+0x14] ;  /* 0x0000140001007983 */ /* 0x001ee20000300800 */
[----:B------:R-:W-:-:S03]  /*3a30*/  @!P4 IMAD.IADD R20, R20, 0x1, -R29 ;  /* 0x000000011414c824 */ /* 0x000fc600078e0a1d */
[----:B------:R-:W4:Y:S01]  /*3a40*/  LDL.LU R2, [R1+0x10] ;  /* 0x0000100001027983 */ /* 0x000f220000300800 */
[----:B------:R-:W-:-:S03]  /*3a50*/  ISETP.GT.U32.AND P4, PT, R29, R14, PT ;  /* 0x0000000e1d00720c */ /* 0x000fc60003f84070 */
[----:B------:R0:W-:Y:S01]  /*3a60*/  STL [R1+0x5c], R3 ;  /* 0x00005c0301007387 */ /* 0x0001e20000100800 */
[----:B------:R-:W-:Y:S01]  /*3a70*/  ISETP.GT.U32.AND P6, PT, R29, R28, PT ;  /* 0x0000001c1d00720c */ /* 0x000fe20003fc4070 */
[--C-:B------:R-:W-:Y:S02]  /*3a80*/  @!P2 IMAD.IADD R19, R19, 0x1, -R29.reuse ;  /* 0x000000011313a824 */ /* 0x100fe400078e0a1d */
[----:B0-----:R-:W4:Y:S04]  /*3a90*/  LDL.LU R3, [R1+0xc] ;  /* 0x00000c0001037983 */ /* 0x001f280000300800 */
[----:B------:R-:W4:Y:S04]  /*3aa0*/  LDL.LU R4, [R1+0x8] ;  /* 0x0000080001047983 */ /* 0x000f280000300800 */
[----:B------:R0:W-:Y:S01]  /*3ab0*/  STL [R1+0x58], R5 ;  /* 0x0000580501007387 */ /* 0x0001e20000100800 */
[----:B------:R-:W-:-:S02]  /*3ac0*/  @!P5 IMAD.IADD R18, R18, 0x1, -R29 ;  /* 0x000000011212d824 */ /* 0x000fc400078e0a1d */
[--C-:B------:R-:W-:Y:S01]  /*3ad0*/  @!P3 IMAD.IADD R17, R17, 0x1, -R29.reuse ;  /* 0x000000011111b824 */ /* 0x100fe200078e0a1d */
[----:B0-----:R-:W4:Y:S04]  /*3ae0*/  LDL.LU R5, [R1+0x4] ;  /* 0x0000040001057983 */ /* 0x001f280000300800 */
[----:B------:R0:W-:Y:S01]  /*3af0*/  STL [R1+0x54], R7 ;  /* 0x0000540701007387 */ /* 0x0001e20000100800 */
[----:B------:R-:W-:-:S03]  /*3b00*/  @!P0 IMAD.IADD R16, R16, 0x1, -R29 ;  /* 0x0000000110108824 */ /* 0x000fc600078e0a1d */
[----:B0-----:R-:W4:Y:S04]  /*3b10*/  LDL R7, [R1] ;  /* 0x0000000001077983 */ /* 0x001f280000100800 */
[----:B------:R0:W-:Y:S01]  /*3b20*/  STL [R1+0x50], R21 ;  /* 0x0000501501007387 */ /* 0x0001e20000100800 */
[----:B------:R-:W-:-:S03]  /*3b30*/  @!P1 IMAD.IADD R15, R15, 0x1, -R29 ;  /* 0x000000010f0f9824 */ /* 0x000fc600078e0a1d */
[----:B0-----:R-:W4:Y:S04]  /*3b40*/  LDL.LU R21, [R1+0x2058] ;  /* 0x0020580001157983 */ /* 0x001f280000300800 */
[----:B------:R0:W-:Y:S01]  /*3b50*/  STL [R1+0x4c], R20 ;  /* 0x00004c1401007387 */ /* 0x0001e20000100800 */
[----:B------:R-:W-:-:S03]  /*3b60*/  @!P4 IMAD.IADD R14, R14, 0x1, -R29 ;  /* 0x000000010e0ec824 */ /* 0x000fc600078e0a1d */
[----:B0-----:R-:W4:Y:S04]  /*3b70*/  LDL.LU R20, [R1+0x2054] ;  /* 0x0020540001147983 */ /* 0x001f280000300800 */
[----:B------:R0:W-:Y:S01]  /*3b80*/  STL [R1+0x48], R19 ;  /* 0x0000481301007387 */ /* 0x0001e20000100800 */
[----:B------:R-:W-:-:S03]  /*3b90*/  @!P6 IMAD.IADD R28, R28, 0x1, -R29 ;  /* 0x000000011c1ce824 */ /* 0x000fc600078e0a1d */
[----:B0-----:R-:W4:Y:S04]  /*3ba0*/  LDL.LU R19, [R1+0x2050] ;  /* 0x0020500001137983 */ /* 0x001f280000300800 */
[----:B------:R0:W-:Y:S04]  /*3bb0*/  STL [R1+0x44], R18 ;  /* 0x0000441201007387 */ /* 0x0001e80000100800 */
        /* <DEDUP_REMOVED lines=10> */
[----:B0-----:R-:W4:Y:S01]  /*3c60*/  LDL.LU R28, [R1+0x2038] ;  /* 0x00203800011c7983 */ /* 0x001f220000300800 */
[----:B------:R-:W-:-:S02]  /*3c70*/  ISETP.GT.U32.AND P2, PT, R29, R13, PT ;  /* 0x0000000d1d00720c */ /* 0x000fc40003f44070 */
[C---:B------:R-:W-:Y:S02]  /*3c80*/  ISETP.GT.U32.AND P5, PT, R29.reuse, R12, PT ;  /* 0x0000000c1d00720c */ /* 0x040fe40003fa4070 */
[C---:B--2---:R-:W-:Y:S02]  /*3c90*/  ISETP.GT.U32.AND P1, PT, R29.reuse, R9, PT ;  /* 0x000000091d00720c */ /* 0x044fe40003f24070 */
[C---:B------:R-:W-:Y:S02]  /*3ca0*/  ISETP.GT.U32.AND P3, PT, R29.reuse, R11, PT ;  /* 0x0000000b1d00720c */ /* 0x040fe40003f64070 */
[C---:B------:R-:W-:Y:S02]  /*3cb0*/  ISETP.GT.U32.AND P0, PT, R29.reuse, R10, PT ;  /* 0x0000000a1d00720c */ /* 0x040fe40003f04070 */
[----:B------:R-:W-:-:S03]  /*3cc0*/  ISETP.GT.U32.AND P4, PT, R29, R8, PT ;  /* 0x000000081d00720c */ /* 0x000fc60003f84070 */
[--C-:B------:R-:W-:Y:S02]  /*3cd0*/  @!P2 IMAD.IADD R13, R13, 0x1, -R29.reuse ;  /* 0x000000010d0da824 */ /* 0x100fe400078e0a1d */
[--C-:B------:R-:W-:Y:S02]  /*3ce0*/  @!P5 IMAD.IADD R12, R12, 0x1, -R29.reuse ;  /* 0x000000010c0cd824 */ /* 0x100fe400078e0a1d */
[--C-:B------:R-:W-:Y:S02]  /*3cf0*/  @!P1 IMAD.IADD R9, R9, 0x1, -R29.reuse ;  /* 0x0000000109099824 */ /* 0x100fe400078e0a1d */
[--C-:B------:R-:W-:Y:S02]  /*3d00*/  @!P3 IMAD.IADD R11, R11, 0x1, -R29.reuse ;  /* 0x000000010b0bb824 */ /* 0x100fe400078e0a1d */
[--C-:B------:R-:W-:Y:S02]  /*3d10*/  @!P0 IMAD.IADD R10, R10, 0x1, -R29.reuse ;  /* 0x000000010a0a8824 */ /* 0x100fe400078e0a1d */
[----:B------:R-:W-:-:S02]  /*3d20*/  @!P4 IMAD.IADD R8, R8, 0x1, -R29 ;  /* 0x000000010808c824 */ /* 0x000fc400078e0a1d */
[----:B------:R-:W-:-:S04]  /*3d30*/  IMAD.HI.U32 R27, R27, R6, RZ ;  /* 0x000000061b1b7227 */ /* 0x000fc800078e00ff */
[----:B------:R-:W-:-:S04]  /*3d40*/  IMAD.MOV R27, RZ, RZ, -R27 ;  /* 0x000000ffff1b7224 */ /* 0x000fc800078e0a1b */
[C---:B------:R-:W-:Y:S01]  /*3d50*/  IMAD R27, R29.reuse, R27, R6 ;  /* 0x0000001b1d1b7224 */ /* 0x040fe200078e0206 */
[C---:B---3--:R-:W-:Y:S02]  /*3d60*/  ISETP.GT.U32.AND P6, PT, R29.reuse, R0, PT ;  /* 0x000000001d00720c */ /* 0x048fe40003fc4070 */
[C---:B----4-:R-:W-:Y:S02]  /*3d70*/  ISETP.GT.U32.AND P2, PT, R29.reuse, R2, PT ;  /* 0x000000021d00720c */ /* 0x050fe40003f44070 */
[C---:B------:R-:W-:Y:S02]  /*3d80*/  ISETP.GT.U32.AND P5, PT, R29.reuse, R3, PT ;  /* 0x000000031d00720c */ /* 0x040fe40003fa4070 */
[----:B------:R-:W-:-:S07]  /*3d90*/  ISETP.GT.U32.AND P3, PT, R29, R4, PT ;  /* 0x000000041d00720c */ /* 0x000fce0003f64070 */
[--C-:B------:R-:W-:Y:S01]  /*3da0*/  @!P6 IMAD.IADD R0, R0, 0x1, -R29.reuse ;  /* 0x000000010000e824 */ /* 0x100fe200078e0a1d */
[C---:B------:R-:W-:Y:S01]  /*3db0*/  ISETP.GT.U32.AND P6, PT, R29.reuse, R13, PT ;  /* 0x0000000d1d00720c */ /* 0x040fe20003fc4070 */
[--C-:B------:R-:W-:Y:S01]  /*3dc0*/  @!P2 IMAD.IADD R2, R2, 0x1, -R29.reuse ;  /* 0x000000010202a824 */ /* 0x100fe200078e0a1d */
[C---:B------:R-:W-:Y:S02]  /*3dd0*/  ISETP.GT.U32.AND P2, PT, R29.reuse, R12, PT ;  /* 0x0000000c1d00720c */ /* 0x040fe40003f44070 */
[----:B------:R-:W-:Y:S01]  /*3de0*/  ISETP.GT.U32.AND P0, PT, R29, R5, PT ;  /* 0x000000051d00720c */ /* 0x000fe20003f04070 */
[--C-:B------:R-:W-:Y:S01]  /*3df0*/  @!P5 IMAD.IADD R3, R3, 0x1, -R29.reuse ;  /* 0x000000010303d824 */ /* 0x100fe200078e0a1d */
[C---:B------:R-:W-:Y:S01]  /*3e00*/  ISETP.GT.U32.AND P1, PT, R29.reuse, R7, PT ;  /* 0x000000071d00720c */ /* 0x040fe20003f24070 */
[----:B------:R-:W-:Y:S01]  /*3e10*/  @!P3 IMAD.IADD R4, R4, 0x1, -R29 ;  /* 0x000000010404b824 */ /* 0x000fe200078e0a1d */
[----:B------:R-:W-:-:S09]  /*3e20*/  ISETP.GT.U32.AND P5, PT, R29, R11, PT ;  /* 0x0000000b1d00720c */ /* 0x000fd20003fa4070 */
[--C-:B------:R-:W-:Y:S01]  /*3e30*/  @!P0 IMAD.IADD R5, R5, 0x1, -R29.reuse ;  /* 0x0000000105058824 */ /* 0x100fe200078e0a1d */
[C---:B------:R-:W-:Y:S02]  /*3e40*/  ISETP.GT.U32.AND P3, PT, R29.reuse, R10, PT ;  /* 0x0000000a1d00720c */ /* 0x040fe40003f64070 */
[----:B------:R-:W-:Y:S01]  /*3e50*/  ISETP.GT.U32.AND P0, PT, R29, R9, PT ;  /* 0x000000091d00720c */ /* 0x000fe20003f04070 */
[----:B------:R-:W-:-:S05]  /*3e60*/  @!P1 IMAD.IADD R7, R7, 0x1, -R29 ;  /* 0x0000000107079824 */ /* 0x000fca00078e0a1d */
[----:B------:R-:W-:Y:S01]  /*3e70*/  @!P1 STL [R1], R7 ;  /* 0x0000000701009387 */ /* 0x000fe20000100800 */
[----:B------:R-:W-:Y:S01]  /*3e80*/  ISETP.GT.U32.AND P1, PT, R29, R8, PT ;  /* 0x000000081d00720c */ /* 0x000fe20003f24070 */
[--C-:B------:R-:W-:Y:S02]  /*3e90*/  @!P6 IMAD.IADD R13, R13, 0x1, -R29.reuse ;  /* 0x000000010d0de824 */ /* 0x100fe400078e0a1d */
[--C-:B------:R-:W-:Y:S01]  /*3ea0*/  @!P2 IMAD.IADD R12, R12, 0x1, -R29.reuse ;  /* 0x000000010c0ca824 */ /* 0x100fe200078e0a1d */
[----:B------:R-:W-:Y:S01]  /*3eb0*/  ISETP.GT.U32.AND P2, PT, R29, R2, PT ;  /* 0x000000021d00720c */ /* 0x000fe20003f44070 */
[--C-:B------:R-:W-:Y:S01]  /*3ec0*/  @!P5 IMAD.IADD R11, R11, 0x1, -R29.reuse ;  /* 0x000000010b0bd824 */ /* 0x100fe200078e0a1d */
[----:B------:R0:W-:Y:S01]  /*3ed0*/  STL [R1+0x2c], R13 ;  /* 0x00002c0d01007387 */ /* 0x0001e20000100800 */
[--C-:B------:R-:W-:Y:S01]  /*3ee0*/  @!P3 IMAD.IADD R10, R10, 0x1, -R29.reuse ;  /* 0x000000010a0ab824 */ /* 0x100fe200078e0a1d */
[----:B------:R-:W-:Y:S01]  /*3ef0*/  ISETP.GT.U32.AND P6, PT, R29, R3, PT ;  /* 0x000000031d00720c */ /* 0x000fe20003fc4070 */
[--C-:B------:R-:W-:Y:S01]  /*3f00*/  @!P0 IMAD.IADD R9, R9, 0x1, -R29.reuse ;  /* 0x0000000109098824 */ /* 0x100fe200078e0a1d */
[----:B------:R-:W-:Y:S01]  /*3f10*/  ISETP.GT.U32.AND P5, PT, R29, R4, PT ;  /* 0x000000041d00720c */ /* 0x000fe20003fa4070 */
[----:B0-----:R-:W2:Y:S02]  /*3f20*/  LDL.LU R13, [R1+0x2034] ;  /* 0x00203400010d7983 */ /* 0x001ea40000300800 */
[----:B------:R-:W-:-:S02]  /*3f30*/  @!P1 IMAD.IADD R8, R8, 0x1, -R29 ;  /* 0x0000000108089824 */ /* 0x000fc400078e0a1d */
[----:B------:R0:W-:Y:S01]  /*3f40*/  STL [R1+0x28], R12 ;  /* 0x0000280c01007387 */ /* 0x0001e20000100800 */
[----:B------:R-:W-:-:S03]  /*3f50*/  ISETP.GT.U32.AND P0, PT, R29, R5, PT ;  /* 0x000000051d00720c */ /* 0x000fc60003f04070 */
[----:B0-----:R-:W3:Y:S04]  /*3f60*/  LDL.LU R12, [R1+0x2030] ;  /* 0x00203000010c7983 */ /* 0x001ee80000300800 */
[----:B------:R0:W-:Y:S01]  /*3f70*/  STL [R1+0x24], R11 ;  /* 0x0000240b01007387 */ /* 0x0001e20000100800 */
[----:B------:R-:W-:Y:S01]  /*3f80*/  ISETP.GT.U32.AND P3, PT, R29, R7, PT ;  /* 0x000000071d00720c */ /* 0x000fe20003f64070 */
[--C-:B------:R-:W-:Y:S02]  /*3f90*/  @!P2 IMAD.IADD R2, R2, 0x1, -R29.reuse ;  /* 0x000000010202a824 */ /* 0x100fe400078e0a1d */
[----:B0-----:R-:W4:Y:S04]  /*3fa0*/  LDL.LU R11, [R1+0x202c] ;  /* 0x00202c00010b7983 */ /* 0x001f280000300800 */
[----:B------:R0:W-:Y:S01]  /*3fb0*/  STL [R1+0x20], R10 ;  /* 0x0000200a01007387 */ /* 0x0001e20000100800 */
[----:B------:R-:W-:-:S03]  /*3fc0*/  @!P6 IMAD.IADD R3, R3, 0x1, -R29 ;  /* 0x000000010303e824 */ /* 0x000fc600078e0a1d */
[----:B0-----:R-:W2:Y:S04]  /*3fd0*/  LDL.LU R10, [R1+0x2028] ;  /* 0x00202800010a7983 */ /* 0x001ea80000300800 */
[----:B------:R0:W-:Y:S01]  /*3fe0*/  STL [R1+0x1c], R9 ;  /* 0x00001c0901007387 */ /* 0x0001e20000100800 */
[----:B------:R-:W-:-:S03]  /*3ff0*/  @!P5 IMAD.IADD R4, R4, 0x1, -R29 ;  /* 0x000000010404d824 */ /* 0x000fc600078e0a1d */
[----:B0-----:R-:W2:Y:S04]  /*4000*/  LDL.LU R9, [R1+0x2024] ;  /* 0x0020240001097983 */ /* 0x001ea80000300800 */
[----:B------:R0:W-:Y:S01]  /*4010*/  STL [R1+0x18], R8 ;  /* 0x0000180801007387 */ /* 0x0001e20000100800 */
[----:B------:R-:W-:-:S03]  /*4020*/  ISETP.GT.U32.AND P4, PT, R29, R28, PT ;  /* 0x0000001c1d00720c */ /* 0x000fc60003f84070 */
[----:B0-----:R-:W2:Y:S04]  /*4030*/  LDL.LU R8, [R1+0x2020] ;  /* 0x0020200001087983 */ /* 0x001ea80000300800 */
[----:B------:R-:W2:Y:S04]  /*4040*/  LDL.LU R7, [R1+0x201c] ;  /* 0x00201c0001077983 */ /* 0x000ea80000300800 */
[----:B------:R-:W3:Y:S02]  /*4050*/  LDL.LU R6, [R1+0x2018] ;  /* 0x0020180001067983 */ /* 0x000ee40000300800 */
[--C-:B------:R-:W-:Y:S01]  /*4060*/  @!P4 IMAD.IADD R28, R28, 0x1, -R29.reuse ;  /* 0x000000011c1cc824 */ /* 0x100fe200078e0a1d */
[----:B------:R-:W-:Y:S01]  /*4070*/  ISETP.GT.U32.AND P4, PT, R29, R0, PT ;  /* 0x000000001d00720c */ /* 0x000fe20003f84070 */
[----:B------:R0:W-:Y:S01]  /*4080*/  STL [R1+0x1fd0], R22 ;  /* 0x001fd01601007387 */ /* 0x0001e20000100800 */
[----:B------:R-:W-:-:S03]  /*4090*/  @!P0 IMAD.IADD R5, R5, 0x1, -R29 ;  /* 0x0000000105058824 */ /* 0x000fc600078e0a1d */
[----:B0-----:R-:W3:Y:S08]  /*40a0*/  LDL.LU R22, [R1] ;  /* 0x0000000001167983 */ /* 0x001ef00000300800 */
[----:B------:R-:W-:-:S05]  /*40b0*/  @!P4 IMAD.IADD R0, R0, 0x1, -R29 ;  /* 0x000000010000c824 */ /* 0x000fca00078e0a1d */
        /* <DEDUP_REMOVED lines=10> */
[----:B------:R-:W-:-:S13]  /*4160*/  ISETP.GT.U32.AND P1, PT, R29, R28, PT ;  /* 0x0000001c1d00720c */ /* 0x000fda0003f24070 */
[--C-:B------:R-:W-:Y:S01]  /*4170*/  @!P1 IMAD.IADD R28, R28, 0x1, -R29.reuse ;  /* 0x000000011c1c9824 */ /* 0x100fe200078e0a1d */
[C---:B--2---:R-:W-:Y:S01]  /*4180*/  ISETP.GT.U32.AND P1, PT, R29.reuse, R7, PT ;  /* 0x000000071d00720c */ /* 0x044fe20003f24070 */
[----:B---3--:R-:W-:Y:S01]  /*4190*/  @!P3 IMAD.IADD R22, R22, 0x1, -R29 ;  /* 0x000000011616b824 */ /* 0x008fe200078e0a1d */
[C---:B------:R-:W-:Y:S02]  /*41a0*/  ISETP.GT.U32.AND P3, PT, R29.reuse, R6, PT ;  /* 0x000000061d00720c */ /* 0x040fe40003f64070 */
[C---:B----4-:R-:W-:Y:S02]  /*41b0*/  ISETP.GT.U32.AND P4, PT, R29.reuse, R0, PT ;  /* 0x000000001d00720c */ /* 0x050fe40003f84070 */
[----:B------:R-:W-:-:S11]  /*41c0*/  ISETP.GT.U32.AND P2, PT, R29, R2, PT ;  /* 0x000000021d00720c */ /* 0x000fd60003f44070 */
[--C-:B------:R-:W-:Y:S01]  /*41d0*/  @!P4 IMAD.IADD R0, R0, 0x1, -R29.reuse ;  /* 0x000000010000c824 */ /* 0x100fe200078e0a1d */
[C---:B------:R-:W-:Y:S02]  /*41e0*/  ISETP.GT.U32.AND P4, PT, R29.reuse, R8, PT ;  /* 0x000000081d00720c */ /* 0x040fe40003f84070 */
[C---:B------:R-:W-:Y:S01]  /*41f0*/  ISETP.GT.U32.AND P6, PT, R29.reuse, R3, PT ;  /* 0x000000031d00720c */ /* 0x040fe20003fc4070 */
[----:B------:R-:W-:Y:S01]  /*4200*/  @!P2 IMAD.IADD R2, R2, 0x1, -R29 ;  /* 0x000000010202a824 */ /* 0x000fe200078e0a1d */
[C---:B------:R-:W-:Y:S02]  /*4210*/  ISETP.GT.U32.AND P2, PT, R29.reuse, R9, PT ;  /* 0x000000091d00720c */ /* 0x040fe40003f44070 */
[----:B------:R-:W-:-:S09]  /*4220*/  ISETP.GT.U32.AND P5, PT, R29, R4, PT ;  /* 0x000000041d00720c */ /* 0x000fd20003fa4070 */
[--C-:B------:R-:W-:Y:S01]  /*4230*/  @!P6 IMAD.IADD R3, R3, 0x1, -R29.reuse ;  /* 0x000000010303e824 */ /* 0x100fe200078e0a1d */
[C---:B------:R-:W-:Y:S02]  /*4240*/  ISETP.GT.U32.AND P6, PT, R29.reuse, R10, PT ;  /* 0x0000000a1d00720c */ /* 0x040fe40003fc4070 */
[C---:B------:R-:W-:Y:S01]  /*4250*/  ISETP.GT.U32.AND P0, PT, R29.reuse, R5, PT ;  /* 0x000000051d00720c */ /* 0x040fe20003f04070 */
[--C-:B------:R-:W-:Y:S01]  /*4260*/  @!P5 IMAD.IADD R4, R4, 0x1, -R29.reuse ;  /* 0x000000010404d824 */ /* 0x100fe200078e0a1d */
[----:B------:R-:W-:Y:S01]  /*4270*/  ISETP.GT.U32.AND P5, PT, R29, R11, PT ;  /* 0x0000000b1d00720c */ /* 0x000fe20003fa4070 */
[----:B------:R-:W-:Y:S01]  /*4280*/  @!P1 IMAD.IADD R7, R7, 0x1, -R29 ;  /* 0x0000000107079824 */ /* 0x000fe200078e0a1d */
[----:B------:R0:W-:Y:S01]  /*4290*/  STL [R1+0x1fe4], R22 ;  /* 0x001fe41601007387 */ /* 0x0001e20000100800 */
[----:B------:R-:W-:-:S08]  /*42a0*/  ISETP.GT.U32.AND P1, PT, R29, R0, PT ;  /* 0x000000001d00720c */ /* 0x000fd00003f24070 */
[--C-:B------:R-:W-:Y:S01]  /*42b0*/  @!P0 IMAD.IADD R5, R5, 0x1, -R29.reuse ;  /* 0x0000000105058824 */ /* 0x100fe200078e0a1d */
[C---:B------:R-:W-:Y:S01]  /*42c0*/  ISETP.GT.U32.AND P0, PT, R29.reuse, R12, PT ;  /* 0x0000000c1d00720c */ /* 0x040fe20003f04070 */
[----:B0-----:R-:W0:Y:S01]  /*42d0*/  S2R R22, SR_TID.X ;  /* 0x0000000000167919 */ /* 0x001e220000002100 */
        /* <DEDUP_REMOVED lines=8> */
[----:B------:R-:W-:Y:S01]  /*4360*/  @!P5 IMAD.IADD R11, R11, 0x1, -R29 ;  /* 0x000000010b0bd824 */ /* 0x000fe200078e0a1d */
[----:B------:R-:W-:-:S02]  /*4370*/  ISETP.GT.U32.AND P5, PT, R29, R5, PT ;  /* 0x000000051d00720c */ /* 0x000fc40003fa4070 */
[--C-:B------:R-:W-:Y:S01]  /*4380*/  @!P0 IMAD.IADD R12, R12, 0x1, -R29.reuse ;  /* 0x000000010c0c8824 */ /* 0x100fe200078e0a1d */
[C---:B------:R-:W-:Y:S01]  /*4390*/  ISETP.GT.U32.AND P0, PT, R29.reuse, R6, PT ;  /* 0x000000061d00720c */ /* 0x040fe20003f04070 */
[--C-:B------:R-:W-:Y:S01]  /*43a0*/  @!P1 IMAD.IADD R0, R0, 0x1, -R29.reuse ;  /* 0x0000000100009824 */ /* 0x100fe200078e0a1d */
[----:B------:R-:W-:Y:S01]  /*43b0*/  ISETP.GT.U32.AND P1, PT, R29, R7, PT ;  /* 0x000000071d00720c */ /* 0x000fe20003f24070 */
[--C-:B------:R-:W-:Y:S01]  /*43c0*/  @!P3 IMAD.IADD R13, R13, 0x1, -R29.reuse ;  /* 0x000000010d0db824 */ /* 0x100fe200078e0a1d */
[----:B------:R-:W-:Y:S01]  /*43d0*/  ISETP.GT.U32.AND P3, PT, R29, R8, PT ;  /* 0x000000081d00720c */ /* 0x000fe20003f64070 */
[--C-:B------:R-:W-:Y:S01]  /*43e0*/  @!P2 IMAD.IADD R3, R3, 0x1, -R29.reuse ;  /* 0x000000010303a824 */ /* 0x100fe200078e0a1d */
[C---:B------:R-:W-:Y:S01]  /*43f0*/  ISETP.GT.U32.AND P2, PT, R29.reuse, R9, PT ;  /* 0x000000091d00720c */ /* 0x040fe20003f44070 */
[--C-:B------:R-:W-:Y:S01]  /*4400*/  @!P4 IMAD.IADD R2, R2, 0x1, -R29.reuse ;  /* 0x000000010202c824 */ /* 0x100fe200078e0a1d */
[----:B------:R-:W-:Y:S01]  /*4410*/  ISETP.GT.U32.AND P4, PT, R29, R10, PT ;  /* 0x0000000a1d00720c */ /* 0x000fe20003f84070 */
[--C-:B------:R-:W-:Y:S01]  /*4420*/  @!P6 IMAD.IADD R4, R4, 0x1, -R29.reuse ;  /* 0x000000010404e824 */ /* 0x100fe200078e0a1d */
[----:B------:R-:W-:Y:S01]  /*4430*/  STL [R1+0x1fe0], R28 ;  /* 0x001fe01c01007387 */ /* 0x000fe20000100800 */
[--C-:B------:R-:W-:Y:S01]  /*4440*/  @!P5 IMAD.IADD R5, R5, 0x1, -R29.reuse ;  /* 0x000000010505d824 */ /* 0x100fe200078e0a1d */
[----:B0-----:R-:W-:Y:S01]  /*4450*/  LOP3.LUT R22, R22, 0x7, RZ, 0xc0, !PT ;  /* 0x0000000716167812 */ /* 0x001fe200078ec0ff */
[--C-:B------:R-:W-:Y:S01]  /*4460*/  @!P0 IMAD.IADD R6, R6, 0x1, -R29.reuse ;  /* 0x0000000106068824 */ /* 0x100fe200078e0a1d */
[----:B------:R0:W-:Y:S01]  /*4470*/  STL [R1+0x1fdc], R0 ;  /* 0x001fdc0001007387 */ /* 0x0001e20000100800 */
[----:B------:R-:W-:-:S03]  /*4480*/  @!P1 IMAD.IADD R7, R7, 0x1, -R29 ;  /* 0x0000000107079824 */ /* 0x000fc600078e0a1d */
[----:B------:R-:W-:Y:S04]  /*4490*/  STL [R1+0x1fd8], R2 ;  /* 0x001fd80201007387 */ /* 0x000fe80000100800 */
[----:B------:R1:W-:Y:S01]  /*44a0*/  STL [R1+0x1fd4], R3 ;  /* 0x001fd40301007387 */ /* 0x0003e20000100800 */
[----:B0-----:R-:W-:-:S03]  /*44b0*/  IMAD R0, R22, 0x110, RZ ;  /* 0x0000011016007824 */ /* 0x001fc600078e02ff */
[----:B------:R-:W-:Y:S04]  /*44c0*/  STL [R1+0x1fe8], R4 ;  /* 0x001fe80401007387 */ /* 0x000fe80000100800 */
[----:B------:R0:W-:Y:S01]  /*44d0*/  STL [R1+0x1fec], R5 ;  /* 0x001fec0501007387 */ /* 0x0001e20000100800 */
[----:B------:R-:W-:-:S03]  /*44e0*/  @!P3 IMAD.IADD R8, R8, 0x1, -R29 ;  /* 0x000000010808b824 */ /* 0x000fc600078e0a1d */
[----:B------:R-:W-:Y:S01]  /*44f0*/  STL [R1+0x1ff0], R6 ;  /* 0x001ff00601007387 */ /* 0x000fe20000100800 */
[----:B------:R-:W-:-:S03]  /*4500*/  @!P2 IMAD.IADD R9, R9, 0x1, -R29 ;  /* 0x000000010909a824 */ /* 0x000fc600078e0a1d */
[----:B-1----:R-:W2:Y:S04]  /*4510*/  LDL R3, [R1+0xbd8] ;  /* 0x000bd80001037983 */ /* 0x002ea80000100800 */
[----:B0-----:R-:W3:Y:S04]  /*4520*/  LDL R5, [R1+0xbd4] ;  /* 0x000bd40001057983 */ /* 0x001ee80000100800 */
[----:B------:R-:W4:Y:S04]  /*4530*/  LDL R22, [R1+0xbe0] ;  /* 0x000be00001167983 */ /* 0x000f280000100800 */
[----:B------:R-:W4:Y:S01]  /*4540*/  LDL R28, [R1+0xbdc] ;  /* 0x000bdc00011c7983 */ /* 0x000f220000100800 */
[----:B------:R-:W-:-:S03]  /*4550*/  @!P4 IMAD.IADD R10, R10, 0x1, -R29 ;  /* 0x000000010a0ac824 */ /* 0x000fc600078e0a1d */
[----:B------:R0:W-:Y:S04]  /*4560*/  STL [R1+0x1ff4], R7 ;  /* 0x001ff40701007387 */ /* 0x0001e80000100800 */
[----:B0-----:R-:W4:Y:S04]  /*4570*/  LDL.LU R7, [R1+0xb0] ;  /* 0x0000b00001077983 */ /* 0x001f280000300800 */
[----:B------:R0:W-:Y:S04]  /*4580*/  STL [R1+0x1ff8], R8 ;  /* 0x001ff80801007387 */ /* 0x0001e80000100800 */
[----:B------:R-:W-:Y:S04]  /*4590*/  STL [R1+0x1ffc], R9 ;  /* 0x001ffc0901007387 */ /* 0x000fe80000100800 */
[----:B------:R1:W-:Y:S04]  /*45a0*/  STL [R1+0x2000], R10 ;  /* 0x0020000a01007387 */ /* 0x0003e80000100800 */
[----:B------:R-:W4:Y:S01]  /*45b0*/  LDL R4, [R1+0x1ee0] ;  /* 0x001ee00001047983 */ /* 0x000f220000100800 */
[----:B------:R-:W-:-:S02]  /*45c0*/  ISETP.GT.U32.AND P5, PT, R29, R11, PT ;  /* 0x0000000b1d00720c */ /* 0x000fc40003fa4070 */
[C---:B------:R-:W-:Y:S02]  /*45d0*/  ISETP.GT.U32.AND P3, PT, R29.reuse, R15, PT ;  /* 0x0000000f1d00720c */ /* 0x040fe40003f64070 */
[C---:B------:R-:W-:Y:S02]  /*45e0*/  ISETP.GT.U32.AND P2, PT, R29.reuse, R16, PT ;  /* 0x000000101d00720c */ /* 0x040fe40003f44070 */
[C---:B------:R-:W-:Y:S02]  /*45f0*/  ISETP.GT.U32.AND P0, PT, R29.reuse, R12, PT ;  /* 0x0000000c1d00720c */ /* 0x040fe40003f04070 */
[C---:B------:R-:W-:Y:S02]  /*4600*/  ISETP.GT.U32.AND P1, PT, R29.reuse, R14, PT ;  /* 0x0000000e1d00720c */ /* 0x040fe40003f24070 */
[C---:B------:R-:W-:Y:S02]  /*4610*/  ISETP.GT.U32.AND P4, PT, R29.reuse, R17, PT ;  /* 0x000000111d00720c */ /* 0x040fe40003f84070 */
[----:B------:R-:W-:Y:S01]  /*4620*/  ISETP.GT.U32.AND P6, PT, R29, R13, PT ;  /* 0x0000000d1d00720c */ /* 0x000fe20003fc4070 */
[--C-:B------:R-:W-:Y:S01]  /*4630*/  @!P5 IMAD.IADD R11, R11, 0x1, -R29.reuse ;  /* 0x000000010b0bd824 */ /* 0x100fe200078e0a1d */
[----:B------:R-:W-:Y:S01]  /*4640*/  ISETP.GT.U32.AND P5, PT, R29, R18, PT ;  /* 0x000000121d00720c */ /* 0x000fe20003fa4070 */
[--C-:B------:R-:W-:Y:S01]  /*4650*/  @!P3 IMAD.IADD R15, R15, 0x1, -R29.reuse ;  /* 0x000000010f0fb824 */ /* 0x100fe200078e0a1d */
[C---:B------:R-:W-:Y:S01]  /*4660*/  ISETP.GT.U32.AND P3, PT, R29.reuse, R23, PT ;  /* 0x000000171d00720c */ /* 0x040fe20003f64070 */
[--C-:B------:R-:W-:Y:S01]  /*4670*/  @!P2 IMAD.IADD R16, R16, 0x1, -R29.reuse ;  /* 0x000000011010a824 */ /* 0x100fe200078e0a1d */
[C---:B------:R-:W-:Y:S01]  /*4680*/  ISETP.GT.U32.AND P2, PT, R29.reuse, R24, PT ;  /* 0x000000181d00720c */ /* 0x040fe20003f44070 */
[--C-:B------:R-:W-:Y:S01]  /*4690*/  @!P0 IMAD.IADD R12, R12, 0x1, -R29.reuse ;  /* 0x000000010c0c8824 */ /* 0x100fe200078e0a1d */
[C---:B------:R-:W-:Y:S01]  /*46a0*/  ISETP.GT.U32.AND P0, PT, R29.reuse, R19, PT ;  /* 0x000000131d00720c */ /* 0x040fe20003f04070 */
[--C-:B------:R-:W-:Y:S01]  /*46b0*/  @!P1 IMAD.IADD R14, R14, 0x1, -R29.reuse ;  /* 0x000000010e0e9824 */ /* 0x100fe200078e0a1d */
[----:B------:R-:W-:Y:S01]  /*46c0*/  ISETP.GT.U32.AND P1, PT, R29, R21, PT ;  /* 0x000000151d00720c */ /* 0x000fe20003f24070 */
[--C-:B------:R-:W-:Y:S01]  /*46d0*/  @!P4 IMAD.IADD R17, R17, 0x1, -R29.reuse ;  /* 0x000000011111c824 */ /* 0x100fe200078e0a1d */
[----:B------:R-:W-:Y:S01]  /*46e0*/  ISETP.GT.U32.AND P4, PT, R29, R25, PT ;  /* 0x000000191d00720c */ /* 0x000fe20003f84070 */
[----:B------:R-:W1:Y:S01]  /*46f0*/  S2R R2, SR_TID.X ;  /* 0x0000000000027919 */ /* 0x000e620000002100 */
[--C-:B------:R-:W-:Y:S01]  /*4700*/  @!P6 IMAD.IADD R13, R13, 0x1, -R29.reuse ;  /* 0x000000010d0de824 */ /* 0x100fe200078e0a1d */
[C---:B------:R-:W-:Y:S01]  /*4710*/  ISETP.GT.U32.AND P6, PT, R29.reuse, R20, PT ;  /* 0x000000141d00720c */ /* 0x040fe20003fc4070 */
[--C-:B------:R-:W-:Y:S01]  /*4720*/  @!P5 IMAD.IADD R18, R18, 0x1, -R29.reuse ;  /* 0x000000011212d824 */ /* 0x100fe200078e0a1d */
[----:B------:R-:W-:Y:S01]  /*4730*/  ISETP.GT.U32.AND P5, PT, R29, R26, PT ;  /* 0x0000001a1d00720c */ /* 0x000fe20003fa4070 */
[----:B0-----:R-:W0:Y:S01]  /*4740*/  S2R R8, SR_TID.X ;  /* 0x0000000000087919 */ /* 0x001e220000002100 */
[--C-:B------:R-:W-:Y:S01]  /*4750*/  @!P3 IMAD.IADD R23, R23, 0x1, -R29.reuse ;  /* 0x000000011717b824 */ /* 0x100fe200078e0a1d */
[C---:B------:R-:W-:Y:S01]  /*4760*/  ISETP.GT.U32.AND P3, PT, R29.reuse, R16, PT ;  /* 0x000000101d00720c */ /* 0x040fe20003f64070 */
[--C-:B------:R-:W-:Y:S01]  /*4770*/  @!P2 IMAD.IADD R24, R24, 0x1, -R29.reuse ;  /* 0x000000011818a824 */ /* 0x100fe200078e0a1d */
[----:B------:R-:W-:Y:S01]  /*4780*/  ISETP.GT.U32.AND P2, PT, R29, R17, PT ;  /* 0x000000111d00720c */ /* 0x000fe20003f44070 */
[--C-:B------:R-:W-:Y:S01]  /*4790*/  @!P0 IMAD.IADD R19, R19, 0x1, -R29.reuse ;  /* 0x0000000113138824 */ /* 0x100fe200078e0a1d */
        /* <DEDUP_REMOVED lines=11> */
[----:B------:R-:W-:Y:S01]  /*4850*/  @!P2 IMAD.IADD R17, R17, 0x1, -R29 ;  /* 0x000000011111a824 */ /* 0x000fe200078e0a1d */
[----:B------:R-:W-:Y:S01]  /*4860*/  ISETP.GT.U32.AND P2, PT, R29, R24, PT ;  /* 0x000000181d00720c */ /* 0x000fe20003f44070 */
[----:B-1----:R-:W-:-:S02]  /*4870*/  IMAD.SHL.U32 R2, R2, 0x200, RZ ;  /* 0x0000020002027824 */ /* 0x002fc400078e00ff */
[--C-:B------:R-:W-:Y:S01]  /*4880*/  @!P0 IMAD.IADD R27, R27, 0x1, -R29.reuse ;  /* 0x000000011b1b8824 */ /* 0x100fe200078e0a1d */
[----:B------:R-:W-:Y:S01]  /*4890*/  ISETP.GT.U32.AND P0, PT, R29, R20, PT ;  /* 0x000000141d00720c */ /* 0x000fe20003f04070 */
[--C-:B------:R-:W-:Y:S01]  /*48a0*/  @!P1 IMAD.IADD R15, R15, 0x1, -R29.reuse ;  /* 0x000000010f0f9824 */ /* 0x100fe200078e0a1d */
[C---:B------:R-:W-:Y:S01]  /*48b0*/  ISETP.GT.U32.AND P1, PT, R29.reuse, R21, PT ;  /* 0x000000151d00720c */ /* 0x040fe20003f24070 */
[--C-:B------:R-:W-:Y:S01]  /*48c0*/  @!P4 IMAD.IADD R18, R18, 0x1, -R29.reuse ;  /* 0x000000011212c824 */ /* 0x100fe200078e0a1d */
[C---:B------:R-:W-:Y:S02]  /*48d0*/  ISETP.GT.U32.AND P4, PT, R29.reuse, R25, PT ;  /* 0x000000191d00720c */ /* 0x040fe40003f84070 */
[----:B------:R-:W-:Y:S01]  /*48e0*/  LOP3.LUT R6, R2, 0x2000, RZ, 0xc0, !PT ;  /* 0x0000200002067812 */ /* 0x000fe200078ec0ff */
[----:B0-----:R-:W-:Y:S01]  /*48f0*/  IMAD.SHL.U32 R8, R8, 0x2, RZ ;  /* 0x0000000208087824 */ /* 0x001fe200078e00ff */
[----:B------:R-:W4:Y:S01]  /*4900*/  LDL R2, [R1+0x1edc] ;  /* 0x001edc0001027983 */ /* 0x000f220000100800 */
[--C-:B------:R-:W-:Y:S01]  /*4910*/  @!P6 IMAD.IADD R14, R14, 0x1, -R29.reuse ;  /* 0x000000010e0ee824 */ /* 0x100fe200078e0a1d */
[----:B------:R-:W-:Y:S01]  /*4920*/  ISETP.GT.U32.AND P6, PT, R29, R26, PT ;  /* 0x0000001a1d00720c */ /* 0x000fe20003fc4070 */
[--C-:B------:R-:W-:Y:S01]  /*4930*/  @!P5 IMAD.IADD R19, R19, 0x1, -R29.reuse ;  /* 0x000000011313d824 */ /* 0x100fe200078e0a1d */
[----:B------:R-:W-:Y:S01]  /*4940*/  ISETP.GT.U32.AND P5, PT, R29, R27, PT ;  /* 0x0000001b1d00720c */ /* 0x000fe20003fa4070 */
[--C-:B------:R-:W-:Y:S01]  /*4950*/  @!P3 IMAD.IADD R23, R23, 0x1, -R29.reuse ;  /* 0x000000011717b824 */ /* 0x100fe200078e0a1d */
[----:B------:R-:W-:Y:S01]  /*4960*/  LOP3.LUT R8, R0, 0x30, R8, 0x78, !PT ;  /* 0x0000003000087812 */ /* 0x000fe200078e7808 */
[--C-:B------:R-:W-:Y:S01]  /*4970*/  @!P2 IMAD.IADD R24, R24, 0x1, -R29.reuse ;  /* 0x000000011818a824 */ /* 0x100fe200078e0a1d */
[----:B------:R-:W4:Y:S01]  /*4980*/  LDL R0, [R1+0x1ed4] ;  /* 0x001ed40001007983 */ /* 0x000f220000100800 */
[----:B------:R-:W-:-:S02]  /*4990*/  @!P0 IMAD.IADD R20, R20, 0x1, -R29 ;  /* 0x0000000114148824 */ /* 0x000fc400078e0a1d */
[--C-:B------:R-:W-:Y:S02]  /*49a0*/  @!P1 IMAD.IADD R21, R21, 0x1, -R29.reuse ;  /* 0x0000000115159824 */ /* 0x100fe400078e0a1d */
[--C-:B------:R-:W-:Y:S02]  /*49b0*/  @!P4 IMAD.IADD R25, R25, 0x1, -R29.reuse ;  /* 0x000000011919c824 */ /* 0x100fe400078e0a1d */
[--C-:B------:R-:W-:Y:S02]  /*49c0*/  @!P6 IMAD.IADD R26, R26, 0x1, -R29.reuse ;  /* 0x000000011a1ae824 */ /* 0x100fe400078e0a1d */
[----:B------:R-:W-:Y:S01]  /*49d0*/  @!P5 IMAD.IADD R27, R27, 0x1, -R29 ;  /* 0x000000011b1bd824 */ /* 0x000fe200078e0a1d */
[----:B--2---:R-:W-:Y:S02]  /*49e0*/  ISETP.GE.AND P1, PT, R3, RZ, PT ;  /* 0x000000ff0300720c */ /* 0x004fe40003f26270 */
[----:B---3--:R-:W-:Y:S02]  /*49f0*/  ISETP.GE.AND P0, PT, R5, RZ, PT ;  /* 0x000000ff0500720c */ /* 0x008fe40003f06270 */
[----:B----4-:R-:W-:-:S02]  /*4a00*/  ISETP.GE.AND P3, PT, R22, RZ, PT ;  /* 0x000000ff1600720c */ /* 0x010fc40003f66270 */
[----:B------:R-:W-:Y:S01]  /*4a10*/  ISETP.GE.AND P2, PT, R28, RZ, PT ;  /* 0x000000ff1c00720c */ /* 0x000fe20003f46270 */
[----:B------:R-:W-:-:S05]  /*4a20*/  IMAD.IADD R6, R6, 0x1, R7 ;  /* 0x0000000106067824 */ /* 0x000fca00078e0207 */
[----:B------:R0:W-:Y:S04]  /*4a30*/  STL [R1+0x510], R6 ;  /* 0x0005100601007387 */ /* 0x0001e80000100800 */
[----:B------:R-:W2:Y:S04]  /*4a40*/  LDL R22, [R1+0x1ed8] ;  /* 0x001ed80001167983 */ /* 0x000ea80000100800 */
[----:B------:R-:W3:Y:S04]  /*4a50*/  LDL R7, [R1+0x1ecc] ;  /* 0x001ecc0001077983 */ /* 0x000ee80000100800 */
[----:B------:R-:W4:Y:S01]  /*4a60*/  LDL R28, [R1+0x1ed0] ;  /* 0x001ed000011c7983 */ /* 0x000f220000100800 */
[----:B------:R-:W-:-:S03]  /*4a70*/  ISETP.GE.AND P4, PT, R4, RZ, PT ;  /* 0x000000ff0400720c */ /* 0x000fc60003f86270 */
[----:B------:R-:W2:Y:S04]  /*4a80*/  LDL.LU R10, [R1+0x9c] ;  /* 0x00009c00010a7983 */ /* 0x000ea80000300800 */
[----:B------:R-:W3:Y:S04]  /*4a90*/  LDL R3, [R1+0x1ec8] ;  /* 0x001ec80001037983 */ /* 0x000ee80000100800 */
[----:B------:R-:W3:Y:S04]  /*4aa0*/  LDL R5, [R1+0x1ec4] ;  /* 0x001ec40001057983 */ /* 0x000ee80000100800 */
[----:B------:R-:W3:Y:S04]  /*4ab0*/  LDL.LU R4, [R1+0x98] ;  /* 0x0000980001047983 */ /* 0x000ee80000300800 */
[----:B0-----:R-:W4:Y:S04]  /*4ac0*/  LDL R6, [R1+0x1ec0] ;  /* 0x001ec00001067983 */ /* 0x001f280000100800 */
[----:B------:R-:W4:Y:S04]  /*4ad0*/  LDL.LU R9, [R1+0x94] ;  /* 0x0000940001097983 */ /* 0x000f280000300800 */
[----:B------:R-:W4:Y:S01]  /*4ae0*/  LDL.LU R29, [R1+0x90] ;  /* 0x00009000011d7983 */ /* 0x000f220000300800 */
[----:B------:R-:W-:-:S02]  /*4af0*/  ISETP.NE.AND P5, PT, RZ, c[0x0][0x178], PT ;  /* 0x00005e00ff007a0c */ /* 0x000fc40003fa5270 */
[----:B------:R-:W-:Y:S01]  /*4b00*/  LOP3.LUT R8, RZ, c[0x0][0x178], RZ, 0x33, !PT ;  /* 0x00005e00ff087a12 */ /* 0x000fe200078e33ff */
[----:B--2---:R-:W-:Y:S01]  /*4b10*/  @!P0 IMAD.MOV R10, RZ, RZ, -R10 ;  /* 0x000000ffff0a8224 */ /* 0x004fe200078e0a0a */
[----:B------:R-:W-:Y:S02]  /*4b20*/  ISETP.GE.AND P0, PT, R2, RZ, PT ;  /* 0x000000ff0200720c */ /* 0x000fe40003f06270 */
[----:B------:R-:W2:Y:S02]  /*4b30*/  LDL R2, [R1+0x1ebc] ;  /* 0x001ebc0001027983 */ /* 0x000ea40000100800 */
[----:B------:R-:W-:Y:S01]  /*4b40*/  SEL R10, R8, R10, !P5 ;  /* 0x0000000a080a7207 */ /* 0x000fe20006800000 */
[----:B---3--:R-:W-:Y:S01]  /*4b50*/  @!P1 IMAD.MOV R4, RZ, RZ, -R4 ;  /* 0x000000ffff049224 */ /* 0x008fe200078e0a04 */
[----:B------:R-:W-:Y:S02]  /*4b60*/  ISETP.GE.AND P1, PT, R0, RZ, PT ;  /* 0x000000ff0000720c */ /* 0x000fe40003f26270 */
[----:B------:R-:W3:Y:S02]  /*4b70*/  LDL R0, [R1+0x1eb8] ;  /* 0x001eb80001007983 */ /* 0x000ee40000100800 */
[----:B------:R-:W-:Y:S01]  /*4b80*/  SEL R4, R8, R4, !P5 ;  /* 0x0000000408047207 */ /* 0x000fe20006800000 */
[----:B----4-:R-:W-:Y:S01]  /*4b90*/  @!P3 IMAD.MOV R9, RZ, RZ, -R9 ;  /* 0x000000ffff09b224 */ /* 0x010fe200078e0a09 */
[----:B------:R0:W-:Y:S01]  /*4ba0*/  STL [R1+0xe0], R10 ;  /* 0x0000e00a01007387 */ /* 0x0001e20000100800 */
[----:B------:R-:W-:-:S03]  /*4bb0*/  @!P2 IMAD.MOV R29, RZ, RZ, -R29 ;  /* 0x000000ffff1da224 */ /* 0x000fc600078e0a1d */
[C---:B------:R-:W-:Y:S02]  /*4bc0*/  SEL R9, R8.reuse, R9, !P5 ;  /* 0x0000000908097207 */ /* 0x040fe40006800000 */
[----:B------:R-:W-:Y:S01]  /*4bd0*/  SEL R8, R8, R29, !P5 ;  /* 0x0000001d08087207 */ /* 0x000fe20006800000 */
[----:B0-----:R-:W4:Y:S01]  /*4be0*/  LDL.LU R10, [R1+0x2000] ;  /* 0x00200000010a7983 */ /* 0x001f220000300800 */
[----:B------:R-:W-:-:S03]  /*4bf0*/  ISETP.GE.AND P5, PT, R22, RZ, PT ;  /* 0x000000ff1600720c */ /* 0x000fc60003fa6270 */
[----:B------:R0:W-:Y:S01]  /*4c00*/  STL [R1+0xdc], R4 ;  /* 0x0000dc0401007387 */ /* 0x0001e20000100800 */
[----:B------:R-:W-:-:S03]  /*4c10*/  ISETP.GE.AND P3, PT, R28, RZ, PT ;  /* 0x000000ff1c00720c */ /* 0x000fc60003f66270 */
[----:B0-----:R-:W2:Y:S04]  /*4c20*/  LDL R4, [R1+0x1eb4] ;  /* 0x001eb40001047983 */ /* 0x001ea80000100800 */
[----:B------:R0:W-:Y:S01]  /*4c30*/  STL [R1+0xd8], R9 ;  /* 0x0000d80901007387 */ /* 0x0001e20000100800 */
[----:B------:R-:W-:-:S03]  /*4c40*/  ISETP.GE.AND P2, PT, R7, RZ, PT ;  /* 0x000000ff0700720c */ /* 0x000fc60003f46270 */
[----:B0-----:R-:W2:Y:S04]  /*4c50*/  LDL.LU R9, [R1+0x1ffc] ;  /* 0x001ffc0001097983 */ /* 0x001ea80000300800 */
[----:B------:R-:W2:Y:S04]  /*4c60*/  LDL R22, [R1+0x1eb0] ;  /* 0x001eb00001167983 */ /* 0x000ea80000100800 */
[----:B------:R0:W-:Y:S04]  /*4c70*/  STL [R1+0xd4], R8 ;  /* 0x0000d40801007387 */ /* 0x0001e80000100800 */
[----:B0-----:R-:W2:Y:S04]  /*4c80*/  LDL.LU R8, [R1+0x8c] ;  /* 0x00008c0001087983 */ /* 0x001ea80000300800 */
[----:B------:R-:W3:Y:S04]  /*4c90*/  LDL R28, [R1+0x1eac] ;  /* 0x001eac00011c7983 */ /* 0x000ee80000100800 */
[----:B------:R-:W3:Y:S01]  /*4ca0*/  LDL.LU R7, [R1+0x88] ;  /* 0x0000880001077983 */ /* 0x000ee20000300800 */
[----:B--2---:R-:W-:Y:S01]  /*4cb0*/  @!P4 IMAD.MOV R8, RZ, RZ, -R8 ;  /* 0x000000ffff08c224 */ /* 0x004fe200078e0a08 */
[----:B------:R-:W-:-:S02]  /*4cc0*/  ISETP.GE.AND P4, PT, R3, RZ, PT ;  /* 0x000000ff0300720c */ /* 0x000fc40003f86270 */
[----:B------:R-:W2:Y:S04]  /*4cd0*/  LDL R3, [R1+0x1ea8] ;  /* 0x001ea80001037983 */ /* 0x000ea80000100800 */
[----:B------:R0:W-:Y:S01]  /*4ce0*/  STL [R1+0x8c], R8 ;  /* 0x00008c0801007387 */ /* 0x0001e20000100800 */
[----:B---3--:R-:W-:Y:S01]  /*4cf0*/  @!P0 IMAD.MOV R7, RZ, RZ, -R7 ;  /* 0x000000ffff078224 */ /* 0x008fe200078e0a07 */
[----:B------:R-:W-:Y:S02]  /*4d00*/  ISETP.GE.AND P0, PT, R5, RZ, PT ;  /* 0x000000ff0500720c */ /* 0x000fe40003f06270 */
[----:B0-----:R-:W3:Y:S04]  /*4d10*/  LDL.LU R8, [R1+0x84] ;  /* 0x0000840001087983 */ /* 0x001ee80000300800 */
[----:B------:R-:W2:Y:S04]  /*4d20*/  LDL R5, [R1+0x1ea4] ;  /* 0x001ea40001057983 */ /* 0x000ea80000100800 */
[----:B------:R0:W-:Y:S04]  /*4d30*/  STL [R1+0x88], R7 ;  /* 0x0000880701007387 */ /* 0x0001e80000100800 */
[----:B0-----:R-:W2:Y:S01]  /*4d40*/  LDL.LU R7, [R1+0x80] ;  /* 0x0000800001077983 */ /* 0x001ea20000300800 */
[----:B---3--:R-:W-:Y:S01]  /*4d50*/  @!P1 IMAD.MOV R8, RZ, RZ, -R8 ;  /* 0x000000ffff089224 */ /* 0x008fe200078e0a08 */
[----:B------:R-:W-:-:S02]  /*4d60*/  ISETP.GE.AND P1, PT, R6, RZ, PT ;  /* 0x000000ff0600720c */ /* 0x000fc40003f26270 */
[----:B------:R-:W3:Y:S04]  /*4d70*/  LDL R6, [R1+0x1ea0] ;  /* 0x001ea00001067983 */ /* 0x000ee80000100800 */
[----:B------:R0:W-:Y:S04]  /*4d80*/  STL [R1+0x84], R8 ;  /* 0x0000840801007387 */ /* 0x0001e80000100800 */
[----:B0-----:R-:W3:Y:S01]  /*4d90*/  LDL.LU R8, [R1+0x7c] ;  /* 0x00007c0001087983 */ /* 0x001ee20000300800 */
[----:B--2---:R-:W-:Y:S01]  /*4da0*/  @!P5 IMAD.MOV R7, RZ, RZ, -R7 ;  /* 0x000000ffff07d224 */ /* 0x004fe200078e0a07 */
[----:B------:R-:W-:-:S02]  /*4db0*/  ISETP.GE.AND P5, PT, R2, RZ, PT ;  /* 0x000000ff0200720c */ /* 0x000fc40003fa6270 */
        /* <DEDUP_REMOVED lines=54> */
[----:B------:R-:W-:-:S04]  /*5120*/  ISETP.GE.AND P1, PT, R22, RZ, PT ;  /* 0x000000ff1600720c */ /* 0x000fc80003f26270 */
[----:B------:R0:W-:Y:S04]  /*5130*/  STL [R1+0x54], R8 ;  /* 0x0000540801007387 */ /* 0x0001e80000100800 */
[----:B0-----:R-:W3:Y:S01]  /*5140*/  LDL.LU R8, [R1+0x4c] ;  /* 0x00004c0001087983 */ /* 0x001ee20000300800 */
[----:B--2---:R-:W-:-:S03]  /*5150*/  @!P5 IMAD.MOV R7, RZ, RZ, -R7 ;  /* 0x000000ffff07d224 */ /* 0x004fc600078e0a07 */
[----:B------:R-:W2:Y:S04]  /*5160*/  LDL R22, [R1+0x1e70] ;  /* 0x001e700001167983 */ /* 0x000ea80000100800 */
[----:B------:R0:W-:Y:S04]  /*5170*/  STL [R1+0x50], R7 ;  /* 0x0000500701007387 */ /* 0x0001e80000100800 */
[----:B0-----:R-:W2:Y:S01]  /*5180*/  LDL.LU R7, [R1+0x48] ;  /* 0x0000480001077983 */ /* 0x001ea20000300800 */
[----:B------:R-:W-:-:S03]  /*5190*/  ISETP.GE.AND P5, PT, R28, RZ, PT ;  /* 0x000000ff1c00720c */ /* 0x000fc60003fa6270 */
[----:B------:R-:W4:Y:S01]  /*51a0*/  LDL R28, [R1+0x1e6c] ;  /* 0x001e6c00011c7983 */ /* 0x000f220000100800 */
[----:B---3--:R-:W-:Y:S01]  /*51b0*/  @!P2 IMAD.MOV R8, RZ, RZ, -R8 ;  /* 0x000000ffff08a224 */ /* 0x008fe200078e0a08 */
[----:B------:R-:W-:Y:S02]  /*51c0*/  ISETP.GE.AND P2, PT, R3, RZ, PT ;  /* 0x000000ff0300720c */ /* 0x000fe40003f46270 */
[----:B------:R-:W3:Y:S04]  /*51d0*/  LDL.LU R3, [R1+0x44] ;  /* 0x0000440001037983 */ /* 0x000ee80000300800 */
[----:B------:R0:W-:Y:S04]  /*51e0*/  STL [R1+0x4c], R8 ;  /* 0x00004c0801007387 */ /* 0x0001e80000100800 */
[----:B0-----:R-:W4:Y:S01]  /*51f0*/  LDL R8, [R1+0x1e68] ;  /* 0x001e680001087983 */ /* 0x001f220000100800 */
[----:B--2---:R-:W-:Y:S01]  /*5200*/  @!P3 IMAD.MOV R7, RZ, RZ, -R7 ;  /* 0x000000ffff07b224 */ /* 0x004fe200078e0a07 */
[----:B------:R-:W-:-:S02]  /*5210*/  ISETP.GE.AND P3, PT, R5, RZ, PT ;  /* 0x000000ff0500720c */ /* 0x000fc40003f66270 */
[----:B------:R-:W2:Y:S04]  /*5220*/  LDL.LU R5, [R1+0x40] ;  /* 0x0000400001057983 */ /* 0x000ea80000300800 */
[----:B------:R-:W-:Y:S01]  /*5230*/  STL [R1+0x48], R7 ;  /* 0x0000480701007387 */ /* 0x000fe20000100800 */
[----:B---3--:R-:W-:Y:S01]  /*5240*/  @!P4 IMAD.MOV R3, RZ, RZ, -R3 ;  /* 0x000000ffff03c224 */ /* 0x008fe200078e0a03 */
[----:B------:R-:W-:-:S04]  /*5250*/  ISETP.GE.AND P4, PT, R6, RZ, PT ;  /* 0x000000ff0600720c */ /* 0x000fc80003f86270 */
[----:B------:R0:W-:Y:S04]  /*5260*/  STL [R1+0x44], R3 ;  /* 0x0000440301007387 */ /* 0x0001e80000100800 */
[----:B0-----:R-:W3:Y:S01]  /*5270*/  LDL R3, [R1+0x1e64] ;  /* 0x001e640001037983 */ /* 0x001ee20000100800 */
[----:B--2---:R-:W-:-:S03]  /*5280*/  @!P0 IMAD.MOV R5, RZ, RZ, -R5 ;  /* 0x000000ffff058224 */ /* 0x004fc600078e0a05 */
[----:B------:R-:W2:Y:S01]  /*5290*/  LDL.LU R6, [R1+0x3c] ;  /* 0x00003c0001067983 */ /* 0x000ea20000300800 */
[----:B------:R-:W-:-:S03]  /*52a0*/  ISETP.GE.AND P0, PT, R2, RZ, PT ;  /* 0x000000ff0200720c */ /* 0x000fc60003f06270 */
[----:B------:R-:W3:Y:S04]  /*52b0*/  LDL R7, [R1+0x1e60] ;  /* 0x001e600001077983 */ /* 0x000ee80000100800 */
[----:B------:R-:W3:Y:S04]  /*52c0*/  LDL R2, [R1+0x1e5c] ;  /* 0x001e5c0001027983 */ /* 0x000ee80000100800 */
[----:B------:R0:W-:Y:S04]  /*52d0*/  STL [R1+0x40], R5 ;  /* 0x0000400501007387 */ /* 0x0001e80000100800 */
[----:B0-----:R-:W3:Y:S01]  /*52e0*/  LDL.LU R5, [R1+0x38] ;  /* 0x0000380001057983 */ /* 0x001ee20000300800 */
[----:B--2---:R-:W-:Y:S01]  /*52f0*/  @!P1 IMAD.MOV R6, RZ, RZ, -R6 ;  /* 0x000000ffff069224 */ /* 0x004fe200078e0a06 */
[----:B------:R-:W-:-:S04]  /*5300*/  ISETP.GE.AND P1, PT, R0, RZ, PT ;  /* 0x000000ff0000720c */ /* 0x000fc80003f26270 */
[----:B------:R0:W-:Y:S04]  /*5310*/  STL [R1+0x3c], R6 ;  /* 0x00003c0601007387 */ /* 0x0001e80000100800 */
[----:B0-----:R-:W2:Y:S04]  /*5320*/  LDL R6, [R1+0x1e58] ;  /* 0x001e580001067983 */ /* 0x001ea80000100800 */
[----:B------:R-:W2:Y:S01]  /*5330*/  LDL.LU R0, [R1+0x34] ;  /* 0x0000340001007983 */ /* 0x000ea20000300800 */
[----:B---3--:R-:W-:-:S05]  /*5340*/  @!P5 IMAD.MOV R5, RZ, RZ, -R5 ;  /* 0x000000ffff05d224 */ /* 0x008fca00078e0a05 */
[----:B------:R0:W-:Y:S04]  /*5350*/  STL [R1+0x38], R5 ;  /* 0x0000380501007387 */ /* 0x0001e80000100800 */
[----:B0-----:R-:W3:Y:S04]  /*5360*/  LDL R5, [R1+0x1e54] ;  /* 0x001e540001057983 */ /* 0x001ee80000100800 */
[----:B------:R-:W3:Y:S01]  /*5370*/  LDL.LU R29, [R1+0x30] ;  /* 0x00003000011d7983 */ /* 0x000ee20000300800 */
[----:B------:R-:W-:-:S03]  /*5380*/  ISETP.GE.AND P5, PT, R4, RZ, PT ;  /* 0x000000ff0400720c */ /* 0x000fc60003fa6270 */
[----:B------:R-:W4:Y:S01]  /*5390*/  LDL R4, [R1+0x1e50] ;  /* 0x001e500001047983 */ /* 0x000f220000100800 */
[----:B--2---:R-:W-:Y:S01]  /*53a0*/  @!P2 IMAD.MOV R0, RZ, RZ, -R0 ;  /* 0x000000ffff00a224 */ /* 0x004fe200078e0a00 */
[----:B------:R-:W-:-:S04]  /*53b0*/  ISETP.GE.AND P2, PT, R22, RZ, PT ;  /* 0x000000ff1600720c */ /* 0x000fc80003f46270 */
[----:B------:R0:W-:Y:S04]  /*53c0*/  STL [R1+0x34], R0 ;  /* 0x0000340001007387 */ /* 0x0001e80000100800 */
[----:B0-----:R-:W2:Y:S04]  /*53d0*/  LDL.LU R0, [R1+0x2c] ;  /* 0x00002c0001007983 */ /* 0x001ea80000300800 */
[----:B------:R-:W2:Y:S01]  /*53e0*/  LDL R22, [R1+0x1e4c] ;  /* 0x001e4c0001167983 */ /* 0x000ea20000100800 */
[----:B---3--:R-:W-:Y:S01]  /*53f0*/  @!P3 IMAD.MOV R29, RZ, RZ, -R29 ;  /* 0x000000ffff1db224 */ /* 0x008fe200078e0a1d */
[----:B----4-:R-:W-:-:S02]  /*5400*/  ISETP.GE.AND P3, PT, R28, RZ, PT ;  /* 0x000000ff1c00720c */ /* 0x010fc40003f66270 */
[----:B------:R-:W3:Y:S04]  /*5410*/  LDL R28, [R1+0x1e48] ;  /* 0x001e4800011c7983 */ /* 0x000ee80000100800 */
[----:B------:R0:W-:Y:S04]  /*5420*/  STL [R1+0x30], R29 ;  /* 0x0000301d01007387 */ /* 0x0001e80000100800 */
[----:B0-----:R-:W4:Y:S01]  /*5430*/  LDL.LU R29, [R1+0x28] ;  /* 0x00002800011d7983 */ /* 0x001f220000300800 */
[----:B--2---:R-:W-:Y:S01]  /*5440*/  @!P4 IMAD.MOV R0, RZ, RZ, -R0 ;  /* 0x000000ffff00c224 */ /* 0x004fe200078e0a00 */
[----:B------:R-:W-:-:S04]  /*5450*/  ISETP.GE.AND P4, PT, R8, RZ, PT ;  /* 0x000000ff0800720c */ /* 0x000fc80003f86270 */
[----:B------:R0:W-:Y:S04]  /*5460*/  STL [R1+0x2c], R0 ;  /* 0x00002c0001007387 */ /* 0x0001e80000100800 */
[----:B0-----:R-:W2:Y:S04]  /*5470*/  LDL R0, [R1+0x1e44] ;  /* 0x001e440001007983 */ /* 0x001ea80000100800 */
[----:B------:R-:W2:Y:S01]  /*5480*/  LDL.LU R8, [R1+0x24] ;  /* 0x0000240001087983 */ /* 0x000ea20000300800 */
[----:B----4-:R-:W-:Y:S01]  /*5490*/  @!P0 IMAD.MOV R29, RZ, RZ, -R29 ;  /* 0x000000ffff1d8224 */ /* 0x010fe200078e0a1d */
[----:B------:R-:W-:-:S04]  /*54a0*/  ISETP.GE.AND P0, PT, R3, RZ, PT ;  /* 0x000000ff0300720c */ /* 0x000fc80003f06270 */
[----:B------:R0:W-:Y:S04]  /*54b0*/  STL [R1+0x28], R29 ;  /* 0x0000281d01007387 */ /* 0x0001e80000100800 */
[----:B0-----:R-:W4:Y:S04]  /*54c0*/  LDL R29, [R1+0x1e40] ;  /* 0x001e4000011d7983 */ /* 0x001f280000100800 */
[----:B------:R-:W3:Y:S01]  /*54d0*/  LDL.LU R3, [R1+0x20] ;  /* 0x0000200001037983 */ /* 0x000ee20000300800 */
[----:B--2---:R-:W-:Y:S01]  /*54e0*/  @!P1 IMAD.MOV R8, RZ, RZ, -R8 ;  /* 0x000000ffff089224 */ /* 0x004fe200078e0a08 */
[----:B------:R-:W-:-:S04]  /*54f0*/  ISETP.GE.AND P1, PT, R7, RZ, PT ;  /* 0x000000ff0700720c */ /* 0x000fc80003f26270 */
[----:B------:R0:W-:Y:S04]  /*5500*/  STL [R1+0x24], R8 ;  /* 0x0000240801007387 */ /* 0x0001e80000100800 */
[----:B0-----:R-:W2:Y:S04]  /*5510*/  LDL.LU R8, [R1+0x1ff8] ;  /* 0x001ff80001087983 */ /* 0x001ea80000300800 */
[----:B------:R-:W2:Y:S01]  /*5520*/  LDL.LU R7, [R1+0x1c] ;  /* 0x00001c0001077983 */ /* 0x000ea20000300800 */
[----:B---3--:R-:W-:-:S05]  /*5530*/  @!P5 IMAD.MOV R3, RZ, RZ, -R3 ;  /* 0x000000ffff03d224 */ /* 0x008fca00078e0a03 */
[----:B------:R0:W-:Y:S04]  /*5540*/  STL [R1+0x20], R3 ;  /* 0x0000200301007387 */ /* 0x0001e80000100800 */
[----:B0-----:R-:W3:Y:S01]  /*5550*/  LDL.LU R3, [R1+0x18] ;  /* 0x0000180001037983 */ /* 0x001ee20000300800 */
[----:B------:R-:W-:-:S03]  /*5560*/  ISETP.GE.AND P5, PT, R2, RZ, PT ;  /* 0x000000ff0200720c */ /* 0x000fc60003fa6270 */
[----:B------:R-:W4:Y:S01]  /*5570*/  LDL R2, [R1+0x1e38] ;  /* 0x001e380001027983 */ /* 0x000f220000100800 */
[----:B--2---:R-:W-:Y:S01]  /*5580*/  @!P2 IMAD.MOV R7, RZ, RZ, -R7 ;  /* 0x000000ffff07a224 */ /* 0x004fe200078e0a07 */
[----:B------:R-:W-:-:S04]  /*5590*/  ISETP.GE.AND P2, PT, R6, RZ, PT ;  /* 0x000000ff0600720c */ /* 0x000fc80003f46270 */
[----:B------:R0:W-:Y:S04]  /*55a0*/  STL [R1+0x1c], R7 ;  /* 0x00001c0701007387 */ /* 0x0001e80000100800 */
[----:B0-----:R-:W2:Y:S04]  /*55b0*/  LDL.LU R7, [R1+0x1ff4] ;  /* 0x001ff40001077983 */ /* 0x001ea80000300800 */
[----:B------:R-:W2:Y:S01]  /*55c0*/  LDL.LU R6, [R1+0x14] ;  /* 0x0000140001067983 */ /* 0x000ea20000300800 */
[----:B---3--:R-:W-:Y:S01]  /*55d0*/  @!P3 IMAD.MOV R3, RZ, RZ, -R3 ;  /* 0x000000ffff03b224 */ /* 0x008fe200078e0a03 */
[----:B------:R-:W-:-:S04]  /*55e0*/  ISETP.GE.AND P3, PT, R5, RZ, PT ;  /* 0x000000ff0500720c */ /* 0x000fc80003f66270 */
[----:B------:R0:W-:Y:S04]  /*55f0*/  STL [R1+0x18], R3 ;  /* 0x0000180301007387 */ /* 0x0001e80000100800 */
[----:B0-----:R-:W3:Y:S04]  /*5600*/  LDL R3, [R1+0x1e34] ;  /* 0x001e340001037983 */ /* 0x001ee80000100800 */
[----:B------:R-:W3:Y:S01]  /*5610*/  LDL.LU R5, [R1+0x10] ;  /* 0x0000100001057983 */ /* 0x000ee20000300800 */
        /* <DEDUP_REMOVED lines=8> */
[----:B0-----:R-:W3:Y:S04]  /*56a0*/  LDL.LU R5, [R1+0x1fec] ;  /* 0x001fec0001057983 */ /* 0x001ee80000300800 */
        /* <DEDUP_REMOVED lines=9> */
[----:B------:R-:W-:Y:S01]  /*5740*/  ISETP.GE.AND P5, PT, R0, RZ, PT ;  /* 0x000000ff0000720c */ /* 0x000fe20003fa6270 */
[----:B--2---:R-:W-:Y:S02]  /*5750*/  @!P2 IMAD.MOV R28, RZ, RZ, -R28 ;  /* 0x000000ffff1ca224 */ /* 0x004fe400078e0a1c */
[----:B---3--:R-:W-:Y:S02]  /*5760*/  IMAD.MOV.U32 R0, RZ, RZ, R22 ;  /* 0x000000ffff007224 */ /* 0x008fe400078e0016 */
[----:B------:R-:W2:Y:S04]  /*5770*/  LDL R22, [R1+0x1e28] ;  /* 0x001e280001167983 */ /* 0x000ea80000100800 */
[----:B------:R0:W-:Y:S04]  /*5780*/  STL [R1+0x4], R28 ;  /* 0x0000041c01007387 */ /* 0x0001e80000100800 */
[----:B0-----:R-:W3:Y:S01]  /*5790*/  LDL.LU R28, [R1+0x1fe0] ;  /* 0x001fe000011c7983 */ /* 0x001ee20000300800 */
[----:B------:R-:W-:Y:S01]  /*57a0*/  @!P3 IMAD.MOV R0, RZ, RZ, -R0 ;  /* 0x000000ffff00b224 */ /* 0x000fe200078e0a00 */
[----:B----4-:R-:W-:Y:S01]  /*57b0*/  ISETP.GE.AND P2, PT, R29, RZ, PT ;  /* 0x000000ff1d00720c */ /* 0x010fe20003f46270 */
[----:B---3--:R-:W-:-:S02]  /*57c0*/  IMAD.MOV.U32 R29, RZ, RZ, R28 ;  /* 0x000000ffff1d7224 */ /* 0x008fc400078e001c */
[----:B------:R-:W3:Y:S04]  /*57d0*/  LDL R28, [R1+0x1e3c] ;  /* 0x001e3c00011c7983 */ /* 0x000ee80000100800 */
[----:B------:R0:W-:Y:S04]  /*57e0*/  STL [R1], R0 ;  /* 0x0000000001007387 */ /* 0x0001e80000100800 */
[----:B0-----:R-:W4:Y:S01]  /*57f0*/  LDL.LU R0, [R1+0x1fdc] ;  /* 0x001fdc0001007983 */ /* 0x001f220000300800 */
[----:B------:R-:W-:Y:S01]  /*5800*/  @!P4 IMAD.MOV R29, RZ, RZ, -R29 ;  /* 0x000000ffff1dc224 */ /* 0x000fe200078e0a1d */
[----:B------:R-:W-:-:S02]  /*5810*/  ISETP.GE.AND P4, PT, R2, RZ, PT ;  /* 0x000000ff0200720c */ /* 0x000fc40003f86270 */
[----:B---3--:R-:W-:Y:S01]  /*5820*/  ISETP.GE.AND P3, PT, R28, RZ, PT ;  /* 0x000000ff1c00720c */ /* 0x008fe20003f66270 */
[----:B----4-:R-:W-:Y:S02]  /*5830*/  IMAD.MOV.U32 R28, RZ, RZ, R0 ;  /* 0x000000ffff1c7224 */ /* 0x010fe400078e0000 */
[----:B------:R-:W3:Y:S02]  /*5840*/  LDL R0, [R1+0x1e24] ;  /* 0x001e240001007983 */ /* 0x000ee40000100800 */
[----:B------:R-:W-:Y:S02]  /*5850*/  @!P0 IMAD.MOV R28, RZ, RZ, -R28 ;  /* 0x000000ffff1c8224 */ /* 0x000fe400078e0a1c */
[----:B------:R0:W-:Y:S01]  /*5860*/  STL [R1+0x1f50], R29 ;  /* 0x001f501d01007387 */ /* 0x0001e20000100800 */
[----:B------:R-:W-:-:S03]  /*5870*/  ISETP.GE.AND P0, PT, R3, RZ, PT ;  /* 0x000000ff0300720c */ /* 0x000fc60003f06270 */
[----:B0-----:R-:W4:Y:S04]  /*5880*/  LDL R29, [R1+0x1e2c] ;  /* 0x001e2c00011d7983 */ /* 0x001f280000100800 */
[----:B------:R-:W2:Y:S04]  /*5890*/  LDL.LU R2, [R1+0x1fd8] ;  /* 0x001fd80001027983 */ /* 0x000ea80000300800 */
[----:B------:R0:W-:Y:S04]  /*58a0*/  STL [R1+0x1f54], R28 ;  /* 0x001f541c01007387 */ /* 0x0001e80000100800 */
[----:B0-----:R-:W3:Y:S04]  /*58b0*/  LDL R28, [R1+0x1e30] ;  /* 0x001e3000011c7983 */ /* 0x001ee80000100800 */
[----:B------:R-:W4:Y:S01]  /*58c0*/  LDL.LU R3, [R1+0x1fd4] ;  /* 0x001fd40001037983 */ /* 0x000f220000300800 */
[----:B------:R-:W-:-:S02]  /*58d0*/  @!P2 IMAD.MOV R4, RZ, RZ, -R4 ;  /* 0x000000ffff04a224 */ /* 0x000fc400078e0a04 */
[----:B------:R-:W-:Y:S02]  /*58e0*/  @!P3 IMAD.MOV R5, RZ, RZ, -R5 ;  /* 0x000000ffff05b224 */ /* 0x000fe400078e0a05 */
[----:B--2---:R-:W-:-:S05]  /*58f0*/  @!P1 IMAD.MOV R2, RZ, RZ, -R2 ;  /* 0x000000ffff029224 */ /* 0x004fca00078e0a02 */
[----:B------:R0:W-:Y:S01]  /*5900*/  STL [R1+0x1f58], R2 ;  /* 0x001f580201007387 */ /* 0x0001e20000100800 */
[----:B---3--:R-:W-:-:S03]  /*5910*/  ISETP.GE.AND P1, PT, R28, RZ, PT ;  /* 0x000000ff1c00720c */ /* 0x008fc60003f26270 */
[----:B0-----:R-:W2:Y:S01]  /*5920*/  LDL R2, [R1+0x1e18] ;  /* 0x001e180001027983 */ /* 0x001ea20000100800 */
[----:B----4-:R-:W-:-:S03]  /*5930*/  @!P5 IMAD.MOV R3, RZ, RZ, -R3 ;  /* 0x000000ffff03d224 */ /* 0x010fc600078e0a03 */
[----:B------:R-:W3:Y:S01]  /*5940*/  LDL R28, [R1+0x1e14] ;  /* 0x001e1400011c7983 */ /* 0x000ee20000100800 */
[----:B------:R-:W-:-:S03]  /*5950*/  ISETP.GE.AND P5, PT, R29, RZ, PT ;  /* 0x000000ff1d00720c */ /* 0x000fc60003fa6270 */
[----:B------:R0:W-:Y:S04]  /*5960*/  STL [R1+0x1f5c], R3 ;  /* 0x001f5c0301007387 */ /* 0x0001e80000100800 */
[----:B------:R-:W4:Y:S04]  /*5970*/  LDL R29, [R1+0x1e10] ;  /* 0x001e1000011d7983 */ /* 0x000f280000100800 */
[----:B0-----:R-:W3:Y:S04]  /*5980*/  LDL R3, [R1+0x1e1c] ;  /* 0x001e1c0001037983 */ /* 0x001ee80000100800 */
[----:B------:R0:W-:Y:S04]  /*5990*/  STL [R1+0x1f60], R4 ;  /* 0x001f600401007387 */ /* 0x0001e80000100800 */
[----:B0-----:R-:W3:Y:S01]  /*59a0*/  LDL R4, [R1+0x1e20] ;  /* 0x001e200001047983 */ /* 0x001ee20000100800 */
[----:B------:R-:W-:-:S02]  /*59b0*/  ISETP.GE.AND P2, PT, R22, RZ, PT ;  /* 0x000000ff1600720c */ /* 0x000fc40003f46270 */
[----:B------:R-:W-:Y:S01]  /*59c0*/  ISETP.GE.AND P3, PT, R0, RZ, PT ;  /* 0x000000ff0000720c */ /* 0x000fe20003f66270 */
[----:B------:R-:W4:Y:S04]  /*59d0*/  LDL.LU R22, [R1+0x1fd0] ;  /* 0x001fd00001167983 */ /* 0x000f280000300800 */
[----:B------:R0:W-:Y:S04]  /*59e0*/  STL [R1+0x1f64], R5 ;  /* 0x001f640501007387 */ /* 0x0001e80000100800 */
[----:B------:R-:W4:Y:S01]  /*59f0*/  LDL R0, [R1+0x1e0c] ;  /* 0x001e0c0001007983 */ /* 0x000f220000100800 */
[----:B------:R-:W-:-:S02]  /*5a00*/  @!P4 IMAD.MOV R6, RZ, RZ, -R6 ;  /* 0x000000ffff06c224 */ /* 0x000fc400078e0a06 */
[----:B------:R-:W-:-:S03]  /*5a10*/  @!P0 IMAD.MOV R7, RZ, RZ, -R7 ;  /* 0x000000ffff078224 */ /* 0x000fc600078e0a07 */
[----:B------:R1:W-:Y:S04]  /*5a20*/  STL [R1+0x1f68], R6 ;  /* 0x001f680601007387 */ /* 0x0003e80000100800 */
[----:B0-----:R-:W4:Y:S04]  /*5a30*/  LDL R5, [R1+0x1e04] ;  /* 0x001e040001057983 */ /* 0x001f280000100800 */
[----:B-1----:R-:W4:Y:S04]  /*5a40*/  LDL R6, [R1+0x1e08] ;  /* 0x001e080001067983 */ /* 0x002f280000100800 */
[----:B------:R-:W-:Y:S01]  /*5a50*/  STL [R1+0x1f6c], R7 ;  /* 0x001f6c0701007387 */ /* 0x000fe20000100800 */
[----:B------:R-:W-:-:S02]  /*5a60*/  @!P1 IMAD.MOV R8, RZ, RZ, -R8 ;  /* 0x000000ffff089224 */ /* 0x000fc400078e0a08 */
[----:B------:R-:W-:Y:S01]  /*5a70*/  @!P5 IMAD.MOV R9, RZ, RZ, -R9 ;  /* 0x000000ffff09d224 */ /* 0x000fe200078e0a09 */
[----:B--2---:R-:W-:Y:S02]  /*5a80*/  ISETP.GE.AND P1, PT, R2, RZ, PT ;  /* 0x000000ff0200720c */ /* 0x004fe40003f26270 */
[----:B---3--:R-:W-:Y:S02]  /*5a90*/  ISETP.GE.AND P4, PT, R4, RZ, PT ;  /* 0x000000ff0400720c */ /* 0x008fe40003f86270 */
[----:B------:R-:W2:Y:S01]  /*5aa0*/  LDL R4, [R1+0x1e00] ;  /* 0x001e000001047983 */ /* 0x000ea20000100800 */
[----:B------:R-:W-:-:S03]  /*5ab0*/  ISETP.GE.AND P0, PT, R3, RZ, PT ;  /* 0x000000ff0300720c */ /* 0x000fc60003f06270 */
[----:B------:R-:W-:Y:S04]  /*5ac0*/  STL [R1+0x1f70], R8 ;  /* 0x001f700801007387 */ /* 0x000fe80000100800 */
[----:B------:R-:W3:Y:S04]  /*5ad0*/  LDL R3, [R1+0x1dfc] ;  /* 0x001dfc0001037983 */ /* 0x000ee80000100800 */
[----:B------:R-:W-:Y:S04]  /*5ae0*/  STL [R1+0x1f74], R9 ;  /* 0x001f740901007387 */ /* 0x000fe80000100800 */
[----:B------:R-:W3:Y:S01]  /*5af0*/  LDL R2, [R1+0x1df8] ;  /* 0x001df80001027983 */ /* 0x000ee20000100800 */
[----:B------:R-:W-:-:S02]  /*5b00*/  @!P2 IMAD.MOV R10, RZ, RZ, -R10 ;  /* 0x000000ffff0aa224 */ /* 0x000fc400078e0a0a */
[----:B------:R-:W-:Y:S01]  /*5b10*/  @!P3 IMAD.MOV R11, RZ, RZ, -R11 ;  /* 0x000000ffff0bb224 */ /* 0x000fe200078e0a0b */
[----:B------:R-:W-:Y:S02]  /*5b20*/  ISETP.GE.AND P5, PT, R28, RZ, PT ;  /* 0x000000ff1c00720c */ /* 0x000fe40003fa6270 */
[----:B------:R-:W-:Y:S01]  /*5b30*/  STL [R1+0x1f78], R10 ;  /* 0x001f780a01007387 */ /* 0x000fe20000100800 */
[----:B----4-:R-:W-:Y:S02]  /*5b40*/  ISETP.GE.AND P2, PT, R29, RZ, PT ;  /* 0x000000ff1d00720c */ /* 0x010fe40003f46270 */
[----:B------:R-:W-:Y:S01]  /*5b50*/  ISETP.GE.AND P3, PT, R0, RZ, PT ;  /* 0x000000ff0000720c */ /* 0x000fe20003f66270 */
[----:B------:R-:W4:Y:S04]  /*5b60*/  LDL R28, [R1+0x1df4] ;  /* 0x001df400011c7983 */ /* 0x000f280000100800 */
[----:B------:R-:W4:Y:S04]  /*5b70*/  LDL R29, [R1+0x1df0] ;  /* 0x001df000011d7983 */ /* 0x000f280000100800 */
[----:B------:R-:W-:Y:S04]  /*5b80*/  STL [R1+0x1f7c], R11 ;  /* 0x001f7c0b01007387 */ /* 0x000fe80000100800 */
[----:B------:R-:W4:Y:S01]  /*5b90*/  LDL R0, [R1+0x1de8] ;  /* 0x001de80001007983 */ /* 0x000f220000100800 */
[----:B------:R-:W-:Y:S01]  /*5ba0*/  @!P4 IMAD.MOV R12, RZ, RZ, -R12 ;  /* 0x000000ffff0cc224 */ /* 0x000fe200078e0a0c */
[----:B------:R-:W-:Y:S01]  /*5bb0*/  ISETP.GE.AND P4, PT, R6, RZ, PT ;  /* 0x000000ff0600720c */ /* 0x000fe20003f86270 */
[----:B------:R-:W-:Y:S01]  /*5bc0*/  @!P0 IMAD.MOV R13, RZ, RZ, -R13 ;  /* 0x000000ffff0d8224 */ /* 0x000fe200078e0a0d */
[----:B------:R-:W-:Y:S01]  /*5bd0*/  ISETP.GE.AND P0, PT, R5, RZ, PT ;  /* 0x000000ff0500720c */ /* 0x000fe20003f06270 */
[----:B------:R-:W-:Y:S01]  /*5be0*/  @!P1 IMAD.MOV R14, RZ, RZ, -R14 ;  /* 0x000000ffff0e9224 */ /* 0x000fe200078e0a0e */
[----:B------:R-:W-:Y:S04]  /*5bf0*/  STL [R1+0x1f80], R12 ;  /* 0x001f800c01007387 */ /* 0x000fe80000100800 */
[----:B------:R-:W-:Y:S01]  /*5c00*/  STL [R1+0x1f84], R13 ;  /* 0x001f840d01007387 */ /* 0x000fe20000100800 */
[----:B------:R-:W-:-:S03]  /*5c10*/  @!P5 IMAD.MOV R15, RZ, RZ, -R15 ;  /* 0x000000ffff0fd224 */ /* 0x000fc600078e0a0f */
[----:B------:R-:W-:Y:S01]  /*5c20*/  STL [R1+0x1f88], R14 ;  /* 0x001f880e01007387 */ /* 0x000fe20000100800 */
[----:B------:R-:W-:-:S03]  /*5c30*/  @!P2 IMAD.MOV R16, RZ, RZ, -R16 ;  /* 0x000000ffff10a224 */ /* 0x000fc600078e0a10 */
[----:B------:R-:W4:Y:S01]  /*5c40*/  LDL R5, [R1+0xbd0] ;  /* 0x000bd00001057983 */ /* 0x000f220000100800 */
[----:B------:R-:W-:Y:S02]  /*5c50*/  @!P3 IMAD.MOV R17, RZ, RZ, -R17 ;  /* 0x000000ffff11b224 */ /* 0x000fe400078e0a11 */
[----:B------:R-:W-:Y:S01]  /*5c60*/  @!P4 IMAD.MOV R18, RZ, RZ, -R18 ;  /* 0x000000ffff12c224 */ /* 0x000fe200078e0a12 */
[----:B------:R-:W-:Y:S01]  /*5c70*/  STL [R1+0x1f8c], R15 ;  /* 0x001f8c0f01007387 */ /* 0x000fe20000100800 */
[----:B------:R-:W-:-:S03]  /*5c80*/  @!P0 IMAD.MOV R19, RZ, RZ, -R19 ;  /* 0x000000ffff138224 */ /* 0x000fc600078e0a13 */
[----:B------:R-:W-:Y:S04]  /*5c90*/  STL [R1+0x1f90], R16 ;  /* 0x001f901001007387 */ /* 0x000fe80000100800 */
[----:B------:R-:W-:Y:S04]  /*5ca0*/  STL [R1+0x1f94], R17 ;  /* 0x001f941101007387 */ /* 0x000fe80000100800 */
[----:B------:R-:W-:Y:S04]  /*5cb0*/  STL [R1+0x1f98], R18 ;  /* 0x001f981201007387 */ /* 0x000fe80000100800 */
[----:B------:R-:W-:Y:S01]  /*5cc0*/  STL [R1+0x1f9c], R19 ;  /* 0x001f9c1301007387 */ /* 0x000fe20000100800 */
[----:B--2---:R-:W-:-:S13]  /*5cd0*/  ISETP.GE.AND P1, PT, R4, RZ, PT ;  /* 0x000000ff0400720c */ /* 0x004fda0003f26270 */
[----:B------:R-:W-:Y:S01]  /*5ce0*/  @!P1 IMAD.MOV R20, RZ, RZ, -R20 ;  /* 0x000000ffff149224 */ /* 0x000fe200078e0a14 */
[----:B------:R-:W-:Y:S02]  /*5cf0*/  ISETP.GE.AND P1, PT, R22, RZ, PT ;  /* 0x000000ff1600720c */ /* 0x000fe40003f26270 */
[----:B---3--:R-:W-:Y:S02]  /*5d00*/  ISETP.GE.AND P5, PT, R3, RZ, PT ;  /* 0x000000ff0300720c */ /* 0x008fe40003fa6270 */
[----:B------:R-:W-:Y:S01]  /*5d10*/  STL [R1+0x1fa0], R20 ;  /* 0x001fa01401007387 */ /* 0x000fe20000100800 */
[----:B------:R-:W-:-:S03]  /*5d20*/  ISETP.GE.AND P2, PT, R2, RZ, PT ;  /* 0x000000ff0200720c */ /* 0x000fc60003f46270 */
[----:B------:R-:W2:Y:S04]  /*5d30*/  LDL.LU R22, [R1+0x1fcc] ;  /* 0x001fcc0001167983 */ /* 0x000ea80000300800 */
[----:B------:R-:W3:Y:S04]  /*5d40*/  LDL.LU R4, [R1+0x8c] ;  /* 0x00008c0001047983 */ /* 0x000ee80000300800 */
[----:B------:R-:W3:Y:S04]  /*5d50*/  LDL.LU R3, [R1+0x88] ;  /* 0x0000880001037983 */ /* 0x000ee80000300800 */
[----:B------:R-:W3:Y:S01]  /*5d60*/  LDL.LU R2, [R1+0x84] ;  /* 0x0000840001027983 */ /* 0x000ee20000300800 */
[----:B----4-:R-:W-:-:S03]  /*5d70*/  ISETP.GE.AND P0, PT, R0, RZ, PT ;  /* 0x000000ff0000720c */ /* 0x010fc60003f06270 */
[----:B------:R-:W0:Y:S01]  /*5d80*/  S2R R0, SR_TID.X ;  /* 0x0000000000007919 */ /* 0x000e220000002100 */
[----:B------:R-:W-:Y:S02]  /*5d90*/  ISETP.GE.AND P3, PT, R28, RZ, PT ;  /* 0x000000ff1c00720c */ /* 0x000fe40003f66270 */
[----:B------:R-:W-:Y:S01]  /*5da0*/  ISETP.GE.AND P4, PT, R29, RZ, PT ;  /* 0x000000ff1d00720c */ /* 0x000fe20003f86270 */
[----:B------:R-:W-:Y:S01]  /*5db0*/  @!P5 IMAD.MOV R21, RZ, RZ, -R21 ;  /* 0x000000ffff15d224 */ /* 0x000fe200078e0a15 */
[----:B------:R-:W4:Y:S01]  /*5dc0*/  LDL.LU R28, [R1+0x80] ;  /* 0x00008000011c7983 */ /* 0x000f220000300800 */
[----:B------:R-:W-:-:S03]  /*5dd0*/  @!P2 IMAD.MOV R23, RZ, RZ, -R23 ;  /* 0x000000ffff17a224 */ /* 0x000fc600078e0a17 */
[----:B------:R-:W4:Y:S01]  /*5de0*/  LDL.LU R29, [R1+0x7c] ;  /* 0x00007c00011d7983 */ /* 0x000f220000300800 */
[----:B------:R-:W-:Y:S02]  /*5df0*/  ISETP.GE.AND P5, PT, R5, RZ, PT ;  /* 0x000000ff0500720c */ /* 0x000fe40003fa6270 */
[----:B0-----:R-:W-:-:S05]  /*5e00*/  LOP3.LUT R0, R0, 0x7f, RZ, 0xc0, !PT ;  /* 0x0000007f00007812 */ /* 0x001fca00078ec0ff */
[----:B------:R-:W-:Y:S01]  /*5e10*/  IMAD R0, R0, c[0x0][0x18c], RZ ;  /* 0x0000630000007a24 */ /* 0x000fe200078e02ff */
[----:B------:R-:W-:Y:S04]  /*5e20*/  STL [R1+0x1fa4], R21 ;  /* 0x001fa41501007387 */ /* 0x000fe80000100800 */
[----:B------:R-:W-:Y:S01]  /*5e30*/  LEA R0, P6, R0, c[0x0][0x168], 0x1 ;  /* 0x00005a0000007a11 */ /* 0x000fe200078c08ff */
[----:B------:R-:W-:Y:S01]  /*5e40*/  STL [R1+0x1fa8], R23 ;  /* 0x001fa81701007387 */ /* 0x000fe20000100800 */
[----:B------:R-:W-:Y:S01]  /*5e50*/  @!P3 IMAD.MOV R24, RZ, RZ, -R24 ;  /* 0x000000ffff18b224 */ /* 0x000fe200078e0a18 */
[----:B------:R-:W-:Y:S01]  /*5e60*/  ISETP.NE.AND P2, PT, RZ, c[0x0][0x17c], PT ;  /* 0x00005f00ff007a0c */ /* 0x000fe20003f45270 */
[----:B------:R-:W-:Y:S01]  /*5e70*/  @!P4 IMAD.MOV R25, RZ, RZ, -R25 ;  /* 0x000000ffff19c224 */ /* 0x000fe200078e0a19 */
[----:B------:R0:W-:Y:S01]  /*5e80*/  STL [R1+0x1f40], R0 ;  /* 0x001f400001007387 */ /* 0x0001e20000100800 */
[----:B------:R-:W-:-:S02]  /*5e90*/  @!P0 IMAD.MOV R26, RZ, RZ, -R26 ;  /* 0x000000ffff1a8224 */ /* 0x000fc400078e0a1a */
[----:B------:R-:W-:Y:S01]  /*5ea0*/  @!P1 IMAD.MOV R27, RZ, RZ, -R27 ;  /* 0x000000ffff1b9224 */ /* 0x000fe200078e0a1b */
[----:B------:R-:W-:Y:S01]  /*5eb0*/  STL [R1+0x1fac], R24 ;  /* 0x001fac1801007387 */ /* 0x000fe20000100800 */
[----:B0-----:R-:W-:-:S03]  /*5ec0*/  LOP3.LUT R0, RZ, c[0x0][0x17c], RZ, 0x33, !PT ;  /* 0x00005f00ff007a12 */ /* 0x001fc600078e33ff */
[----:B------:R-:W-:Y:S04]  /*5ed0*/  STL [R1+0x1fb0], R25 ;  /* 0x001fb01901007387 */ /* 0x000fe80000100800 */
[----:B------:R-:W-:Y:S04]  /*5ee0*/  STL [R1+0x1fb4], R26 ;  /* 0x001fb41a01007387 */ /* 0x000fe80000100800 */
[----:B------:R-:W-:Y:S01]  /*5ef0*/  STL [R1+0x1fb8], R27 ;  /* 0x001fb81b01007387 */ /* 0x000fe20000100800 */
[----:B--2---:R-:W-:Y:S01]  /*5f00*/  @!P5 IMAD.MOV R22, RZ, RZ, -R22 ;  /* 0x000000ffff16d224 */ /* 0x004fe200078e0a16 */
[----:B---3--:R-:W-:-:S04]  /*5f10*/  SEL R6, R0, R4, !P2 ;  /* 0x0000000400067207 */ /* 0x008fc80005000000 */
[----:B------:R0:W-:Y:S01]  /*5f20*/  STL [R1+0x1fbc], R22 ;  /* 0x001fbc1601007387 */ /* 0x0001e20000100800 */
[----:B------:R-:W-:-:S03]  /*5f30*/  SEL R5, R0, R3, !P2 ;  /* 0x0000000300057207 */ /* 0x000fc60005000000 */
[----:B------:R-:W-:Y:S01]  /*5f40*/  STL [R1+0xd0], R6 ;  /* 0x0000d00601007387 */ /* 0x000fe20000100800 */
[----:B------:R-:W-:-:S03]  /*5f50*/  SEL R4, R0, R2, !P2 ;  /* 0x0000000200047207 */ /* 0x000fc60005000000 */
[----:B------:R-:W-:Y:S04]  /*5f60*/  STL [R1+0xcc], R5 ;  /* 0x0000cc0501007387 */ /* 0x000fe80000100800 */
[----:B------:R-:W-:Y:S04]  /*5f70*/  STL [R1+0xc8], R4 ;  /* 0x0000c80401007387 */ /* 0x000fe80000100800 */
[----:B0-----:R-:W2:Y:S01]  /*5f80*/  LDL.LU R22, [R1+0x6c] ;  /* 0x00006c0001167983 */ /* 0x001ea20000300800 */
[C---:B----4-:R-:W-:Y:S02]  /*5f90*/  SEL R3, R0.reuse, R28, !P2 ;  /* 0x0000001c00037207 */ /* 0x050fe40005000000 */
[----:B------:R-:W-:-:S03]  /*5fa0*/  SEL R2, R0, R29, !P2 ;  /* 0x0000001d00027207 */ /* 0x000fc60005000000 */
[----:B------:R-:W-:Y:S04]  /*5fb0*/  STL [R1+0xc4], R3 ;  /* 0x0000c40301007387 */ /* 0x000fe80000100800 */
[----:B--2---:R0:W-:Y:S04]  /*5fc0*/  STL [R1+0x1fc0], R22 ;  /* 0x001fc01601007387 */ /* 0x0041e80000100800 */
[----:B------:R-:W-:Y:S04]  /*5fd0*/  STL [R1+0xc0], R2 ;  /* 0x0000c00201007387 */ /* 0x000fe80000100800 */
[----:B0-----:R-:W2:Y:S04]  /*5fe0*/  LDL.LU R22, [R1+0x70] ;  /* 0x0000700001167983 */ /* 0x001ea80000300800 */
[----:B--2---:R0:W-:Y:S04]  /*5ff0*/  STL [R1+0x1fc4], R22 ;  /* 0x001fc41601007387 */ /* 0x0041e80000100800 */
[----:B0-----:R-:W2:Y:S04]  /*6000*/  LDL.LU R22, [R1+0x74] ;  /* 0x0000740001167983 */ /* 0x001ea80000300800 */
[----:B--2---:R0:W-:Y:S04]  /*6010*/  STL [R1+0x1fc8], R22 ;  /* 0x001fc81601007387 */ /* 0x0041e80000100800 */
[----:B0-----:R-:W2:Y:S04]  /*6020*/  LDL.LU R22, [R1+0x78] ;  /* 0x0000780001167983 */ /* 0x001ea80000300800 */
[----:B------:R-:W3:Y:S04]  /*6030*/  LDL.LU R27, [R1+0x68] ;  /* 0x00006800011b7983 */ /* 0x000ee80000300800 */
[----:B------:R-:W4:Y:S04]  /*6040*/  LDL.LU R26, [R1+0x64] ;  /* 0x00006400011a7983 */ /* 0x000f280000300800 */
[----:B------:R-:W3:Y:S04]  /*6050*/  LDL.LU R25, [R1+0x60] ;  /* 0x0000600001197983 */ /* 0x000ee80000300800 */
        /* <DEDUP_REMOVED lines=23> */
[----:B------:R-:W3:Y:S01]  /*61d0*/  LDL.LU R29, [R1] ;  /* 0x00000000011d7983 */ /* 0x000ee20000300800 */
[----:B--2---:R-:W-:-:S05]  /*61e0*/  SEL R22, R0, R22, !P2 ;  /* 0x0000001600167207 */ /* 0x004fca0005000000 */
[----:B------:R0:W-:Y:S04]  /*61f0*/  STL [R1+0xb8], R22 ;  /* 0x0000b81601007387 */ /* 0x0001e80000100800 */
[----:B0-----:R-:W2:Y:S02]  /*6200*/  LDL.LU R22, [R1+0x1fc8] ;  /* 0x001fc80001167983 */ /* 0x001ea40000300800 */
[----:B--2---:R-:W-:-:S05]  /*6210*/  SEL R22, R0, R22, !P2 ;  /* 0x0000001600167207 */ /* 0x004fca0005000000 */
[----:B------:R0:W-:Y:S04]  /*6220*/  STL [R1+0xb4], R22 ;  /* 0x0000b41601007387 */ /* 0x0001e80000100800 */
[----:B0-----:R-:W2:Y:S02]  /*6230*/  LDL.LU R22, [R1+0x1fc4] ;  /* 0x001fc40001167983 */ /* 0x001ea40000300800 */
[----:B--2---:R-:W-:-:S05]  /*6240*/  SEL R22, R0, R22, !P2 ;  /* 0x0000001600167207 */ /* 0x004fca0005000000 */
[----:B------:R0:W-:Y:S04]  /*6250*/  STL [R1+0xb0], R22 ;  /* 0x0000b01601007387 */ /* 0x0001e80000100800 */
[----:B0-----:R-:W2:Y:S01]  /*6260*/  LDL.LU R22, [R1+0x1fc0] ;  /* 0x001fc00001167983 */ /* 0x001ea20000300800 */
[C---:B---3--:R-:W-:Y:S02]  /*6270*/  SEL R27, R0.reuse, R27, !P2 ;  /* 0x0000001b001b7207 */ /* 0x048fe40005000000 */
[C---:B----4-:R-:W-:Y:S02]  /*6280*/  SEL R26, R0.reuse, R26, !P2 ;  /* 0x0000001a001a7207 */ /* 0x050fe40005000000 */
[C---:B------:R-:W-:Y:S02]  /*6290*/  SEL R25, R0.reuse, R25, !P2 ;  /* 0x0000001900197207 */ /* 0x040fe40005000000 */
[----:B------:R-:W-:-:S02]  /*62a0*/  SEL R24, R0, R24, !P2 ;  /* 0x0000001800187207 */ /* 0x000fc40005000000 */
[C---:B------:R-:W-:Y:S02]  /*62b0*/  SEL R23, R0.reuse, R23, !P2 ;  /* 0x0000001700177207 */ /* 0x040fe40005000000 */
[C---:B------:R-:W-:Y:S02]  /*62c0*/  SEL R21, R0.reuse, R21, !P2 ;  /* 0x0000001500157207 */ /* 0x040fe40005000000 */
[C---:B------:R-:W-:Y:S02]  /*62d0*/  SEL R20, R0.reuse, R20, !P2 ;  /* 0x0000001400147207 */ /* 0x040fe40005000000 */
[C---:B------:R-:W-:Y:S02]  /*62e0*/  SEL R19, R0.reuse, R19, !P2 ;  /* 0x0000001300137207 */ /* 0x040fe40005000000 */
        /* <DEDUP_REMOVED lines=19> */
[----:B--2---:R-:W-:-:S05]  /*6420*/  SEL R22, R0, R22, !P2 ;  /* 0x0000001600167207 */ /* 0x004fca0005000000 */
[----:B------:R0:W-:Y:S04]  /*6430*/  STL [R1+0xac], R22 ;  /* 0x0000ac1601007387 */ /* 0x0001e80000100800 */
[----:B0-----:R-:W2:Y:S04]  /*6440*/  LDL.LU R22, [R1+0x1fbc] ;  /* 0x001fbc0001167983 */ /* 0x001ea80000300800 */
[----:B------:R0:W-:Y:S04]  /*6450*/  STL [R1+0xa8], R27 ;  /* 0x0000a81b01007387 */ /* 0x0001e80000100800 */
[----:B0-----:R-:W3:Y:S04]  /*6460*/  LDL.LU R27, [R1+0x1fb8] ;  /* 0x001fb800011b7983 */ /* 0x001ee80000300800 */
[----:B------:R0:W-:Y:S04]  /*6470*/  STL [R1+0xa4], R26 ;  /* 0x0000a41a01007387 */ /* 0x0001e80000100800 */
[----:B0-----:R-:W4:Y:S04]  /*6480*/  LDL.LU R26, [R1+0x1fb4] ;  /* 0x001fb400011a7983 */ /* 0x001f280000300800 */
[----:B------:R0:W-:Y:S04]  /*6490*/  STL [R1+0xa0], R25 ;  /* 0x0000a01901007387 */ /* 0x0001e80000100800 */
[----:B0-----:R-:W2:Y:S04]  /*64a0*/  LDL.LU R25, [R1+0x1fb0] ;  /* 0x001fb00001197983 */ /* 0x001ea80000300800 */
        /* <DEDUP_REMOVED lines=45> */
[----:B0-----:R-:W3:Y:S04]  /*6780*/  LDL.LU R28, [R1+0x1f54] ;  /* 0x001f5400011c7983 */ /* 0x001ee80000300800 */
[----:B------:R0:W-:Y:S04]  /*6790*/  STL [R1+0x40], R29 ;  /* 0x0000401d01007387 */ /* 0x0001e80000100800 */
[----:B0-----:R-:W3:Y:S01]  /*67a0*/  LDL.LU R29, [R1+0x1f50] ;  /* 0x001f5000011d7983 */ /* 0x001ee20000300800 */
[----:B--2---:R-:W-:-:S02]  /*67b0*/  SEL R2, R0, R2, !P2 ;  /* 0x0000000200027207 */ /* 0x004fc40005000000 */
[----:B---3--:R-:W-:-:S05]  /*67c0*/  SEL R29, R0, R29, !P2 ;  /* 0x0000001d001d7207 */ /* 0x008fca0005000000 */
[----:B------:R0:W-:Y:S02]  /*67d0*/  STL [R1+0x3c], R29 ;  /* 0x00003c1d01007387 */ /* 0x0001e40000100800 */
[C---:B0-----:R-:W-:Y:S02]  /*67e0*/  SEL R29, R0.reuse, R28, !P2 ;  /* 0x0000001c001d7207 */ /* 0x041fe40005000000 */
[C---:B------:R-:W-:Y:S02]  /*67f0*/  SEL R28, R0.reuse, R3, !P2 ;  /* 0x00000003001c7207 */ /* 0x040fe40005000000 */
[C---:B------:R-:W-:Y:S01]  /*6800*/  SEL R3, R0.reuse, R4, !P2 ;  /* 0x0000000400037207 */ /* 0x040fe20005000000 */
[----:B------:R-:W-:Y:S04]  /*6810*/  STL [R1+0x38], R29 ;  /* 0x0000381d01007387 */ /* 0x000fe80000100800 */
[----:B------:R0:W-:Y:S01]  /*6820*/  STL [R1+0x34], R2 ;  /* 0x0000340201007387 */ /* 0x0001e20000100800 */
[----:B------:R-:W-:-:S03]  /*6830*/  SEL R4, R0, R6, !P2 ;  /* 0x0000000600047207 */ /* 0x000fc60005000000 */
[----:B------:R-:W-:Y:S01]  /*6840*/  STL [R1+0x30], R28 ;  /* 0x0000301c01007387 */ /* 0x000fe20000100800 */
[----:B0-----:R-:W-:-:S03]  /*6850*/  SEL R2, R0, R5, !P2 ;  /* 0x0000000500027207 */ /* 0x001fc60005000000 */
[----:B------:R0:W-:Y:S04]  /*6860*/  STL [R1+0x2c], R3 ;  /* 0x00002c0301007387 */ /* 0x0001e80000100800 */
[----:B------:R1:W-:Y:S01]  /*6870*/  STL [R1+0x28], R2 ;  /* 0x0000280201007387 */ /* 0x0003e20000100800 */
[----:B0-----:R-:W-:-:S03]  /*6880*/  SEL R3, R0, R7, !P2 ;  /* 0x0000000700037207 */ /* 0x001fc60005000000 */
[----:B------:R-:W-:Y:S01]  /*6890*/  STL [R1+0x24], R4 ;  /* 0x0000240401007387 */ /* 0x000fe20000100800 */
[C---:B-1----:R-:W-:Y:S02]  /*68a0*/  SEL R2, R0.reuse, R8, !P2 ;  /* 0x0000000800027207 */ /* 0x042fe40005000000 */
[----:B------:R-:W-:Y:S02]  /*68b0*/  SEL R0, R0, R9, !P2 ;  /* 0x0000000900007207 */ /* 0x000fe40005000000 */
[----:B------:R-:W-:Y:S01]  /*68c0*/  LOP3.LUT R9, RZ, c[0x0][0x17c], RZ, 0x33, !PT ;  /* 0x00005f00ff097a12 */ /* 0x000fe200078e33ff */
[----:B------:R0:W-:Y:S04]  /*68d0*/  STL [R1+0x20], R3 ;  /* 0x0000200301007387 */ /* 0x0001e80000100800 */
[----:B------:R1:W-:Y:S04]  /*68e0*/  STL [R1+0x1c], R2 ;  /* 0x00001c0201007387 */ /* 0x0003e80000100800 */
[----:B------:R2:W-:Y:S01]  /*68f0*/  STL [R1+0x18], R0 ;  /* 0x0000180001007387 */ /* 0x0005e20000100800 */
[----:B0-----:R-:W-:-:S02]  /*6900*/  SEL R3, R9, R12, !P2 ;  /* 0x0000000c09037207 */ /* 0x001fc40005000000 */
[C---:B-1----:R-:W-:Y:S02]  /*6910*/  SEL R2, R9.reuse, R10, !P2 ;  /* 0x0000000a09027207 */ /* 0x042fe40005000000 */
[----:B--2---:R-:W-:-:S03]  /*6920*/  SEL R0, R9, R11, !P2 ;  /* 0x0000000b09007207 */ /* 0x004fc60005000000 */
[----:B------:R0:W-:Y:S04]  /*6930*/  STL [R1+0x14], R2 ;  /* 0x0000140201007387 */ /* 0x0001e80000100800 */
[----:B------:R1:W-:Y:S04]  /*6940*/  STL [R1+0x10], R0 ;  /* 0x0000100001007387 */ /* 0x0003e80000100800 */
[----:B------:R2:W-:Y:S01]  /*6950*/  STL [R1+0xc], R3 ;  /* 0x00000c0301007387 */ /* 0x0005e20000100800 */
[----:B0-----:R-:W-:-:S03]  /*6960*/  SEL R2, R9, R13, !P2 ;  /* 0x0000000d09027207 */ /* 0x001fc60005000000 */
[----:B------:R-:W3:Y:S01]  /*6970*/  LDL.LU R12, [R1+0xe0] ;  /* 0x0000e000010c7983 */ /* 0x000ee20000300800 */
[----:B-1----:R-:W-:-:S03]  /*6980*/  SEL R0, R9, R14, !P2 ;  /* 0x0000000e09007207 */ /* 0x002fc60005000000 */
[----:B------:R-:W-:Y:S04]  /*6990*/  STL [R1+0x8], R2 ;  /* 0x0000080201007387 */ /* 0x000fe80000100800 */
[----:B------:R-:W3:Y:S04]  /*69a0*/  LDL.LU R13, [R1+0xdc] ;  /* 0x0000dc00010d7983 */ /* 0x000ee80000300800 */
[----:B------:R0:W-:Y:S04]  /*69b0*/  STL [R1+0x4], R0 ;  /* 0x0000040001007387 */ /* 0x0001e80000100800 */
[----:B------:R-:W3:Y:S04]  /*69c0*/  LDL.LU R14, [R1+0xd8] ;  /* 0x0000d800010e7983 */ /* 0x000ee80000300800 */
[----:B--2---:R-:W2:Y:S01]  /*69d0*/  LDL.LU R3, [R1+0xcc] ;  /* 0x0000cc0001037983 */ /* 0x004ea20000300800 */
[----:B0-----:R-:W-:-:S03]  /*69e0*/  SEL R0, R9, R15, !P2 ;  /* 0x0000000f09007207 */ /* 0x001fc60005000000 */
[----:B------:R-:W2:Y:S04]  /*69f0*/  LDL.LU R4, [R1+0xc8] ;  /* 0x0000c80001047983 */ /* 0x000ea80000300800 */
[----:B------:R-:W2:Y:S04]  /*6a00*/  LDL.LU R5, [R1+0xc4] ;  /* 0x0000c40001057983 */ /* 0x000ea80000300800 */
[----:B------:R-:W2:Y:S04]  /*6a10*/  LDL.LU R6, [R1+0xc0] ;  /* 0x0000c00001067983 */ /* 0x000ea80000300800 */
[----:B------:R-:W2:Y:S04]  /*6a20*/  LDL.LU R7, [R1+0xb8] ;  /* 0x0000b80001077983 */ /* 0x000ea80000300800 */
[----:B------:R-:W2:Y:S04]  /*6a30*/  LDL.LU R8, [R1+0xb4] ;  /* 0x0000b40001087983 */ /* 0x000ea80000300800 */
[----:B------:R-:W2:Y:S04]  /*6a40*/  LDL.LU R15, [R1+0xd4] ;  /* 0x0000d400010f7983 */ /* 0x000ea80000300800 */
[----:B------:R0:W-:Y:S04]  /*6a50*/  STL [R1+0x1f44], R0 ;  /* 0x001f440001007387 */ /* 0x0001e80000100800 */
[----:B0-----:R-:W2:Y:S01]  /*6a60*/  LDL.LU R0, [R1+0xd0] ;  /* 0x0000d00001007983 */ /* 0x001ea20000300800 */
[----:B------:R-:W-:-:S02]  /*6a70*/  SEL R29, R9, R16, !P2 ;  /* 0x00000010091d7207 */ /* 0x000fc40005000000 */
[C---:B------:R-:W-:Y:S02]  /*6a80*/  SEL R28, R9.reuse, R17, !P2 ;  /* 0x00000011091c7207 */ /* 0x040fe40005000000 */
[C---:B------:R-:W-:Y:S01]  /*6a90*/  SEL R18, R9.reuse, R18, !P2 ;  /* 0x0000001209127207 */ /* 0x040fe20005000000 */
[----:B------:R-:W-:Y:S01]  /*6aa0*/  STL [R1+0x1f48], R29 ;  /* 0x001f481d01007387 */ /* 0x000fe20000100800 */
[C---:B------:R-:W-:Y:S02]  /*6ab0*/  SEL R19, R9.reuse, R19, !P2 ;  /* 0x0000001309137207 */ /* 0x040fe40005000000 */
[C---:B------:R-:W-:Y:S01]  /*6ac0*/  SEL R20, R9.reuse, R20, !P2 ;  /* 0x0000001409147207 */ /* 0x040fe20005000000 */
[----:B------:R-:W-:Y:S01]  /*6ad0*/  STL [R1+0x1f4c], R28 ;  /* 0x001f4c1c01007387 */ /* 0x000fe20000100800 */
[C---:B------:R-:W-:Y:S02]  /*6ae0*/  SEL R21, R9.reuse, R21, !P2 ;  /* 0x0000001509157207 */ /* 0x040fe40005000000 */
[----:B------:R-:W-:-:S02]  /*6af0*/  SEL R23, R9, R23, !P2 ;  /* 0x0000001709177207 */ /* 0x000fc40005000000 */
[C---:B------:R-:W-:Y:S02]  /*6b00*/  SEL R24, R9.reuse, R24, !P2 ;  /* 0x0000001809187207 */ /* 0x040fe40005000000 */
[C---:B------:R-:W-:Y:S02]  /*6b10*/  SEL R25, R9.reuse, R25, !P2 ;  /* 0x0000001909197207 */ /* 0x040fe40005000000 */
[C---:B----4-:R-:W-:Y:S02]  /*6b20*/  SEL R26, R9.reuse, R26, !P2 ;  /* 0x0000001a091a7207 */ /* 0x050fe40005000000 */
[C---:B------:R-:W-:Y:S02]  /*6b30*/  SEL R27, R9.reuse, R27, !P2 ;  /* 0x0000001b091b7207 */ /* 0x040fe40005000000 */
[----:B------:R-:W-:Y:S02]  /*6b40*/  SEL R22, R9, R22, !P2 ;  /* 0x0000001609167207 */ /* 0x000fe40005000000 */
[----:B------:R-:W4:Y:S04]  /*6b50*/  LDL.LU R9, [R1+0xb0] ;  /* 0x0000b00001097983 */ /* 0x000f280000300800 */
[----:B------:R-:W4:Y:S04]  /*6b60*/  LDL.LU R10, [R1+0xac] ;  /* 0x0000ac00010a7983 */ /* 0x000f280000300800 */
[----:B------:R-:W4:Y:S01]  /*6b70*/  LDL.LU R11, [R1+0xa8] ;  /* 0x0000a800010b7983 */ /* 0x000f220000300800 */
[----:B---3--:R-:W-:-:S03]  /*6b80*/  IMAD R17, R12, c[0x0][0x184], RZ ;  /* 0x000061000c117a24 */ /* 0x008fc600078e02ff */
[----:B------:R-:W3:Y:S04]  /*6b90*/  LDL.LU R12, [R1+0xa4] ;  /* 0x0000a400010c7983 */ /* 0x000ee80000300800 */
[----:B------:R0:W-:Y:S01]  /*6ba0*/  STL [R1+0xe0], R17 ;  /* 0x0000e01101007387 */ /* 0x0001e20000100800 */
[----:B------:R-:W-:-:S03]  /*6bb0*/  IMAD R16, R13, c[0x0][0x184], RZ ;  /* 0x000061000d107a24 */ /* 0x000fc600078e02ff */
[----:B------:R-:W3:Y:S04]  /*6bc0*/  LDL.LU R13, [R1+0xa0] ;  /* 0x0000a000010d7983 */ /* 0x000ee80000300800 */
[----:B------:R-:W-:Y:S01]  /*6bd0*/  STL [R1+0xdc], R16 ;  /* 0x0000dc1001007387 */ /* 0x000fe20000100800 */
[----:B0-----:R-:W-:-:S03]  /*6be0*/  IMAD R17, R14, c[0x0][0x184], RZ ;  /* 0x000061000e117a24 */ /* 0x001fc600078e02ff */
[----:B------:R-:W3:Y:S04]  /*6bf0*/  LDL.LU R14, [R1+0x9c] ;  /* 0x00009c00010e7983 */ /* 0x000ee80000300800 */
[----:B------:R2:W-:Y:S02]  /*6c00*/  STL [R1+0xd8], R17 ;  /* 0x0000d81101007387 */ /* 0x0005e40000100800 */
[----:B--2---:R-:W-:Y:S02]  /*6c10*/  IMAD R17, R3, c[0x0][0x190], RZ ;  /* 0x0000640003117a24 */ /* 0x004fe400078e02ff */
[----:B------:R-:W-:Y:S02]  /*6c20*/  IMAD R16, R15, c[0x0][0x184], RZ ;  /* 0x000061000f107a24 */ /* 0x000fe400078e02ff */
[----:B------:R-:W2:Y:S04]  /*6c30*/  LDL.LU R15, [R1+0x98] ;  /* 0x00009800010f7983 */ /* 0x000ea80000300800 */
[----:B------:R0:W-:Y:S01]  /*6c40*/  STL [R1+0xd4], R16 ;  /* 0x0000d41001007387 */ /* 0x0001e20000100800 */
[----:B------:R-:W-:-:S03]  /*6c50*/  IMAD R0, R0, c[0x0][0x190], RZ ;  /* 0x0000640000007a24 */ /* 0x000fc600078e02ff */
[----:B0-----:R-:W2:Y:S04]  /*6c60*/  LDL.LU R16, [R1+0x94] ;  /* 0x0000940001107983 */ /* 0x001ea80000300800 */
[----:B------:R0:W-:Y:S04]  /*6c70*/  STL [R1+0xd0], R0 ;  /* 0x0000d00001007387 */ /* 0x0001e80000100800 */
[----:B------:R-:W2:Y:S04]  /*6c80*/  LDL.LU R3, [R1+0x90] ;  /* 0x0000900001037983 */ /* 0x000ea80000300800 */
[----:B------:R1:W-:Y:S01]  /*6c90*/  STL [R1+0xcc], R17 ;  /* 0x0000cc1101007387 */ /* 0x0003e20000100800 */
[----:B0-----:R-:W-:-:S03]  /*6ca0*/  IMAD R0, R4, c[0x0][0x190], RZ ;  /* 0x0000640004007a24 */ /* 0x001fc600078e02ff */
[----:B------:R-:W2:Y:S04]  /*6cb0*/  LDL.LU R28, [R1+0x8c] ;  /* 0x00008c00011c7983 */ /* 0x000ea80000300800 */
[----:B------:R-:W2:Y:S04]  /*6cc0*/  LDL.LU R29, [R1+0x88] ;  /* 0x00008800011d7983 */ /* 0x000ea80000300800 */
[----:B------:R0:W-:Y:S01]  /*6cd0*/  STL [R1+0xc8], R0 ;  /* 0x0000c80001007387 */ /* 0x0001e20000100800 */
[----:B-1----:R-:W-:-:S03]  /*6ce0*/  IMAD R17, R5, c[0x0][0x190], RZ ;  /* 0x0000640005117a24 */ /* 0x002fc600078e02ff */
[----:B------:R-:W2:Y:S04]  /*6cf0*/  LDL.LU R4, [R1+0x84] ;  /* 0x0000840001047983 */ /* 0x000ea80000300800 */
[----:B0-----:R-:W2:Y:S04]  /*6d00*/  LDL.LU R0, [R1+0x80] ;  /* 0x0000800001007983 */ /* 0x001ea80000300800 */
[----:B------:R-:W2:Y:S01]  /*6d10*/  LDL.LU R5, [R1+0x7c] ;  /* 0x00007c0001057983 */ /* 0x000ea20000300800 */
[----:B------:R-:W-:-:S03]  /*6d20*/  IMAD R6, R6, c[0x0][0x190], RZ ;  /* 0x0000640006067a24 */ /* 0x000fc600078e02ff */
[----:B------:R0:W-:Y:S01]  /*6d30*/  STL [R1+0xc4], R17 ;  /* 0x0000c41101007387 */ /* 0x0001e20000100800 */
[----:B------:R-:W-:-:S03]  /*6d40*/  IMAD R7, R7, c[0x0][0x190], RZ ;  /* 0x0000640007077a24 */ /* 0x000fc600078e02ff */
[----:B0-----:R-:W2:Y:S04]  /*6d50*/  LDL.LU R17, [R1+0x78] ;  /* 0x0000780001117983 */ /* 0x001ea80000300800 */
[----:B------:R0:W-:Y:S01]  /*6d60*/  STL [R1+0xbc], R6 ;  /* 0x0000bc0601007387 */ /* 0x0001e20000100800 */
[----:B------:R-:W-:-:S03]  /*6d70*/  IMAD R8, R8, c[0x0][0x190], RZ ;  /* 0x0000640008087a24 */ /* 0x000fc600078e02ff */
[----:B0-----:R-:W2:Y:S04]  /*6d80*/  LDL.LU R6, [R1+0x74] ;  /* 0x0000740001067983 */ /* 0x001ea80000300800 */
[----:B------:R0:W-:Y:S01]  /*6d90*/  STL [R1+0xb8], R7 ;  /* 0x0000b80701007387 */ /* 0x0001e20000100800 */
[----:B----4-:R-:W-:-:S03]  /*6da0*/  IMAD R9, R9, c[0x0][0x190], RZ ;  /* 0x0000640009097a24 */ /* 0x010fc600078e02ff */
[----:B0-----:R-:W4:Y:S04]  /*6db0*/  LDL.LU R7, [R1+0x70] ;  /* 0x0000700001077983 */ /* 0x001f280000300800 */
[----:B------:R0:W-:Y:S01]  /*6dc0*/  STL [R1+0xb4], R8 ;  /* 0x0000b40801007387 */ /* 0x0001e20000100800 */
[----:B------:R-:W-:-:S03]  /*6dd0*/  IMAD R10, R10, c[0x0][0x190], RZ ;  /* 0x000064000a0a7a24 */ /* 0x000fc600078e02ff */
[----:B0-----:R-:W4:Y:S04]  /*6de0*/  LDL.LU R8, [R1+0x6c] ;  /* 0x00006c0001087983 */ /* 0x001f280000300800 */
[----:B------:R0:W-:Y:S01]  /*6df0*/  STL [R1+0xb0], R9 ;  /* 0x0000b00901007387 */ /* 0x0001e20000100800 */
[----:B------:R-:W-:-:S03]  /*6e00*/  IMAD R11, R11, c[0x0][0x190], RZ ;  /* 0x000064000b0b7a24 */ /* 0x000fc600078e02ff */
[----:B0-----:R-:W4:Y:S04]  /*6e10*/  LDL.LU R9, [R1+0x68] ;  /* 0x0000680001097983 */ /* 0x001f280000300800 */
[----:B------:R0:W-:Y:S04]  /*6e20*/  STL [R1+0xac], R10 ;  /* 0x0000ac0a01007387 */ /* 0x0001e80000100800 */
[----:B0-----:R-:W4:Y:S04]  /*6e30*/  LDL.LU R10, [R1+0x64] ;  /* 0x00006400010a7983 */ /* 0x001f280000300800 */
[----:B------:R0:W-:Y:S04]  /*6e40*/  STL [R1+0xa8], R11 ;  /* 0x0000a80b01007387 */ /* 0x0001e80000100800 */
[----:B0-----:R-:W4:Y:S01]  /*6e50*/  LDL.LU R11, [R1+0x60] ;  /* 0x00006000010b7983 */ /* 0x001f220000300800 */
[----:B---3--:R-:W-:-:S05]  /*6e60*/  IMAD R12, R12, c[0x0][0x190], RZ ;  /* 0x000064000c0c7a24 */ /* 0x008fca00078e02ff */
[----:B------:R0:W-:Y:S01]  /*6e70*/  STL [R1+0xa4], R12 ;  /* 0x0000a40c01007387 */ /* 0x0001e20000100800 */
[----:B------:R-:W-:-:S03]  /*6e80*/  IMAD R13, R13, c[0x0][0x190], RZ ;  /* 0x000064000d0d7a24 */ /* 0x000fc600078e02ff */
[----:B0-----:R-:W3:Y:S01]  /*6e90*/  LDL.LU R12, [R1+0x5c] ;  /* 0x00005c00010c7983 */ /* 0x001ee20000300800 */
[----:B------:R-:W-:-:S03]  /*6ea0*/  IMAD R14, R14, c[0x0][0x190], RZ ;  /* 0x000064000e0e7a24 */ /* 0x000fc600078e02ff */
[----:B------:R0:W-:Y:S04]  /*6eb0*/  STL [R1+0xa0], R13 ;  /* 0x0000a00d01007387 */ /* 0x0001e80000100800 */
[----:B0-----:R-:W3:Y:S04]  /*6ec0*/  LDL.LU R13, [R1+0x58] ;  /* 0x00005800010d7983 */ /* 0x001ee80000300800 */
[----:B------:R0:W-:Y:S04]  /*6ed0*/  STL [R1+0x9c], R14 ;  /* 0x00009c0e01007387 */ /* 0x0001e80000100800 */
[----:B0-----:R-:W3:Y:S01]  /*6ee0*/  LDL.LU R14, [R1+0x54] ;  /* 0x00005400010e7983 */ /* 0x001ee20000300800 */
[----:B--2---:R-:W-:-:S05]  /*6ef0*/  IMAD R15, R15, c[0x0][0x190], RZ ;  /* 0x000064000f0f7a24 */ /* 0x004fca00078e02ff */
[----:B------:R0:W-:Y:S01]  /*6f00*/  STL [R1+0x98], R15 ;  /* 0x0000980f01007387 */ /* 0x0001e20000100800 */
[----:B------:R-:W-:-:S03]  /*6f10*/  IMAD R16, R16, c[0x0][0x190], RZ ;  /* 0x0000640010107a24 */ /* 0x000fc600078e02ff */
[----:B0-----:R-:W2:Y:S04]  /*6f20*/  LDL.LU R15, [R1+0x50] ;  /* 0x00005000010f7983 */ /* 0x001ea80000300800 */
[----:B------:R0:W-:Y:S01]  /*6f30*/  STL [R1+0x94], R16 ;  /* 0x0000941001007387 */ /* 0x0001e20000100800 */
[----:B------:R-:W-:-:S03]  /*6f40*/  IMAD R3, R3, c[0x0][0x190], RZ ;  /* 0x0000640003037a24 */ /* 0x000fc600078e02ff */
[----:B0-----:R-:W2:Y:S01]  /*6f50*/  LDL.LU R16, [R1+0x4c] ;  /* 0x00004c0001107983 */ /* 0x001ea20000300800 */
[----:B------:R-:W-:-:S03]  /*6f60*/  IMAD R28, R28, c[0x0][0x190], RZ ;  /* 0x000064001c1c7a24 */ /* 0x000fc600078e02ff */
[----:B------:R0:W-:Y:S01]  /*6f70*/  STL [R1+0x90], R3 ;  /* 0x0000900301007387 */ /* 0x0001e20000100800 */
[----:B------:R-:W-:Y:S02]  /*6f80*/  IMAD R29, R29, c[0x0][0x190], RZ ;  /* 0x000064001d1d7a24 */ /* 0x000fe400078e02ff */
[----:B------:R-:W-:Y:S01]  /*6f90*/  IMAD R4, R4, c[0x0][0x190], RZ ;  /* 0x0000640004047a24 */ /* 0x000fe200078e02ff */
[----:B0-----:R-:W2:Y:S04]  /*6fa0*/  LDL.LU R3, [R1+0x48] ;  /* 0x0000480001037983 */ /* 0x001ea80000300800 */
[----:B------:R0:W-:Y:S01]  /*6fb0*/  STL [R1+0x8c], R28 ;  /* 0x00008c1c01007387 */ /* 0x0001e20000100800 */
[----:B------:R-:W-:Y:S02]  /*6fc0*/  IMAD R0, R0, c[0x0][0x190], RZ ;  /* 0x0000640000007a24 */ /* 0x000fe400078e02ff */
[----:B------:R-:W-:Y:S01]  /*6fd0*/  IMAD R5, R5, c[0x0][0x190], RZ ;  /* 0x0000640005057a24 */ /* 0x000fe200078e02ff */
        /* <DEDUP_REMOVED lines=8> */
[----:B0-----:R-:W2:Y:S01]  /*7060*/  LDL.LU R5, [R1+0x40] ;  /* 0x0000400001057983 */ /* 0x001ea20000300800 */
[----:B------:R-:W-:-:S05]  /*7070*/  IMAD R17, R17, c[0x0][0x190], RZ ;  /* 0x0000640011117a24 */ /* 0x000fca00078e02ff */
[----:B------:R0:W-:Y:S02]  /*7080*/  STL [R1+0x78], R17 ;  /* 0x0000781101007387 */ /* 0x0001e40000100800 */
[----:B0-----:R-:W-:Y:S02]  /*7090*/  IMAD R17, R6, c[0x0][0x190], RZ ;  /* 0x0000640006117a24 */ /* 0x001fe400078e02ff */
[----:B------:R-:W2:Y:S04]  /*70a0*/  LDL.LU R6, [R1+0x3c] ;  /* 0x00003c0001067983 */ /* 0x000ea80000300800 */
[----:B------:R4:W-:Y:S02]  /*70b0*/  STL [R1+0x74], R17 ;  /* 0x0000741101007387 */ /* 0x0009e40000100800 */
[----:B----4-:R-:W-:-:S02]  /*70c0*/  IMAD R17, R7, c[0x0][0x190], RZ ;  /* 0x0000640007117a24 */ /* 0x010fc400078e02ff */
[----:B------:R-:W4:Y:S04]  /*70d0*/  LDL.LU R7, [R1+0x38] ;  /* 0x0000380001077983 */ /* 0x000f280000300800 */
[----:B------:R0:W-:Y:S02]  /*70e0*/  STL [R1+0x70], R17 ;  /* 0x0000701101007387 */ /* 0x0001e40000100800 */
[----:B0-----:R-:W-:Y:S02]  /*70f0*/  IMAD R17, R8, c[0x0][0x190], RZ ;  /* 0x0000640008117a24 */ /* 0x001fe400078e02ff */
[----:B------:R-:W4:Y:S04]  /*7100*/  LDL.LU R8, [R1+0x34] ;  /* 0x0000340001087983 */ /* 0x000f280000300800 */
[----:B------:R0:W-:Y:S02]  /*7110*/  STL [R1+0x6c], R17 ;  /* 0x00006c1101007387 */ /* 0x0001e40000100800 */
[----:B0-----:R-:W-:-:S02]  /*7120*/  IMAD R17, R9, c[0x0][0x190], RZ ;  /* 0x0000640009117a24 */ /* 0x001fc400078e02ff */
        /* <DEDUP_REMOVED lines=8> */
[----:B---3--:R-:W-:Y:S02]  /*71b0*/  IMAD R17, R12, c[0x0][0x190], RZ ;  /* 0x000064000c117a24 */ /* 0x008fe400078e02ff */
[----:B------:R-:W3:Y:S04]  /*71c0*/  LDL.LU R12, [R1+0x24] ;  /* 0x00002400010c7983 */ /* 0x000ee80000300800 */
[----:B------:R0:W-:Y:S02]  /*71d0*/  STL [R1+0x5c], R17 ;  /* 0x00005c1101007387 */ /* 0x0001e40000100800 */
[----:B0-----:R-:W-:-:S02]  /*71e0*/  IMAD R17, R13, c[0x0][0x190], RZ ;  /* 0x000064000d117a24 */ /* 0x001fc400078e02ff */
[----:B------:R-:W3:Y:S04]  /*71f0*/  LDL.LU R13, [R1+0x20] ;  /* 0x00002000010d7983 */ /* 0x000ee80000300800 */
[----:B------:R0:W-:Y:S02]  /*7200*/  STL [R1+0x58], R17 ;  /* 0x0000581101007387 */ /* 0x0001e40000100800 */
[----:B0-----:R-:W-:Y:S02]  /*7210*/  IMAD R17, R14, c[0x0][0x190], RZ ;  /* 0x000064000e117a24 */ /* 0x001fe400078e02ff */
[----:B------:R-:W3:Y:S04]  /*7220*/  LDL.LU R14, [R1+0x1c] ;  /* 0x00001c00010e7983 */ /* 0x000ee80000300800 */
[----:B------:R2:W-:Y:S02]  /*7230*/  STL [R1+0x54], R17 ;  /* 0x0000541101007387 */ /* 0x0005e40000100800 */
[----:B--2---:R-:W-:-:S02]  /*7240*/  IMAD R17, R15, c[0x0][0x190], RZ ;  /* 0x000064000f117a24 */ /* 0x004fc400078e02ff */
[----:B------:R-:W2:Y:S04]  /*7250*/  LDL.LU R15, [R1+0x18] ;  /* 0x00001800010f7983 */ /* 0x000ea80000300800 */
[----:B------:R0:W-:Y:S02]  /*7260*/  STL [R1+0x50], R17 ;  /* 0x0000501101007387 */ /* 0x0001e40000100800 */
[----:B0-----:R-:W-:Y:S02]  /*7270*/  IMAD R17, R16, c[0x0][0x190], RZ ;  /* 0x0000640010117a24 */ /* 0x001fe400078e02ff */
[----:B------:R-:W2:Y:S01]  /*7280*/  LDL.LU R16, [R1+0x14] ;  /* 0x0000140001107983 */ /* 0x000ea20000300800 */
[----:B------:R-:W-:-:S03]  /*7290*/  IMAD R3, R3, c[0x0][0x190], RZ ;  /* 0x0000640003037a24 */ /* 0x000fc600078e02ff */
[----:B------:R0:W-:Y:S04]  /*72a0*/  STL [R1+0x4c], R17 ;  /* 0x00004c1101007387 */ /* 0x0001e80000100800 */
[----:B0-----:R-:W2:Y:S04]  /*72b0*/  LDL.LU R17, [R1+0x10] ;  /* 0x0000100001117983 */ /* 0x001ea80000300800 */
[----:B------:R0:W-:Y:S04]  /*72c0*/  STL [R1+0x1f00], R3 ;  /* 0x001f000301007387 */ /* 0x0001e80000100800 */
[----:B0-----:R-:W2:Y:S01]  /*72d0*/  LDL.LU R3, [R1+0x4] ;  /* 0x0000040001037983 */ /* 0x001ea20000300800 */
[----:B------:R-:W-:-:S05]  /*72e0*/  IMAD R4, R4, c[0x0][0x190], RZ ;  /* 0x0000640004047a24 */ /* 0x000fca00078e02ff */
[----:B------:R0:W-:Y:S04]  /*72f0*/  STL [R1+0x1efc], R4 ;  /* 0x001efc0401007387 */ /* 0x0001e80000100800 */
[----:B0-----:R-:W2:Y:S01]  /*7300*/  LDL.LU R4, [R1+0x8] ;  /* 0x0000080001047983 */ /* 0x001ea20000300800 */
[----:B------:R-:W-:-:S05]  /*7310*/  IMAD R5, R5, c[0x0][0x190], RZ ;  /* 0x0000640005057a24 */ /* 0x000fca00078e02ff */
[----:B------:R0:W-:Y:S04]  /*7320*/  STL [R1+0x1ef8], R5 ;  /* 0x001ef80501007387 */ /* 0x0001e80000100800 */
[----:B0-----:R-:W2:Y:S01]  /*7330*/  LDL.LU R5, [R1+0xc] ;  /* 0x00000c0001057983 */ /* 0x001ea20000300800 */
[----:B------:R-:W-:-:S05]  /*7340*/  IMAD R6, R6, c[0x0][0x190], RZ ;  /* 0x0000640006067a24 */ /* 0x000fca00078e02ff */
[----:B------:R0:W-:Y:S01]  /*7350*/  STL [R1+0x1ef4], R6 ;  /* 0x001ef40601007387 */ /* 0x0001e20000100800 */
[----:B----4-:R-:W-:-:S05]  /*7360*/  IMAD R7, R7, c[0x0][0x190], RZ ;  /* 0x0000640007077a24 */ /* 0x010fca00078e02ff */
[----:B------:R-:W-:Y:S01]  /*7370*/  STL [R1+0x1ef0], R7 ;  /* 0x001ef00701007387 */ /* 0x000fe20000100800 */
[----:B------:R-:W-:-:S05]  /*7380*/  IMAD R8, R8, c[0x0][0x190], RZ ;  /* 0x0000640008087a24 */ /* 0x000fca00078e02ff */
[----:B------:R-:W-:Y:S01]  /*7390*/  STL [R1+0x1eec], R8 ;  /* 0x001eec0801007387 */ /* 0x000fe20000100800 */
[----:B------:R-:W-:-:S05]  /*73a0*/  IMAD R9, R9, c[0x0][0x190], RZ ;  /* 0x0000640009097a24 */ /* 0x000fca00078e02ff */
[----:B------:R-:W-:Y:S01]  /*73b0*/  STL [R1+0x1ee8], R9 ;  /* 0x001ee80901007387 */ /* 0x000fe20000100800 */
[----:B------:R-:W-:-:S05]  /*73c0*/  IMAD R10, R10, c[0x0][0x190], RZ ;  /* 0x000064000a0a7a24 */ /* 0x000fca00078e02ff */
[----:B------:R-:W-:Y:S01]  /*73d0*/  STL [R1+0x1f04], R10 ;  /* 0x001f040a01007387 */ /* 0x000fe20000100800 */
[----:B------:R-:W-:-:S05]  /*73e0*/  IMAD R11, R11, c[0x0][0x190], RZ ;  /* 0x000064000b0b7a24 */ /* 0x000fca00078e02ff */
[----:B------:R-:W-:Y:S01]  /*73f0*/  STL [R1+0x1ee4], R11 ;  /* 0x001ee40b01007387 */ /* 0x000fe20000100800 */
[----:B---3--:R-:W-:-:S05]  /*7400*/  IMAD R12, R12, c[0x0][0x190], RZ ;  /* 0x000064000c0c7a24 */ /* 0x008fca00078e02ff */
[----:B------:R-:W-:Y:S01]  /*7410*/  STL [R1+0x1f08], R12 ;  /* 0x001f080c01007387 */ /* 0x000fe20000100800 */
[----:B------:R-:W-:-:S05]  /*7420*/  IMAD R13, R13, c[0x0][0x190], RZ ;  /* 0x000064000d0d7a24 */ /* 0x000fca00078e02ff */
[----:B------:R1:W-:Y:S01]  /*7430*/  STL [R1+0x1f0c], R13 ;  /* 0x001f0c0d01007387 */ /* 0x0003e20000100800 */
[----:B------:R-:W-:-:S05]  /*7440*/  IMAD R14, R14, c[0x0][0x190], RZ ;  /* 0x000064000e0e7a24 */ /* 0x000fca00078e02ff */
[----:B------:R-:W-:Y:S01]  /*7450*/  STL [R1+0x1f10], R14 ;  /* 0x001f100e01007387 */ /* 0x000fe20000100800 */
[----:B--2---:R-:W-:-:S05]  /*7460*/  IMAD R15, R15, c[0x0][0x190], RZ ;  /* 0x000064000f0f7a24 */ /* 0x004fca00078e02ff */
[----:B------:R-:W-:Y:S01]  /*7470*/  STL [R1+0x1f14], R15 ;  /* 0x001f140f01007387 */ /* 0x000fe20000100800 */
[----:B------:R-:W-:-:S05]  /*7480*/  IMAD R16, R16, c[0x0][0x190], RZ ;  /* 0x0000640010107a24 */ /* 0x000fca00078e02ff */
[----:B------:R-:W-:Y:S01]  /*7490*/  STL [R1+0x1f18], R16 ;  /* 0x001f181001007387 */ /* 0x000fe20000100800 */
[----:B------:R-:W-:-:S05]  /*74a0*/  IMAD R17, R17, c[0x0][0x190], RZ ;  /* 0x0000640011117a24 */ /* 0x000fca00078e02ff */
[----:B------:R-:W-:Y:S01]  /*74b0*/  STL [R1+0x1f1c], R17 ;  /* 0x001f1c1101007387 */ /* 0x000fe20000100800 */
[----:B0-----:R-:W-:Y:S02]  /*74c0*/  IMAD R6, R5, c[0x0][0x190], RZ ;  /* 0x0000640005067a24 */ /* 0x001fe400078e02ff */
[----:B------:R-:W-:Y:S02]  /*74d0*/  IMAD R5, R4, c[0x0][0x190], RZ ;  /* 0x0000640004057a24 */ /* 0x000fe400078e02ff */
[----:B------:R-:W-:Y:S01]  /*74e0*/  IMAD R4, R3, c[0x0][0x190], RZ ;  /* 0x0000640003047a24 */ /* 0x000fe200078e02ff */
[----:B------:R-:W-:Y:S01]  /*74f0*/  STL [R1+0xc], R6 ;  /* 0x00000c0601007387 */ /* 0x000fe20000100800 */
[----:B------:R-:W-:-:S03]  /*7500*/  IMAD R3, R0, c[0x0][0x190], RZ ;  /* 0x0000640000037a24 */ /* 0x000fc600078e02ff */
[----:B------:R0:W-:Y:S04]  /*7510*/  STL [R1+0x8], R5 ;  /* 0x0000080501007387 */ /* 0x0001e80000100800 */
[----:B------:R-:W2:Y:S04]  /*7520*/  LDL.LU R0, [R1+0x1f40] ;  /* 0x001f400001007983 */ /* 0x000ea80000300800 */
[----:B------:R-:W-:Y:S04]  /*7530*/  STL [R1+0x4], R4 ;  /* 0x0000040401007387 */ /* 0x000fe80000100800 */
[----:B-1----:R-:W2:Y:S04]  /*7540*/  LDL.LU R13, [R1+0xd0] ;  /* 0x0000d000010d7983 */ /* 0x002ea80000300800 */
[----:B------:R-:W3:Y:S04]  /*7550*/  LDL.LU R12, [R1+0xcc] ;  /* 0x0000cc00010c7983 */ /* 0x000ee80000300800 */
[----:B------:R1:W-:Y:S04]  /*7560*/  STL [R1], R3 ;  /* 0x0000000301007387 */ /* 0x0003e80000100800 */
[----:B------:R-:W4:Y:S04]  /*7570*/  LDL.LU R10, [R1+0xc8] ;  /* 0x0000c800010a7983 */ /* 0x000f280000300800 */
[----:B------:R-:W4:Y:S04]  /*7580*/  LDL.LU R9, [R1+0xc4] ;  /* 0x0000c40001097983 */ /* 0x000f280000300800 */
[----:B------:R-:W4:Y:S04]  /*7590*/  LDL.LU R7, [R1+0xbc] ;  /* 0x0000bc0001077983 */ /* 0x000f280000300800 */
[----:B0-----:R-:W4:Y:S04]  /*75a0*/  LDL.LU R5, [R1+0xb8] ;  /* 0x0000b80001057983 */ /* 0x001f280000300800 */
[----:B-1----:R-:W4:Y:S04]  /*75b0*/  LDL.LU R3, [R1+0xb4] ;  /* 0x0000b40001037983 */ /* 0x002f280000300800 */
[----:B------:R-:W4:Y:S04]  /*75c0*/  LDL.LU R4, [R1+0xb0] ;  /* 0x0000b00001047983 */ /* 0x000f280000300800 */
[----:B------:R-:W4:Y:S04]  /*75d0*/  LDL.LU R6, [R1+0xac] ;  /* 0x0000ac0001067983 */ /* 0x000f280000300800 */
[----:B------:R-:W4:Y:S01]  /*75e0*/  LDL.LU R8, [R1+0xa8] ;  /* 0x0000a80001087983 */ /* 0x000f220000300800 */
[----:B------:R-:W-:-:S03]  /*75f0*/  IMAD R29, R29, c[0x0][0x190], RZ ;  /* 0x000064001d1d7a24 */ /* 0x000fc600078e02ff */
[----:B------:R-:W4:Y:S01]  /*7600*/  LDL.LU R11, [R1+0xa4] ;  /* 0x0000a400010b7983 */ /* 0x000f220000300800 */
[----:B------:R-:W-:Y:S02]  /*7610*/  IMAD R28, R28, c[0x0][0x190], RZ ;  /* 0x000064001c1c7a24 */ /* 0x000fe400078e02ff */
[----:B------:R-:W-:Y:S02]  /*7620*/  IMAD R18, R18, c[0x0][0x190], RZ ;  /* 0x0000640012127a24 */ /* 0x000fe400078e02ff */
[----:B------:R-:W-:Y:S01]  /*7630*/  IMAD R19, R19, c[0x0][0x190], RZ ;  /* 0x0000640013137a24 */ /* 0x000fe200078e02ff */
[----:B------:R-:W-:Y:S01]  /*7640*/  STL [R1+0x1f20], R29 ;  /* 0x001f201d01007387 */ /* 0x000fe20000100800 */
[----:B------:R-:W-:Y:S02]  /*7650*/  IMAD R20, R20, c[0x0][0x190], RZ ;  /* 0x0000640014147a24 */ /* 0x000fe400078e02ff */
[----:B------:R-:W-:Y:S01]  /*7660*/  IMAD R21, R21, c[0x0][0x190], RZ ;  /* 0x0000640015157a24 */ /* 0x000fe200078e02ff */
[----:B------:R-:W-:Y:S01]  /*7670*/  STL [R1+0x1f24], R28 ;  /* 0x001f241c01007387 */ /* 0x000fe20000100800 */
[----:B------:R-:W-:-:S03]  /*7680*/  IMAD R23, R23, c[0x0][0x190], RZ ;  /* 0x0000640017177a24 */ /* 0x000fc600078e02ff */
[----:B------:R-:W-:Y:S04]  /*7690*/  STL [R1+0x1f28], R18 ;  /* 0x001f281201007387 */ /* 0x000fe80000100800 */
[----:B------:R-:W-:Y:S04]  /*76a0*/  STL [R1+0x1f2c], R19 ;  /* 0x001f2c1301007387 */ /* 0x000fe80000100800 */
[----:B------:R-:W-:Y:S04]  /*76b0*/  STL [R1+0x1f30], R20 ;  /* 0x001f301401007387 */ /* 0x000fe80000100800 */
[----:B------:R0:W-:Y:S04]  /*76c0*/  STL [R1+0x1f34], R21 ;  /* 0x001f341501007387 */ /* 0x0001e80000100800 */
[----:B0-----:R-:W4:Y:S04]  /*76d0*/  LDL.LU R21, [R1+0x9c] ;  /* 0x00009c0001157983 */ /* 0x001f280000300800 */
[----:B------:R0:W-:Y:S04]  /*76e0*/  STL [R1+0x1f38], R23 ;  /* 0x001f381701007387 */ /* 0x0001e80000100800 */
[----:B0-----:R-:W4:Y:S04]  /*76f0*/  LDL.LU R23, [R1+0xa0] ;  /* 0x0000a00001177983 */ /* 0x001f280000300800 */
[----:B------:R-:W0:Y:S01]  /*7700*/  S2R R2, SR_TID.X ;  /* 0x0000000000027919 */ /* 0x000e220000002100 */
[----:B------:R-:W-:-:S05]  /*7710*/  IMAD R24, R24, c[0x0][0x190], RZ ;  /* 0x0000640018187a24 */ /* 0x000fca00078e02ff */
[----:B------:R-:W-:Y:S04]  /*7720*/  STL [R1+0x1f3c], R24 ;  /* 0x001f3c1801007387 */ /* 0x000fe80000100800 */
[----:B------:R-:W4:Y:S01]  /*7730*/  LDL.LU R20, [R1+0x98] ;  /* 0x0000980001147983 */ /* 0x000f220000300800 */
[----:B0-----:R-:W-:-:S05]  /*7740*/  LOP3.LUT R2, R2, 0x7f, RZ, 0xc0, !PT ;  /* 0x0000007f02027812 */ /* 0x001fca00078ec0ff */
[----:B------:R-:W-:-:S05]  /*7750*/  IMAD R2, R2, c[0x0][0x18c], RZ ;  /* 0x0000630002027a24 */ /* 0x000fca00078e02ff */
[----:B------:R-:W-:Y:S02]  /*7760*/  LEA.HI.X.SX32 R2, R2, c[0x0][0x16c], 0x1, P6 ;  /* 0x00005b0002027a11 */ /* 0x000fe400030f0eff */
[-C--:B--2---:R-:W-:Y:S02]  /*7770*/  LEA R14, P4, R13, R0.reuse, 0x1 ;  /* 0x000000000d0e7211 */ /* 0x084fe400078808ff */
[----:B---3--:R-:W-:-:S03]  /*7780*/  LEA R16, P3, R12, R0, 0x1 ;  /* 0x000000000c107211 */ /* 0x008fc600078608ff */
[----:B------:R0:W-:Y:S04]  /*7790*/  STL [R1+0x1da8], R14 ;  /* 0x001da80e01007387 */ /* 0x0001e80000100800 */
[----:B------:R1:W-:Y:S04]  /*77a0*/  STL [R1+0x1dac], R16 ;  /* 0x001dac1001007387 */ /* 0x0003e80000100800 */
[----:B------:R-:W2:Y:S01]  /*77b0*/  LDL.LU R19, [R1+0x94] ;  /* 0x0000940001137983 */ /* 0x000ea20000300800 */
[-C--:B----4-:R-:W-:Y:S02]  /*77c0*/  LEA R15, P6, R10, R0.reuse, 0x1 ;  /* 0x000000000a0f7211 */ /* 0x090fe400078c08ff */
[----:B0-----:R-:W-:-:S02]  /*77d0*/  LEA R14, P5, R9, R0, 0x1 ;  /* 0x00000000090e7211 */ /* 0x001fc400078a08ff */
[-C--:B-1----:R-:W-:Y:S01]  /*77e0*/  LEA R16, P2, R7, R0.reuse, 0x1 ;  /* 0x0000000007107211 */ /* 0x082fe200078408ff */
[----:B------:R-:W-:Y:S04]  /*77f0*/  STL [R1+0x1db0], R15 ;  /* 0x001db00f01007387 */ /* 0x000fe80000100800 */
[----:B------:R0:W-:Y:S04]  /*7800*/  STL [R1+0x1db4], R14 ;  /* 0x001db40e01007387 */ /* 0x0001e80000100800 */
[----:B------:R-:W-:Y:S04]  /*7810*/  STL [R1+0x1db8], R16 ;  /* 0x001db81001007387 */ /* 0x000fe80000100800 */
[----:B------:R-:W3:Y:S01]  /*7820*/  LDL.LU R18, [R1+0x90] ;  /* 0x0000900001127983 */ /* 0x000ee20000300800 */
[----:B0-----:R-:W-:-:S02]  /*7830*/  LEA R14, P0, R5, R0, 0x1 ;  /* 0x00000000050e7211 */ /* 0x001fc400078008ff */
[----:B------:R-:W-:-:S03]  /*7840*/  LEA R15, P1, R3, R0, 0x1 ;  /* 0x00000000030f7211 */ /* 0x000fc600078208ff */
[----:B------:R0:W-:Y:S04]  /*7850*/  STL [R1+0x1dbc], R14 ;  /* 0x001dbc0e01007387 */ /* 0x0001e80000100800 */
[----:B------:R-:W-:Y:S01]  /*7860*/  STL [R1+0x1dc0], R15 ;  /* 0x001dc00f01007387 */ /* 0x000fe20000100800 */
[----:B0-----:R-:W-:-:S05]  /*7870*/  LEA.HI.X.SX32 R14, R13, R2, 0x1, P4 ;  /* 0x000000020d0e7211 */ /* 0x001fca00020f0eff */
[----:B------:R-:W-:Y:S04]  /*7880*/  STL [R1+0x1da0], R14 ;  /* 0x001da00e01007387 */ /* 0x000fe80000100800 */
[----:B------:R-:W4:Y:S01]  /*7890*/  LDL.LU R28, [R1+0x8c] ;  /* 0x00008c00011c7983 */ /* 0x000f220000300800 */
[----:B------:R-:W-:Y:S02]  /*78a0*/  LEA R13, P4, R4, R0, 0x1 ;  /* 0x00000000040d7211 */ /* 0x000fe400078808ff */
[----:B------:R-:W-:-:S03]  /*78b0*/  LEA.HI.X.SX32 R12, R12, R2, 0x1, P3 ;  /* 0x000000020c0c7211 */ /* 0x000fc600018f0eff */
[----:B------:R0:W-:Y:S01]  /*78c0*/  STL [R1+0x1da4], R13 ;  /* 0x001da40d01007387 */ /* 0x0001e20000100800 */
[----:B------:R-:W-:-:S03]  /*78d0*/  LEA.HI.X.SX32 R10, R10, R2, 0x1, P6 ;  /* 0x000000020a0a7211 */ /* 0x000fc600030f0eff */
[----:B------:R1:W-:Y:S01]  /*78e0*/  STL [R1+0x1d98], R12 ;  /* 0x001d980c01007387 */ /* 0x0003e20000100800 */
[----:B0-----:R-:W-:-:S05]  /*78f0*/  LEA R13, P3, R6, R0, 0x1 ;  /* 0x00000000060d7211 */ /* 0x001fca00078608ff */
[----:B------:R-:W-:Y:S01]  /*7900*/  STL [R1+0x1d9c], R13 ;  /* 0x001d9c0d01007387 */ /* 0x000fe20000100800 */
[----:B-1----:R-:W-:-:S03]  /*7910*/  LEA R12, P6, R8, R0, 0x1 ;  /* 0x00000000080c7211 */ /* 0x002fc600078c08ff */
[----:B------:R-:W4:Y:S04]  /*7920*/  LDL.LU R29, [R1+0x88] ;  /* 0x00008800011d7983 */ /* 0x000f280000300800 */
[----:B------:R0:W-:Y:S04]  /*7930*/  STL [R1+0x1d90], R10 ;  /* 0x001d900a01007387 */ /* 0x0001e80000100800 */
[----:B------:R-:W-:Y:S04]  /*7940*/  STL [R1+0x1d94], R12 ;  /* 0x001d940c01007387 */ /* 0x000fe80000100800 */
[----:B------:R-:W4:Y:S01]  /*7950*/  LDL.LU R17, [R1+0x84] ;  /* 0x0000840001117983 */ /* 0x000f220000300800 */
[----:B0-----:R-:W-:-:S02]  /*7960*/  LEA.HI.X.SX32 R10, R9, R2, 0x1, P5 ;  /* 0x00000002090a7211 */ /* 0x001fc400028f0eff */
[----:B------:R-:W-:-:S03]  /*7970*/  LEA R9, P5, R11, R0, 0x1 ;  /* 0x000000000b097211 */ /* 0x000fc600078a08ff */
[----:B------:R-:W-:Y:S04]  /*7980*/  STL [R1+0x1d88], R10 ;  /* 0x001d880a01007387 */ /* 0x000fe80000100800 */
[----:B------:R-:W4:Y:S01]  /*7990*/  LDL.LU R16, [R1+0x80] ;  /* 0x0000800001107983 */ /* 0x000f220000300800 */
[----:B------:R-:W-:-:S03]  /*79a0*/  LEA.HI.X.SX32 R7, R7, R2, 0x1, P2 ;  /* 0x0000000207077211 */ /* 0x000fc600010f0eff */
[----:B------:R0:W-:Y:S04]  /*79b0*/  STL [R1+0x1d8c], R9 ;  /* 0x001d8c0901007387 */ /* 0x0001e80000100800 */
[----:B------:R-:W4:Y:S04]  /*79c0*/  LDL.LU R15, [R1+0x7c] ;  /* 0x00007c00010f7983 */ /* 0x000f280000300800 */
[----:B------:R1:W-:Y:S01]  /*79d0*/  STL [R1+0x1d80], R7 ;  /* 0x001d800701007387 */ /* 0x0003e20000100800 */
[----:B0-----:R-:W-:-:S03]  /*79e0*/  LEA R9, P2, R23, R0, 0x1 ;  /* 0x0000000017097211 */ /* 0x001fc600078408ff */
[----:B------:R-:W4:Y:S04]  /*79f0*/  LDL.LU R14, [R1+0x78] ;  /* 0x00007800010e7983 */ /* 0x000f280000300800 */
[----:B------:R-:W-:Y:S01]  /*7a00*/  STL [R1+0x1d84], R9 ;  /* 0x001d840901007387 */ /* 0x000fe20000100800 */
[----:B-1----:R-:W-:-:S03]  /*7a10*/  LEA.HI.X.SX32 R7, R5, R2, 0x1, P0 ;  /* 0x0000000205077211 */ /* 0x002fc600000f0eff */
[----:B------:R-:W4:Y:S01]  /*7a20*/  LDL.LU R13, [R1+0x74] ;  /* 0x00007400010d7983 */ /* 0x000f220000300800 */
[----:B------:R-:W-:-:S03]  /*7a30*/  LEA R5, P0, R21, R0, 0x1 ;  /* 0x0000000015057211 */ /* 0x000fc600078008ff */
[----:B------:R0:W-:Y:S04]  /*7a40*/  STL [R1+0x1d78], R7 ;  /* 0x001d780701007387 */ /* 0x0001e80000100800 */
[----:B------:R-:W4:Y:S01]  /*7a50*/  LDL.LU R12, [R1+0x70] ;  /* 0x00007000010c7983 */ /* 0x000f220000300800 */
[----:B------:R-:W-:-:S03]  /*7a60*/  LEA.HI.X.SX32 R3, R3, R2, 0x1, P1 ;  /* 0x0000000203037211 */ /* 0x000fc600008f0eff */
[----:B------:R1:W-:Y:S04]  /*7a70*/  STL [R1+0x1d7c], R5 ;  /* 0x001d7c0501007387 */ /* 0x0003e80000100800 */
[----:B------:R-:W4:Y:S01]  /*7a80*/  LDL.LU R10, [R1+0x6c] ;  /* 0x00006c00010a7983 */ /* 0x000f220000300800 */
[----:B0-----:R-:W-:-:S03]  /*7a90*/  LEA R7, P1, R20, R0, 0x1 ;  /* 0x0000000014077211 */ /* 0x001fc600078208ff */
[----:B------:R0:W-:Y:S01]  /*7aa0*/  STL [R1+0x1d70], R3 ;  /* 0x001d700301007387 */ /* 0x0001e20000100800 */
[----:B-1----:R-:W-:-:S03]  /*7ab0*/  LEA.HI.X.SX32 R5, R4, R2, 0x1, P4 ;  /* 0x0000000204057211 */ /* 0x002fc600020f0eff */
[----:B0-----:R-:W4:Y:S04]  /*7ac0*/  LDL.LU R3, [R1+0x68] ;  /* 0x0000680001037983 */ /* 0x001f280000300800 */
[----:B------:R0:W-:Y:S04]  /*7ad0*/  STL [R1+0x1d74], R7 ;  /* 0x001d740701007387 */ /* 0x0001e80000100800 */
[----:B------:R-:W4:Y:S04]  /*7ae0*/  LDL.LU R4, [R1+0x64] ;  /* 0x0000640001047983 */ /* 0x000f280000300800 */
[----:B------:R1:W-:Y:S01]  /*7af0*/  STL [R1+0x1d68], R5 ;  /* 0x001d680501007387 */ /* 0x0003e20000100800 */
[----:B0-----:R-:W-:-:S03]  /*7b00*/  LEA.HI.X.SX32 R7, R6, R2, 0x1, P3 ;  /* 0x0000000206077211 */ /* 0x001fc600018f0eff */
[----:B-1----:R-:W4:Y:S01]  /*7b10*/  LDL.LU R5, [R1+0x60] ;  /* 0x0000600001057983 */ /* 0x002f220000300800 */
[----:B--2---:R-:W-:-:S05]  /*7b20*/  LEA R9, P4, R19, R0, 0x1 ;  /* 0x0000000013097211 */ /* 0x004fca00078808ff */
[----:B------:R0:W-:Y:S04]  /*7b30*/  STL [R1+0x1d6c], R9 ;  /* 0x001d6c0901007387 */ /* 0x0001e80000100800 */
[----:B------:R-:W2:Y:S04]  /*7b40*/  LDL.LU R6, [R1+0x5c] ;  /* 0x00005c0001067983 */ /* 0x000ea80000300800 */
[----:B------:R1:W-:Y:S01]  /*7b50*/  STL [R1+0x1d60], R7 ;  /* 0x001d600701007387 */ /* 0x0003e20000100800 */
[----:B0-----:R-:W-:Y:S02]  /*7b60*/  LEA.HI.X.SX32 R9, R8, R2, 0x1, P6 ;  /* 0x0000000208097211 */ /* 0x001fe400030f0eff */
[-C--:B---3--:R-:W-:Y:S01]  /*7b70*/  LEA R24, P3, R18, R0.reuse, 0x1 ;  /* 0x0000000012187211 */ /* 0x088fe200078608ff */
[----:B-1----:R-:W3:Y:S04]  /*7b80*/  LDL.LU R7, [R1+0x58] ;  /* 0x0000580001077983 */ /* 0x002ee80000300800 */
[----:B------:R-:W-:Y:S04]  /*7b90*/  STL [R1+0x1d64], R24 ;  /* 0x001d641801007387 */ /* 0x000fe80000100800 */
[----:B------:R-:W2:Y:S04]  /*7ba0*/  LDL.LU R8, [R1+0x54] ;  /* 0x0000540001087983 */ /* 0x000ea80000300800 */
[----:B------:R0:W-:Y:S04]  /*7bb0*/  STL [R1+0x1d58], R9 ;  /* 0x001d580901007387 */ /* 0x0001e80000100800 */
[----:B0-----:R-:W2:Y:S01]  /*7bc0*/  LDL.LU R9, [R1+0x50] ;  /* 0x0000500001097983 */ /* 0x001ea20000300800 */
[----:B----4-:R-:W-:-:S05]  /*7bd0*/  LEA R24, P6, R28, R0, 0x1 ;  /* 0x000000001c187211 */ /* 0x010fca00078c08ff */
[----:B------:R0:W-:Y:S02]  /*7be0*/  STL [R1+0x1d5c], R24 ;  /* 0x001d5c1801007387 */ /* 0x0001e40000100800 */
[-C--:B0-----:R-:W-:Y:S02]  /*7bf0*/  LEA.HI.X.SX32 R24, R11, R2.reuse, 0x1, P5 ;  /* 0x000000020b187211 */ /* 0x081fe400028f0eff */
[----:B------:R-:W4:Y:S01]  /*7c00*/  LDL.LU R11, [R1+0x4c] ;  /* 0x00004c00010b7983 */ /* 0x000f220000300800 */
[----:B------:R-:W-:-:S03]  /*7c10*/  LEA.HI.X.SX32 R23, R23, R2, 0x1, P2 ;  /* 0x0000000217177211 */ /* 0x000fc600010f0eff */
[----:B------:R0:W-:Y:S02]  /*7c20*/  STL [R1+0x1d50], R24 ;  /* 0x001d501801007387 */ /* 0x0001e40000100800 */
[----:B0-----:R-:W-:-:S05]  /*7c30*/  LEA R24, P5, R29, R0, 0x1 ;  /* 0x000000001d187211 */ /* 0x001fca00078a08ff */
[----:B------:R0:W-:Y:S01]  /*7c40*/  STL [R1+0x1d54], R24 ;  /* 0x001d541801007387 */ /* 0x0001e20000100800 */
[----:B------:R-:W-:-:S03]  /*7c50*/  LEA.HI.X.SX32 R21, R21, R2, 0x1, P0 ;  /* 0x0000000215157211 */ /* 0x000fc600000f0eff */
[----:B0-----:R-:W2:Y:S04]  /*7c60*/  LDL.LU R24, [R1+0x1f3c] ;  /* 0x001f3c0001187983 */ /* 0x001ea80000300800 */
[----:B------:R0:W-:Y:S02]  /*7c70*/  STL [R1+0x1d48], R23 ;  /* 0x001d481701007387 */ /* 0x0001e40000100800 */
[----:B0-----:R-:W-:-:S05]  /*7c80*/  LEA R23, P2, R17, R0, 0x1 ;  /* 0x0000000011177211 */ /* 0x001fca00078408ff */
[----:B------:R0:W-:Y:S01]  /*7c90*/  STL [R1+0x1d4c], R23 ;  /* 0x001d4c1701007387 */ /* 0x0001e20000100800 */
[----:B------:R-:W-:-:S03]  /*7ca0*/  LEA.HI.X.SX32 R20, R20, R2, 0x1, P1 ;  /* 0x0000000214147211 */ /* 0x000fc600008f0eff */
[----:B0-----:R-:W3:Y:S04]  /*7cb0*/  LDL.LU R23, [R1+0x1f38] ;  /* 0x001f380001177983 */ /* 0x001ee80000300800 */
[----:B------:R0:W-:Y:S02]  /*7cc0*/  STL [R1+0x1d40], R21 ;  /* 0x001d401501007387 */ /* 0x0001e40000100800 */
[----:B0-----:R-:W-:-:S05]  /*7cd0*/  LEA R21, P0, R16, R0, 0x1 ;  /* 0x0000000010157211 */ /* 0x001fca00078008ff */
[----:B------:R0:W-:Y:S01]  /*7ce0*/  STL [R1+0x1d44], R21 ;  /* 0x001d441501007387 */ /* 0x0001e20000100800 */
[----:B------:R-:W-:-:S03]  /*7cf0*/  LEA.HI.X.SX32 R19, R19, R2, 0x1, P4 ;  /* 0x0000000213137211 */ /* 0x000fc600020f0eff */
[----:B0-----:R-:W4:Y:S04]  /*7d00*/  LDL.LU R21, [R1+0x1f34] ;  /* 0x001f340001157983 */ /* 0x001f280000300800 */
        /* <DEDUP_REMOVED lines=41> */
[----:B--2---:R-:W-:-:S05]  /*7fa0*/  LEA R14, P4, R6, R0, 0x1 ;  /* 0x00000000060e7211 */ /* 0x004fca00078808ff */
[----:B------:R0:W-:Y:S01]  /*7fb0*/  STL [R1+0x1cfc], R14 ;  /* 0x001cfc0e01007387 */ /* 0x0001e20000100800 */
[----:B------:R-:W-:-:S03]  /*7fc0*/  LEA.HI.X.SX32 R12, R12, R2, 0x1, P6 ;  /* 0x000000020c0c7211 */ /* 0x000fc600030f0eff */
[----:B0-----:R-:W2:Y:S04]  /*7fd0*/  LDL.LU R14, [R1+0x1f10] ;  /* 0x001f1000010e7983 */ /* 0x001ea80000300800 */
[----:B------:R3:W-:Y:S02]  /*7fe0*/  STL [R1+0x1cf0], R13 ;  /* 0x001cf00d01007387 */ /* 0x0007e40000100800 */
[----:B---3--:R-:W-:-:S05]  /*7ff0*/  LEA R13, P3, R7, R0, 0x1 ;  /* 0x00000000070d7211 */ /* 0x008fca00078608ff */
[----:B------:R0:W-:Y:S01]  /*8000*/  STL [R1+0x1cf4], R13 ;  /* 0x001cf40d01007387 */ /* 0x0001e20000100800 */
[----:B------:R-:W-:-:S03]  /*8010*/  LEA.HI.X.SX32 R10, R10, R2, 0x1, P5 ;  /* 0x000000020a0a7211 */ /* 0x000fc600028f0eff */
[----:B0-----:R-:W3:Y:S04]  /*8020*/  LDL.LU R13, [R1+0x1f0c] ;  /* 0x001f0c00010d7983 */ /* 0x001ee80000300800 */
[----:B------:R0:W-:Y:S02]  /*8030*/  STL [R1+0x1ce8], R12 ;  /* 0x001ce80c01007387 */ /* 0x0001e40000100800 */
[----:B0-----:R-:W-:-:S05]  /*8040*/  LEA R12, P6, R8, R0, 0x1 ;  /* 0x00000000080c7211 */ /* 0x001fca00078c08ff */
[----:B------:R0:W-:Y:S01]  /*8050*/  STL [R1+0x1cec], R12 ;  /* 0x001cec0c01007387 */ /* 0x0001e20000100800 */
[----:B------:R-:W-:-:S03]  /*8060*/  LEA.HI.X.SX32 R3, R3, R2, 0x1, P2 ;  /* 0x0000000203037211 */ /* 0x000fc600010f0eff */
[----:B0-----:R-:W2:Y:S04]  /*8070*/  LDL.LU R12, [R1+0x1f08] ;  /* 0x001f0800010c7983 */ /* 0x001ea80000300800 */
[----:B------:R0:W-:Y:S02]  /*8080*/  STL [R1+0x1ce0], R10 ;  /* 0x001ce00a01007387 */ /* 0x0001e40000100800 */
[----:B0-----:R-:W-:-:S05]  /*8090*/  LEA R10, P5, R9, R0, 0x1 ;  /* 0x00000000090a7211 */ /* 0x001fca00078a08ff */
[----:B------:R0:W-:Y:S04]  /*80a0*/  STL [R1+0x1ce4], R10 ;  /* 0x001ce40a01007387 */ /* 0x0001e80000100800 */
[----:B0-----:R-:W2:Y:S04]  /*80b0*/  LDL.LU R10, [R1+0x1f04] ;  /* 0x001f0400010a7983 */ /* 0x001ea80000300800 */
[----:B------:R4:W-:Y:S02]  /*80c0*/  STL [R1+0x1cd8], R3 ;  /* 0x001cd80301007387 */ /* 0x0009e40000100800 */
[----:B----4-:R-:W-:-:S05]  /*80d0*/  LEA R3, P2, R11, R0, 0x1 ;  /* 0x000000000b037211 */ /* 0x010fca00078408ff */
[----:B------:R0:W-:Y:S04]  /*80e0*/  STL [R1+0x1cdc], R3 ;  /* 0x001cdc0301007387 */ /* 0x0001e80000100800 */
[----:B0-----:R-:W4:Y:S01]  /*80f0*/  LDL.LU R3, [R1+0x1f00] ;  /* 0x001f000001037983 */ /* 0x001f220000300800 */
[----:B------:R-:W-:-:S05]  /*8100*/  LEA.HI.X.SX32 R4, R4, R2, 0x1, P0 ;  /* 0x0000000204047211 */ /* 0x000fca00000f0eff */
        /* <DEDUP_REMOVED lines=32> */
[----:B------:R0:W-:Y:S02]  /*8310*/  STL [R1+0x1ca4], R11 ;  /* 0x001ca40b01007387 */ /* 0x0001e40000100800 */
[----:B0-----:R-:W-:Y:S02]  /*8320*/  LEA.HI.X.SX32 R11, R3, R2, 0x1, P0 ;  /* 0x00000002030b7211 */ /* 0x001fe400000f0eff */
[----:B------:R-:W4:Y:S04]  /*8330*/  LDL.LU R3, [R1] ;  /* 0x0000000001037983 */ /* 0x000f280000300800 */
[----:B------:R2:W-:Y:S02]  /*8340*/  STL [R1+0x1c98], R11 ;  /* 0x001c980b01007387 */ /* 0x0005e40000100800 */
[----:B--2---:R-:W-:-:S05]  /*8350*/  LEA R11, P0, R10, R0, 0x1 ;  /* 0x000000000a0b7211 */ /* 0x004fca00078008ff */
[----:B------:R0:W-:Y:S04]  /*8360*/  STL [R1+0x1c9c], R11 ;  /* 0x001c9c0b01007387 */ /* 0x0001e80000100800 */
[----:B0-----:R-:W2:Y:S01]  /*8370*/  LDL.LU R11, [R1+0x1ee4] ;  /* 0x001ee400010b7983 */ /* 0x001ea20000300800 */
[----:B------:R-:W-:-:S05]  /*8380*/  LEA.HI.X.SX32 R4, R4, R2, 0x1, P1 ;  /* 0x0000000204047211 */ /* 0x000fca00008f0eff */
[----:B------:R2:W-:Y:S01]  /*8390*/  STL [R1+0x1c90], R4 ;  /* 0x001c900401007387 */ /* 0x0005e20000100800 */
[-C--:B------:R-:W-:Y:S02]  /*83a0*/  LEA.HI.X.SX32 R7, R7, R2.reuse, 0x1, P6 ;  /* 0x0000000207077211 */ /* 0x080fe400030f0eff */
[----:B------:R-:W-:Y:S02]  /*83b0*/  LEA.HI.X.SX32 R8, R8, R2, 0x1, P5 ;  /* 0x0000000208087211 */ /* 0x000fe400028f0eff */
[----:B--2---:R-:W-:-:S05]  /*83c0*/  LEA R4, P1, R11, R0, 0x1 ;  /* 0x000000000b047211 */ /* 0x004fca00078208ff */
[----:B------:R0:W-:Y:S02]  /*83d0*/  STL [R1+0x1c94], R4 ;  /* 0x001c940401007387 */ /* 0x0001e40000100800 */
[----:B0-----:R-:W-:Y:S02]  /*83e0*/  LEA.HI.X.SX32 R4, R5, R2, 0x1, P4 ;  /* 0x0000000205047211 */ /* 0x001fe400020f0eff */
[----:B------:R-:W2:Y:S04]  /*83f0*/  LDL.LU R5, [R1+0x4] ;  /* 0x0000040001057983 */ /* 0x000ea80000300800 */
[----:B------:R0:W-:Y:S02]  /*8400*/  STL [R1+0x1c88], R4 ;  /* 0x001c880401007387 */ /* 0x0001e40000100800 */
[----:B0-----:R-:W-:-:S05]  /*8410*/  LEA R4, P4, R12, R0, 0x1 ;  /* 0x000000000c047211 */ /* 0x001fca00078808ff */
[----:B------:R0:W-:Y:S02]  /*8420*/  STL [R1+0x1c8c], R4 ;  /* 0x001c8c0401007387 */ /* 0x0001e40000100800 */
[----:B0-----:R-:W-:Y:S02]  /*8430*/  LEA.HI.X.SX32 R4, R6, R2, 0x1, P3 ;  /* 0x0000000206047211 */ /* 0x001fe400018f0eff */
[----:B------:R-:W2:Y:S04]  /*8440*/  LDL.LU R6, [R1+0xc] ;  /* 0x00000c0001067983 */ /* 0x000ea80000300800 */
[----:B------:R3:W-:Y:S02]  /*8450*/  STL [R1+0x1c80], R4 ;  /* 0x001c800401007387 */ /* 0x0007e40000100800 */
[----:B---3--:R-:W-:-:S05]  /*8460*/  LEA R4, P3, R13, R0, 0x1 ;  /* 0x000000000d047211 */ /* 0x008fca00078608ff */
[----:B------:R0:W-:Y:S04]  /*8470*/  STL [R1+0x1c84], R4 ;  /* 0x001c840401007387 */ /* 0x0001e80000100800 */
[----:B------:R-:W-:Y:S01]  /*8480*/  STL [R1+0x1c78], R7 ;  /* 0x001c780701007387 */ /* 0x000fe20000100800 */
[----:B0-----:R-:W-:-:S05]  /*8490*/  LEA R4, P6, R14, R0, 0x1 ;  /* 0x000000000e047211 */ /* 0x001fca00078c08ff */
[----:B------:R0:W-:Y:S04]  /*84a0*/  STL [R1+0x1c7c], R4 ;  /* 0x001c7c0401007387 */ /* 0x0001e80000100800 */
[----:B------:R-:W-:Y:S01]  /*84b0*/  STL [R1+0x1c70], R8 ;  /* 0x001c700801007387 */ /* 0x000fe20000100800 */
[----:B0-----:R-:W-:-:S03]  /*84c0*/  LEA.HI.X.SX32 R4, R9, R2, 0x1, P2 ;  /* 0x0000000209047211 */ /* 0x001fc600010f0eff */
[----:B------:R-:W3:Y:S01]  /*84d0*/  LDL.LU R9, [R1+0x8] ;  /* 0x0000080001097983 */ /* 0x000ee20000300800 */
[----:B------:R-:W-:-:S05]  /*84e0*/  LEA R7, P5, R15, R0, 0x1 ;  /* 0x000000000f077211 */ /* 0x000fca00078a08ff */
[----:B------:R0:W-:Y:S04]  /*84f0*/  STL [R1+0x1c74], R7 ;  /* 0x001c740701007387 */ /* 0x0001e80000100800 */
[----:B------:R1:W-:Y:S01]  /*8500*/  STL [R1+0x1c68], R4 ;  /* 0x001c680401007387 */ /* 0x0003e20000100800 */
[----:B0-----:R-:W-:Y:S02]  /*8510*/  LEA R7, P2, R16, R0, 0x1 ;  /* 0x0000000010077211 */ /* 0x001fe400078408ff */
[----:B-1----:R-:W-:-:S03]  /*8520*/  LEA.HI.X.SX32 R4, R10, R2, 0x1, P0 ;  /* 0x000000020a047211 */ /* 0x002fc600000f0eff */
[----:B------:R0:W-:Y:S01]  /*8530*/  STL [R1+0x1c6c], R7 ;  /* 0x001c6c0701007387 */ /* 0x0001e20000100800 */
[----:B------:R-:W-:-:S03]  /*8540*/  LEA R8, P0, R17, R0, 0x1 ;  /* 0x0000000011087211 */ /* 0x000fc600078008ff */
[----:B------:R-:W-:Y:S01]  /*8550*/  STL [R1+0x1c60], R4 ;  /* 0x001c600401007387 */ /* 0x000fe20000100800 */
[----:B0-----:R-:W-:-:S03]  /*8560*/  LEA.HI.X.SX32 R7, R11, R2, 0x1, P1 ;  /* 0x000000020b077211 */ /* 0x001fc600008f0eff */
[----:B------:R0:W-:Y:S04]  /*8570*/  STL [R1+0x1c64], R8 ;  /* 0x001c640801007387 */ /* 0x0001e80000100800 */
[----:B------:R-:W-:Y:S01]  /*8580*/  STL [R1+0x1c58], R7 ;  /* 0x001c580701007387 */ /* 0x000fe20000100800 */
[-C--:B0-----:R-:W-:Y:S02]  /*8590*/  LEA.HI.X.SX32 R8, R12, R2.reuse, 0x1, P4 ;  /* 0x000000020c087211 */ /* 0x081fe400020f0eff */
[-C--:B------:R-:W-:Y:S02]  /*85a0*/  LEA.HI.X.SX32 R10, R14, R2.reuse, 0x1, P6 ;  /* 0x000000020e0a7211 */ /* 0x080fe400030f0eff */
[----:B------:R-:W-:Y:S02]  /*85b0*/  LEA.HI.X.SX32 R11, R15, R2, 0x1, P5 ;  /* 0x000000020f0b7211 */ /* 0x000fe400028f0eff */
[----:B--2---:R-:W-:-:S05]  /*85c0*/  LEA R4, P1, R6, R0, 0x1 ;  /* 0x0000000006047211 */ /* 0x004fca00078208ff */
[----:B------:R0:W-:Y:S04]  /*85d0*/  STL [R1+0x1c5c], R4 ;  /* 0x001c5c0401007387 */ /* 0x0001e80000100800 */
[----:B0-----:R-:W2:Y:S04]  /*85e0*/  LDL.LU R4, [R1+0xd4] ;  /* 0x0000d40001047983 */ /* 0x001ea80000300800 */
[----:B------:R0:W-:Y:S02]  /*85f0*/  STL [R1+0x1c50], R8 ;  /* 0x001c500801007387 */ /* 0x0001e40000100800 */
[----:B0-----:R-:W-:-:S02]  /*8600*/  LEA.HI.X.SX32 R8, R13, R2, 0x1, P3 ;  /* 0x000000020d087211 */ /* 0x001fc400018f0eff */
[----:B---3--:R-:W-:-:S05]  /*8610*/  LEA R7, P4, R9, R0, 0x1 ;  /* 0x0000000009077211 */ /* 0x008fca00078808ff */
[----:B------:R0:W-:Y:S04]  /*8620*/  STL [R1+0x1c54], R7 ;  /* 0x001c540701007387 */ /* 0x0001e80000100800 */
[----:B------:R1:W-:Y:S01]  /*8630*/  STL [R1+0x1c48], R8 ;  /* 0x001c480801007387 */ /* 0x0003e20000100800 */
[----:B0-----:R-:W-:-:S03]  /*8640*/  LEA R7, P3, R5, R0, 0x1 ;  /* 0x0000000005077211 */ /* 0x001fc600078608ff */
[----:B-1----:R-:W3:Y:S04]  /*8650*/  LDL.LU R8, [R1+0xd8] ;  /* 0x0000d80001087983 */ /* 0x002ee80000300800 */
[----:B------:R4:W-:Y:S04]  /*8660*/  STL [R1+0x1c4c], R7 ;  /* 0x001c4c0701007387 */ /* 0x0009e80000100800 */
[----:B------:R0:W-:Y:S01]  /*8670*/  STL [R1+0x1c40], R10 ;  /* 0x001c400a01007387 */ /* 0x0001e20000100800 */
[-C--:B----4-:R-:W-:Y:S02]  /*8680*/  LEA R7, P6, R3, R0.reuse, 0x1 ;  /* 0x0000000003077211 */ /* 0x090fe400078c08ff */
[----:B0-----:R-:W-:-:S03]  /*8690*/  LEA R10, P5, R29, R0, 0x1 ;  /* 0x000000001d0a7211 */ /* 0x001fc600078a08ff */
[----:B------:R0:W-:Y:S04]  /*86a0*/  STL [R1+0x1c44], R7 ;  /* 0x001c440701007387 */ /* 0x0001e80000100800 */
[----:B------:R1:W-:Y:S01]  /*86b0*/  STL [R1+0x1c38], R11 ;  /* 0x001c380b01007387 */ /* 0x0003e20000100800 */
[----:B0-----:R-:W-:-:S03]  /*86c0*/  LEA.HI.X.SX32 R7, R16, R2, 0x1, P2 ;  /* 0x0000000210077211 */ /* 0x001fc600010f0eff */
[----:B------:R0:W-:Y:S01]  /*86d0*/  STL [R1+0x1c3c], R10 ;  /* 0x001c3c0a01007387 */ /* 0x0001e20000100800 */
[----:B-1----:R-:W-:-:S03]  /*86e0*/  LEA R11, P2, R28, R0, 0x1 ;  /* 0x000000001c0b7211 */ /* 0x002fc600078408ff */
[----:B------:R1:W-:Y:S01]  /*86f0*/  STL [R1+0x1c30], R7 ;  /* 0x001c300701007387 */ /* 0x0003e20000100800 */
[-C--:B------:R-:W-:Y:S02]  /*8700*/  LEA.HI.X.SX32 R6, R6, R2.reuse, 0x1, P1 ;  /* 0x0000000206067211 */ /* 0x080fe400008f0eff */
[----:B0-----:R-:W-:Y:S01]  /*8710*/  LEA.HI.X.SX32 R10, R17, R2, 0x1, P0 ;  /* 0x00000002110a7211 */ /* 0x001fe200000f0eff */
[----:B------:R-:W-:Y:S01]  /*8720*/  STL [R1+0x1c34], R11 ;  /* 0x001c340b01007387 */ /* 0x000fe20000100800 */
[----:B-1----:R-:W-:-:S03]  /*8730*/  LEA R7, P0, R18, R0, 0x1 ;  /* 0x0000000012077211 */ /* 0x002fc600078008ff */
[----:B------:R-:W-:Y:S04]  /*8740*/  STL [R1+0x1be0], R10 ;  /* 0x001be00a01007387 */ /* 0x000fe80000100800 */
[----:B------:R0:W-:Y:S04]  /*8750*/  STL [R1+0x1c00], R7 ;  /* 0x001c000701007387 */ /* 0x0001e80000100800 */
[----:B0-----:R-:W4:Y:S04]  /*8760*/  LDL.LU R7, [R1+0xe0] ;  /* 0x0000e00001077983 */ /* 0x001f280000300800 */
[----:B------:R0:W-:Y:S04]  /*8770*/  STL [R1+0x1be4], R6 ;  /* 0x001be40601007387 */ /* 0x0001e80000100800 */
[----:B0-----:R-:W4:Y:S01]  /*8780*/  LDL.LU R6, [R1+0xdc] ;  /* 0x0000dc0001067983 */ /* 0x001f220000300800 */
[----:B------:R-:W-:-:S02]  /*8790*/  LEA R10, P1, R19, R0, 0x1 ;  /* 0x00000000130a7211 */ /* 0x000fc400078208ff */
[----:B------:R-:W-:Y:S02]  /*87a0*/  LEA.HI.X.SX32 R9, R9, R2, 0x1, P4 ;  /* 0x0000000209097211 */ /* 0x000fe400020f0eff */
[----:B------:R-:W-:Y:S01]  /*87b0*/  LEA R11, P4, R20, R0, 0x1 ;  /* 0x00000000140b7211 */ /* 0x000fe200078808ff */
[----:B------:R0:W-:Y:S04]  /*87c0*/  STL [R1+0x1c08], R10 ;  /* 0x001c080a01007387 */ /* 0x0001e80000100800 */
[----:B------:R1:W-:Y:S01]  /*87d0*/  STL [R1+0x1be8], R9 ;  /* 0x001be80901007387 */ /* 0x0003e20000100800 */
[-C--:B0-----:R-:W-:Y:S02]  /*87e0*/  LEA.HI.X.SX32 R10, R5, R2.reuse, 0x1, P3 ;  /* 0x00000002050a7211 */ /* 0x081fe400018f0eff */
[----:B------:R-:W-:-:S02]  /*87f0*/  LEA.HI.X.SX32 R5, R3, R2, 0x1, P6 ;  /* 0x0000000203057211 */ /* 0x000fc400030f0eff */
[-C--:B-1----:R-:W-:Y:S01]  /*8800*/  LEA R9, P3, R21, R0.reuse, 0x1 ;  /* 0x0000000015097211 */ /* 0x082fe200078608ff */
[----:B------:R-:W-:Y:S01]  /*8810*/  STL [R1+0x1c10], R11 ;  /* 0x001c100b01007387 */ /* 0x000fe20000100800 */
[----:B------:R-:W-:-:S03]  /*8820*/  LEA R3, P6, R23, R0, 0x1 ;  /* 0x0000000017037211 */ /* 0x000fc600078c08ff */
[----:B------:R-:W-:Y:S01]  /*8830*/  STL [R1+0x1bec], R10 ;  /* 0x001bec0a01007387 */ /* 0x000fe20000100800 */
[----:B------:R-:W-:-:S03]  /*8840*/  IMAD R25, R25, c[0x0][0x190], RZ ;  /* 0x0000640019197a24 */ /* 0x000fc600078e02ff */
[----:B------:R0:W-:Y:S01]  /*8850*/  STL [R1+0x1c18], R9 ;  /* 0x001c180901007387 */ /* 0x0001e20000100800 */
[----:B------:R-:W-:-:S03]  /*8860*/  IMAD R26, R26, c[0x0][0x190], RZ ;  /* 0x000064001a1a7a24 */ /* 0x000fc600078e02ff */
[----:B------:R1:W-:Y:S04]  /*8870*/  STL [R1+0x1bf0], R5 ;  /* 0x001bf00501007387 */ /* 0x0003e80000100800 */
[----:B------:R1:W-:Y:S01]  /*8880*/  STL [R1+0x1c1c], R3 ;  /* 0x001c1c0301007387 */ /* 0x0003e20000100800 */
[----:B0-----:R-:W-:Y:S02]  /*8890*/  LEA.HI.X.SX32 R9, R29, R2, 0x1, P5 ;  /* 0x000000021d097211 */ /* 0x001fe400028f0eff */
[----:B-1----:R-:W-:-:S03]  /*88a0*/  LEA R5, P5, R24, R0, 0x1 ;  /* 0x0000000018057211 */ /* 0x002fc600078a08ff */
[----:B------:R0:W-:Y:S01]  /*88b0*/  STL [R1+0x1bf4], R9 ;  /* 0x001bf40901007387 */ /* 0x0001e20000100800 */
[----:B------:R-:W-:-:S03]  /*88c0*/  LEA.HI.X.SX32 R3, R28, R2, 0x1, P2 ;  /* 0x000000021c037211 */ /* 0x000fc600010f0eff */
[----:B------:R1:W-:Y:S01]  /*88d0*/  STL [R1+0x1c20], R5 ;  /* 0x001c200501007387 */ /* 0x0003e20000100800 */
[----:B------:R-:W-:-:S03]  /*88e0*/  IMAD R27, R27, c[0x0][0x190], RZ ;  /* 0x000064001b1b7a24 */ /* 0x000fc600078e02ff */
[----:B------:R1:W-:Y:S01]  /*88f0*/  STL [R1+0x1bf8], R3 ;  /* 0x001bf80301007387 */ /* 0x0003e20000100800 */
[----:B0-----:R-:W-:Y:S02]  /*8900*/  LEA R9, P2, R25, R0, 0x1 ;  /* 0x0000000019097211 */ /* 0x001fe400078408ff */
[----:B-1----:R-:W-:-:S03]  /*8910*/  LEA.HI.X.SX32 R5, R18, R2, 0x1, P0 ;  /* 0x0000000212057211 */ /* 0x002fc600000f0eff */
[----:B------:R0:W-:Y:S01]  /*8920*/  STL [R1+0x1c24], R9 ;  /* 0x001c240901007387 */ /* 0x0001e20000100800 */
[----:B------:R-:W-:-:S03]  /*8930*/  LEA R3, P0, R26, R0, 0x1 ;  /* 0x000000001a037211 */ /* 0x000fc600078008ff */
[----:B------:R1:W-:Y:S01]  /*8940*/  STL [R1+0x1bfc], R5 ;  /* 0x001bfc0501007387 */ /* 0x0003e20000100800 */
[----:B------:R-:W-:-:S03]  /*8950*/  IMAD R22, R22, c[0x0][0x190], RZ ;  /* 0x0000640016167a24 */ /* 0x000fc600078e02ff */
[----:B------:R1:W-:Y:S01]  /*8960*/  STL [R1+0x1c28], R3 ;  /* 0x001c280301007387 */ /* 0x0003e20000100800 */
[----:B0-----:R-:W-:Y:S02]  /*8970*/  LEA.HI.X.SX32 R9, R19, R2, 0x1, P1 ;  /* 0x0000000213097211 */ /* 0x001fe400008f0eff */
[----:B-1----:R-:W-:-:S03]  /*8980*/  LEA R5, P1, R27, R0, 0x1 ;  /* 0x000000001b057211 */ /* 0x002fc600078208ff */
[----:B------:R-:W-:Y:S01]  /*8990*/  STL [R1+0x1c04], R9 ;  /* 0x001c040901007387 */ /* 0x000fe20000100800 */
[----:B------:R-:W-:-:S03]  /*89a0*/  LEA.HI.X.SX32 R3, R20, R2, 0x1, P4 ;  /* 0x0000000214037211 */ /* 0x000fc600020f0eff */
[----:B------:R0:W-:Y:S04]  /*89b0*/  STL [R1+0x1c2c], R5 ;  /* 0x001c2c0501007387 */ /* 0x0001e80000100800 */
[----:B------:R1:W-:Y:S01]  /*89c0*/  STL [R1+0x1c0c], R3 ;  /* 0x001c0c0301007387 */ /* 0x0003e20000100800 */
[----:B0-----:R-:W-:Y:S02]  /*89d0*/  LEA.HI.X.SX32 R5, R21, R2, 0x1, P3 ;  /* 0x0000000215057211 */ /* 0x001fe400018f0eff */
[----:B-1----:R-:W-:Y:S02]  /*89e0*/  LEA R3, P3, R22, R0, 0x1 ;  /* 0x0000000016037211 */ /* 0x002fe400078608ff */
[-C--:B------:R-:W-:Y:S01]  /*89f0*/  LEA.HI.X.SX32 R0, R23, R2.reuse, 0x1, P6 ;  /* 0x0000000217007211 */ /* 0x080fe200030f0eff */
[----:B------:R-:W-:Y:S04]  /*8a00*/  STL [R1+0x1c14], R5 ;  /* 0x001c140501007387 */ /* 0x000fe80000100800 */
[----:B------:R-:W-:Y:S04]  /*8a10*/  STL [R1+0x1bdc], R3 ;  /* 0x001bdc0301007387 */ /* 0x000fe80000100800 */
[----:B------:R0:W-:Y:S02]  /*8a20*/  STL [R1+0x1bc8], R0 ;  /* 0x001bc80001007387 */ /* 0x0001e40000100800 */
[----:B0-----:R-:W-:Y:S01]  /*8a30*/  LEA.HI.X.SX32 R0, R24, R2, 0x1, P5 ;  /* 0x0000000218007211 */ /* 0x001fe200028f0eff */
[----:B------:R-:W-:-:S04]  /*8a40*/  IMAD.MOV.U32 R3, RZ, RZ, c[0x0][0x188] ;  /* 0x00006200ff037624 */ /* 0x000fc800078e00ff */
[----:B------:R0:W-:Y:S01]  /*8a50*/  STL [R1+0x1bcc], R0 ;  /* 0x001bcc0001007387 */ /* 0x0001e20000100800 */
[----:B------:R-:W-:Y:S01]  /*8a60*/  IMAD R3, R3, 0x7f, RZ ;  /* 0x0000007f03037824 */ /* 0x000fe200078e02ff */
[-C--:B------:R-:W-:Y:S02]  /*8a70*/  LEA.HI.X.SX32 R9, R27, R2.reuse, 0x1, P1 ;  /* 0x000000021b097211 */ /* 0x080fe400008f0eff */
[----:B0-----:R-:W-:Y:S01]  /*8a80*/  LEA.HI.X.SX32 R0, R26, R2, 0x1, P0 ;  /* 0x000000021a007211 */ /* 0x001fe200000f0eff */
[----:B------:R-:W-:Y:S01]  /*8a90*/  IMAD.MOV.U32 R12, RZ, RZ, c[0x0][0x188] ;  /* 0x00006200ff0c7624 */ /* 0x000fe200078e00ff */
[----:B--2---:R-:W-:-:S04]  /*8aa0*/  LEA R28, P4, R4, c[0x0][0x160], 0x1 ;  /* 0x00005800041c7a11 */ /* 0x004fc800078808ff */
[----:B------:R-:W-:Y:S02]  /*8ab0*/  LEA.HI.X.SX32 R29, R4, c[0x0][0x164], 0x1, P4 ;  /* 0x00005900041d7a11 */ /* 0x000fe400020f0eff */
[----:B------:R-:W-:-:S05]  /*8ac0*/  LEA.HI.X.SX32 R4, R25, R2, 0x1, P2 ;  /* 0x0000000219047211 */ /* 0x000fca00010f0eff */
[----:B------:R0:W-:Y:S04]  /*8ad0*/  STL [R1+0x1bd0], R4 ;  /* 0x001bd00401007387 */ /* 0x0001e80000100800 */
[----:B------:R-:W-:Y:S04]  /*8ae0*/  STL.64 [R1+0x518], R28 ;  /* 0x0005181c01007387 */ /* 0x000fe80000100a00 */
[----:B------:R1:W-:Y:S01]  /*8af0*/  STL [R1+0x1bd4], R0 ;  /* 0x001bd40001007387 */ /* 0x0003e20000100800 */
[----:B0-----:R-:W-:-:S03]  /*8b00*/  IMAD.WIDE R4, R3, 0x2, R28 ;  /* 0x0000000203047825 */ /* 0x001fc600078e021c */
[----:B------:R-:W-:Y:S01]  /*8b10*/  STL [R1+0x1bd8], R9 ;  /* 0x001bd80901007387 */ /* 0x000fe20000100800 */
[----:B-1----:R-:W-:-:S05]  /*8b20*/  LEA.HI.X.SX32 R0, R22, R2, 0x1, P3 ;  /* 0x0000000216007211 */ /* 0x002fca00018f0eff */
[----:B------:R0:W-:Y:S04]  /*8b30*/  STL [R1+0x1bb8], R0 ;  /* 0x001bb80001007387 */ /* 0x0001e80000100800 */
[----:B------:R-:W-:Y:S04]  /*8b40*/  STL [R1+0x1bc4], R4 ;  /* 0x001bc40401007387 */ /* 0x000fe80000100800 */
[----:B------:R1:W-:Y:S01]  /*8b50*/  STL [R1+0x1bbc], R5 ;  /* 0x001bbc0501007387 */ /* 0x0003e20000100800 */
[----:B---3--:R-:W-:-:S04]  /*8b60*/  LEA R18, P6, R8, c[0x0][0x160], 0x1 ;  /* 0x0000580008127a11 */ /* 0x008fc800078c08ff */
[----:B------:R-:W-:Y:S01]  /*8b70*/  LEA.HI.X.SX32 R19, R8, c[0x0][0x164], 0x1, P6 ;  /* 0x0000590008137a11 */ /* 0x000fe200030f0eff */
[----:B0-----:R-:W-:-:S04]  /*8b80*/  IMAD R0, R12, 0x7e, RZ ;  /* 0x0000007e0c007824 */ /* 0x001fc800078e02ff */
[----:B-1----:R-:W-:Y:S01]  /*8b90*/  IMAD.WIDE R4, R3, 0x2, R18 ;  /* 0x0000000203047825 */ /* 0x002fe200078e0212 */
[----:B------:R-:W-:Y:S03]  /*8ba0*/  STL.64 [R1+0x5d0], R18 ;  /* 0x0005d01201007387 */ /* 0x000fe60000100a00 */
[----:B------:R-:W-:Y:S01]  /*8bb0*/  IMAD R8, R12, 0x7d, RZ ;  /* 0x0000007d0c087824 */ /* 0x000fe200078e02ff */
[----:B----4-:R-:W-:-:S04]  /*8bc0*/  LEA R14, P0, R7, c[0x0][0x160], 0x1 ;  /* 0x00005800070e7a11 */ /* 0x010fc800078008ff */
[----:B------:R-:W-:Y:S02]  /*8bd0*/  LEA.HI.X.SX32 R15, R7, c[0x0][0x164], 0x1, P0 ;  /* 0x00005900070f7a11 */ /* 0x000fe400000f0eff */
[----:B------:R-:W-:-:S04]  /*8be0*/  LEA R16, P1, R6, c[0x0][0x160], 0x1 ;  /* 0x0000580006107a11 */ /* 0x000fc800078208ff */
[----:B------:R-:W-:Y:S01]  /*8bf0*/  LEA.HI.X.SX32 R17, R6, c[0x0][0x164], 0x1, P1 ;  /* 0x0000590006117a11 */ /* 0x000fe200008f0eff */
[----:B------:R-:W-:Y:S04]  /*8c00*/  STL.64 [R1+0x5e0], R14 ;  /* 0x0005e00e01007387 */ /* 0x000fe80000100a00 */
[C---:B------:R-:W-:Y:S01]  /*8c10*/  IMAD.WIDE R6, R3.reuse, 0x2, R16 ;  /* 0x0000000203067825 */ /* 0x040fe200078e0210 */
[----:B------:R-:W-:Y:S03]  /*8c20*/  STL.64 [R1+0x5d8], R16 ;  /* 0x0005d81001007387 */ /* 0x000fe60000100a00 */
[----:B------:R-:W-:Y:S01]  /*8c30*/  IMAD.WIDE R2, R3, 0x2, R14 ;  /* 0x0000000203027825 */ /* 0x000fe200078e020e */
[----:B------:R-:W-:Y:S04]  /*8c40*/  STL [R1+0x1bc0], R4 ;  /* 0x001bc00401007387 */ /* 0x000fe80000100800 */
[----:B------:R0:W-:Y:S04]  /*8c50*/  STL [R1+0x1bb0], R5 ;  /* 0x001bb00501007387 */ /* 0x0001e80000100800 */
[----:B------:R-:W-:Y:S04]  /*8c60*/  STL [R1+0x1bb4], R6 ;  /* 0x001bb40601007387 */ /* 0x000fe80000100800 */
[----:B------:R1:W-:Y:S01]  /*8c70*/  STL [R1+0x1b98], R7 ;  /* 0x001b980701007387 */ /* 0x0003e20000100800 */
[----:B0-----:R-:W-:-:S03]  /*8c80*/  IMAD.WIDE R4, R0, 0x2, R28 ;  /* 0x0000000200047825 */ /* 0x001fc600078e021c */
[----:B------:R-:W-:Y:S04]  /*8c90*/  STL [R1+0x1bac], R2 ;  /* 0x001bac0201007387 */ /* 0x000fe80000100800 */
[----:B------:R0:W-:Y:S01]  /*8ca0*/  STL [R1+0x1ba4], R3 ;  /* 0x001ba40301007387 */ /* 0x0001e20000100800 */
[----:B-1----:R-:W-:-:S03]  /*8cb0*/  IMAD.WIDE R6, R0, 0x2, R16 ;  /* 0x0000000200067825 */ /* 0x002fc600078e0210 */
[----:B------:R-:W-:Y:S01]  /*8cc0*/  STL [R1+0x1ba8], R4 ;  /* 0x001ba80401007387 */ /* 0x000fe20000100800 */
[----:B0-----:R-:W-:-:S03]  /*8cd0*/  IMAD.WIDE R2, R0, 0x2, R18 ;  /* 0x0000000200027825 */ /* 0x001fc600078e0212 */
[----:B------:R0:W-:Y:S04]  /*8ce0*/  STL [R1+0x1b9c], R5 ;  /* 0x001b9c0501007387 */ /* 0x0001e80000100800 */
[----:B------:R-:W-:Y:S04]  /*8cf0*/  STL [R1+0x1ba0], R2 ;  /* 0x001ba00201007387 */ /* 0x000fe80000100800 */
[----:B------:R1:W-:Y:S01]  /*8d00*/  STL [R1+0x1b90], R3 ;  /* 0x001b900301007387 */ /* 0x0003e20000100800 */
[----:B0-----:R-:W-:-:S03]  /*8d10*/  IMAD.WIDE R4, R0, 0x2, R14 ;  /* 0x0000000200047825 */ /* 0x001fc600078e020e */
[----:B------:R-:W-:Y:S04]  /*8d20*/  STL [R1+0x1b94], R6 ;  /* 0x001b940601007387 */ /* 0x000fe80000100800 */
[----:B------:R0:W-:Y:S01]  /*8d30*/  STL [R1+0x1b78], R7 ;  /* 0x001b780701007387 */ /* 0x0001e20000100800 */
[----:B-1----:R-:W-:-:S03]  /*8d40*/  IMAD.WIDE R2, R8, 0x2, R28 ;  /* 0x0000000208027825 */ /* 0x002fc600078e021c */
[----:B------:R-:W-:Y:S04]  /*8d50*/  STL [R1+0x1b8c], R4 ;  /* 0x001b8c0401007387 */ /* 0x000fe80000100800 */
[----:B------:R1:W-:Y:S01]  /*8d60*/  STL [R1+0x1b84], R5 ;  /* 0x001b840501007387 */ /* 0x0003e20000100800 */
[----:B0-----:R-:W-:-:S03]  /*8d70*/  IMAD.WIDE R6, R8, 0x2, R16 ;  /* 0x0000000208067825 */ /* 0x001fc600078e0210 */
[----:B------:R-:W-:Y:S01]  /*8d80*/  STL [R1+0x1b88], R2 ;  /* 0x001b880201007387 */ /* 0x000fe20000100800 */
[----:B------:R-:W-:Y:S02]  /*8d90*/  IMAD R0, R12, 0x7c, RZ ;  /* 0x0000007c0c007824 */ /* 0x000fe400078e02ff */
[C---:B-1----:R-:W-:Y:S01]  /*8da0*/  IMAD.WIDE R4, R8.reuse, 0x2, R18 ;  /* 0x0000000208047825 */ /* 0x042fe200078e0212 */
        /* <DEDUP_REMOVED lines=258> */
[----:B-1----:R-:W-:-:S03]  /*9dd0*/  IMAD.WIDE R4, R8, 0x2, R18 ;  /* 0x0000000208047825 */ /* 0x002fc600078e0212 */
[----:B------:R0:W-:Y:S01]  /*9de0*/  STL [R1+0x18fc], R3 ;  /* 0x0018fc0301007387 */ /* 0x0001e20000100800 */
[----:B------:R-:W-:-:S03]  /*9df0*/  IMAD R0, R12, 0x68, RZ ;  /* 0x000000680c007824 */ /* 0x000fc600078e02ff */
        /* <DEDUP_REMOVED lines=8> */
[----:B------:R-:W-:Y:S02]  /*9e80*/  IMAD R8, R12, 0x67, RZ ;  /* 0x000000670c087824 */ /* 0x000fe400078e02ff */
[C---:B0-----:R-:W-:Y:S01]  /*9e90*/  IMAD.WIDE R6, R0.reuse, 0x2, R16 ;  /* 0x0000000200067825 */ /* 0x041fe200078e0210 */
[----:B------:R-:W-:Y:S03]  /*9ea0*/  STL [R1+0x18e8], R4 ;  /* 0x0018e80401007387 */ /* 0x000fe60000100800 */
        /* <DEDUP_REMOVED lines=12> */
[----:B------:R-:W-:-:S03]  /*9f70*/  IMAD R0, R12, 0x66, RZ ;  /* 0x000000660c007824 */ /* 0x000fc600078e02ff */
[----:B------:R0:W-:Y:S01]  /*9f80*/  STL [R1+0x18bc], R3 ;  /* 0x0018bc0301007387 */ /* 0x0001e20000100800 */
[----:B-1----:R-:W-:-:S03]  /*9f90*/  IMAD.WIDE R4, R8, 0x2, R16 ;  /* 0x0000000208047825 */ /* 0x002fc600078e0210 */
        /* <DEDUP_REMOVED lines=11> */
[----:B-1----:R-:W-:Y:S01]  /*a050*/  IMAD.WIDE R2, R0, 0x2, R18 ;  /* 0x0000000200027825 */ /* 0x002fe200078e0212 */
[----:B------:R0:W-:Y:S03]  /*a060*/  STL [R1+0xbf0], R7 ;  /* 0x000bf00701007387 */ /* 0x0001e60000100800 */
[----:B------:R-:W-:Y:S01]  /*a070*/  IMAD.WIDE R8, R10, 0x2, R28 ;  /* 0x000000020a087825 */ /* 0x000fe200078e021c */
        /* <DEDUP_REMOVED lines=472> */
[----:B------:R-:W-:-:S03]  /*be00*/  IMAD.SHL.U32 R0, R12, 0x40, RZ ;  /* 0x000000400c007824 */ /* 0x000fc600078e00ff */
        /* <DEDUP_REMOVED lines=810> */
[----:B------:R0:W-:Y:S04]  /*f0b0*/  STL [R1+0x1854], R8 ;  /* 0x0018540801007387 */ /* 0x0001e80000100800 */
[----:B------:R-:W-:Y:S01]  /*f0c0*/  STL [R1+0x1850], R9 ;  /* 0x0018500901007387 */ /* 0x000fe20000100800 */
[----:B-1----:R-:W-:-:S03]  /*f0d0*/  IMAD.WIDE R6, R10, 0x2, R14 ;  /* 0x000000020a067825 */ /* 0x002fc600078e020e */
[----:B------:R-:W-:Y:S01]  /*f0e0*/  STL [R1+0x185c], R2 ;  /* 0x00185c0201007387 */ /* 0x000fe20000100800 */
[----:B0-----:R-:W-:-:S03]  /*f0f0*/  IMAD.SHL.U32 R8, R12, 0x2, RZ ;  /* 0x000000020c087824 */ /* 0x001fc600078e00ff */
        /* <DEDUP_REMOVED lines=11> */
[----:B------:R-:W-:-:S03]  /*f1b0*/  IMAD.WIDE R8, R8, 0x2, R14 ;  /* 0x0000000208087825 */ /* 0x000fc600078e020e */
[----:B------:R0:W-:Y:S01]  /*f1c0*/  STL [R1+0x1878], R5 ;  /* 0x0018780501007387 */ /* 0x0001e20000100800 */
[----:B-1----:R-:W-:-:S03]  /*f1d0*/  IMAD.WIDE R2, R12, 0x2, R28 ;  /* 0x000000020c027825 */ /* 0x002fc600078e021c */
[----:B------:R-:W-:Y:S04]  /*f1e0*/  STL [R1+0x1884], R6 ;  /* 0x0018840601007387 */ /* 0x000fe80000100800 */
[----:B------:R1:W-:Y:S01]  /*f1f0*/  STL [R1+0x1880], R7 ;  /* 0x0018800701007387 */ /* 0x0003e20000100800 */
[----:B0-----:R-:W-:-:S03]  /*f200*/  IMAD.WIDE R4, R12, 0x2, R18 ;  /* 0x000000020c047825 */ /* 0x001fc600078e0212 */
[----:B------:R-:W-:Y:S04]  /*f210*/  STL [R1+0x188c], R8 ;  /* 0x00188c0801007387 */ /* 0x000fe80000100800 */
[----:B------:R-:W-:Y:S01]  /*f220*/  STL [R1+0x1888], R9 ;  /* 0x0018880901007387 */ /* 0x000fe20000100800 */
[----:B-1----:R-:W-:-:S03]  /*f230*/  IMAD.WIDE R6, R12, 0x2, R16 ;  /* 0x000000020c067825 */ /* 0x002fc600078e0210 */
[----:B------:R-:W-:Y:S04]  /*f240*/  STL [R1+0x1894], R2 ;  /* 0x0018940201007387 */ /* 0x000fe80000100800 */
[----:B------:R0:W-:Y:S04]  /*f250*/  STL [R1+0x1890], R3 ;  /* 0x0018900301007387 */ /* 0x0001e80000100800 */
[----:B------:R-:W-:Y:S04]  /*f260*/  STL [R1+0x189c], R4 ;  /* 0x00189c0401007387 */ /* 0x000fe80000100800 */
[----:B------:R-:W-:Y:S01]  /*f270*/  STL [R1+0x1898], R5 ;  /* 0x0018980501007387 */ /* 0x000fe20000100800 */
[----:B0-----:R-:W-:-:S03]  /*f280*/  IMAD.WIDE R2, R12, 0x2, R14 ;  /* 0x000000020c027825 */ /* 0x001fc600078e020e */
[----:B------:R-:W-:Y:S04]  /*f290*/  STL [R1+0x18a4], R6 ;  /* 0x0018a40601007387 */ /* 0x000fe80000100800 */
[----:B------:R-:W-:Y:S04]  /*f2a0*/  STL [R1+0x18a0], R7 ;  /* 0x0018a00701007387 */ /* 0x000fe80000100800 */
[----:B------:R0:W-:Y:S04]  /*f2b0*/  STL [R1+0x18ac], R2 ;  /* 0x0018ac0201007387 */ /* 0x0001e80000100800 */
[----:B------:R1:W-:Y:S04]  /*f2c0*/  STL [R1+0x18a8], R3 ;  /* 0x0018a80301007387 */ /* 0x0003e80000100800 */
        /* <DEDUP_REMOVED lines=123> */
[----:B------:R-:W2:Y:S04]  /*fa80*/  S2R R11, SR_TID.X ;  /* 0x00000000000b7919 */ /* 0x000ea80000002100 */
        /* <DEDUP_REMOVED lines=20> */
[----:B------:R-:W-:Y:S01]  /*fbd0*/  STL [R1+0x6a8], RZ ;  /* 0x0006a8ff01007387 */ /* 0x000fe20000100800 */
[----:B--2---:R-:W-:-:S03]  /*fbe0*/  LOP3.LUT R11, R11, 0x7f, RZ, 0xc0, !PT ;  /* 0x0000007f0b0b7812 */ /* 0x004fc600078ec0ff */
[----:B------:R-:W-:Y:S04]  /*fbf0*/  STL [R1+0x6ac], RZ ;  /* 0x0006acff01007387 */ /* 0x000fe80000100800 */
[----:B------:R-:W-:Y:S04]  /*fc00*/  STL [R1+0x360], RZ ;  /* 0x000360ff01007387 */ /* 0x000fe80000100800 */
[----:B------:R-:W-:Y:S04]  /*fc10*/  STL [R1+0x364], RZ ;  /* 0x000364ff01007387 */ /* 0x000fe80000100800 */
[----:B------:R-:W-:Y:S04]  /*fc20*/  STL [R1+0x368], RZ ;  /* 0x000368ff01007387 */ /* 0x000fe80000100800 */
[----:B------:R-:W-:Y:S01]  /*fc30*/  STL [R1+0x36c], RZ ;  /* 0x00036cff01007387 */ /* 0x000fe20000100800 */
[----:B------:R-:W-:-:S03]  /*fc40*/  IMAD.SHL.U32 R28, R11, 0x2, RZ ;  /* 0x000000020b1c7824 */ /* 0x000fc600078e00ff */
[----:B------:R-:W-:Y:S04]  /*fc50*/  STL [R1+0x350], RZ ;  /* 0x000350ff01007387 */ /* 0x000fe80000100800 */
[----:B------:R-:W-:Y:S04]  /*fc60*/  STL [R1+0x354], RZ ;  /* 0x000354ff01007387 */ /* 0x000fe80000100800 */
[----:B------:R-:W-:Y:S04]  /*fc70*/  STL [R1+0x358], RZ ;  /* 0x000358ff01007387 */ /* 0x000fe80000100800 */
[----:B------:R-:W-:Y:S04]  /*fc80*/  STL [R1+0x35c], RZ ;  /* 0x00035cff01007387 */ /* 0x000fe80000100800 */
[----:B------:R-:W1:Y:S04]  /*fc90*/  LDL.LU R11, [R1+0xf0] ;  /* 0x0000f000010b7983 */ /* 0x000e680000300800 */
        /* <DEDUP_REMOVED lines=25> */
[----:B0-----:R-:W-:-:S03]  /*fe30*/  IMAD.SHL.U32 R2, R12, 0x80, RZ ;  /* 0x000000800c027824 */ /* 0x001fc600078e00ff */
[----:B------:R-:W0:Y:S01]  /*fe40*/  S2R R12, SR_TID.X ;  /* 0x00000000000c7919 */ /* 0x000e220000002100 */
[----:B------:R-:W-:Y:S01]  /*fe50*/  ULDC UR4, c[0x0][0x18c] ;  /* 0x0000630000047ab9 */ /* 0x000fe20000000800 */
[----:B------:R-:W-:Y:S01]  /*fe60*/  SHF.R.S32.HI R0, RZ, 0x1f, R2 ;  /* 0x0000001fff007819 */ /* 0x000fe20000011402 */
[----:B------:R-:W-:-:S03]  /*fe70*/  USHF.L.U32 UR4, UR4, 0x7, URZ ;  /* 0x0000000704047899 */ /* 0x000fc6000800063f */
[----:B------:R-:W-:Y:S02]  /*fe80*/  SHF.L.U64.HI R0, R2, 0x1, R0 ;  /* 0x0000000102007819 */ /* 0x000fe40000010200 */
[C---:B------:R-:W-:Y:S01]  /*fe90*/  LOP3.LUT R2, R28.reuse, 0x10, RZ, 0x3c, !PT ;  /* 0x000000101c027812 */ /* 0x040fe200078e3cff */
[----:B------:R-:W-:Y:S01]  /*fea0*/  USHF.R.S32.HI UR5, URZ, 0x1f, UR4 ;  /* 0x0000001f3f057899 */ /* 0x000fe20008011404 */
[C---:B------:R-:W-:Y:S02]  /*feb0*/  LOP3.LUT R2, R28.reuse, 0x30, RZ, 0x3c, !PT ;  /* 0x000000301c027812 */ /* 0x040fe400078e3cff */
[C---:B------:R-:W-:Y:S02]  /*fec0*/  LOP3.LUT R4, R28.reuse, 0x20, RZ, 0x3c, !PT ;  /* 0x000000201c047812 */ /* 0x040fe400078e3cff */
[----:B------:R-:W-:Y:S01]  /*fed0*/  LOP3.LUT R2, R28, 0x50, RZ, 0x3c, !PT ;  /* 0x000000501c027812 */ /* 0x000fe200078e3cff */
[----:B0-----:R-:W-:Y:S01]  /*fee0*/  IMAD.SHL.U32 R12, R12, 0x2, RZ ;  /* 0x000000020c0c7824 */ /* 0x001fe200078e00ff */
[----:B------:R-:W-:Y:S01]  /*fef0*/  LOP3.LUT R4, R28, 0x60, RZ, 0x3c, !PT ;  /* 0x000000601c047812 */ /* 0x000fe200078e3cff */
[----:B------:R-:W-:-:S02]  /*ff00*/  USHF.L.U32 UR8, UR4, 0x1, URZ ;  /* 0x0000000104087899 */ /* 0x000fc4000800063f */
[----:B------:R-:W-:Y:S01]  /*ff10*/  USHF.L.U64.HI UR5, UR4, 0x1, UR5 ;  /* 0x0000000104057899 */ /* 0x000fe20008010205 */
[----:B-1----:R-:W-:-:S05]  /*ff20*/  SHF.R.S32.HI R3, RZ, 0x7, R11 ;  /* 0x00000007ff037819 */ /* 0x002fca000001140b */
[----:B------:R0:W-:Y:S04]  /*ff30*/  STL [R1+0x1de0], R3 ;  /* 0x001de00301007387 */ /* 0x0001e80000100800 */
[----:B------:R1:W-:Y:S04]  /*ff40*/  STL [R1+0x244], RZ ;  /* 0x000244ff01007387 */ /* 0x0003e80000100800 */
        /* <DEDUP_REMOVED lines=60> */
[----:B------:R-:W2:Y:S04]  /*10310*/  S2R R11, SR_TID.X ;  /* 0x00000000000b7919 */ /* 0x000ea80000002100 */
        /* <DEDUP_REMOVED lines=17> */
[----:B------:R1:W-:Y:S01]  /*10430*/  STL [R1+0x46c], RZ ;  /* 0x00046cff01007387 */ /* 0x0003e20000100800 */
[----:B--2---:R-:W-:-:S05]  /*10440*/  LOP3.LUT R11, R11, 0x7, RZ, 0xc0, !PT ;  /* 0x000000070b0b7812 */ /* 0x004fca00078ec0ff */
[----:B------:R-:W-:Y:S01]  /*10450*/  IMAD R11, R11, 0x110, RZ ;  /* 0x000001100b0b7824 */ /* 0x000fe200078e02ff */
[----:B0-----:R-:W-:-:S04]  /*10460*/  LOP3.LUT R3, R28, 0x40, RZ, 0x3c, !PT ;  /* 0x000000401c037812 */ /* 0x001fc800078e3cff */
[----:B------:R-:W-:Y:S02]  /*10470*/  LOP3.LUT R11, R11, 0x30, R12, 0x78, !PT ;  /* 0x000000300b0b7812 */ /* 0x000fe400078e780c */
[----:B------:R-:W-:Y:S02]  /*10480*/  LOP3.LUT R3, R28, 0x70, RZ, 0x3c, !PT ;  /* 0x000000701c037812 */ /* 0x000fe400078e3cff */
[----:B-1----:R-:W-:-:S06]  /*10490*/  LOP3.LUT R2, R11, 0x40, RZ, 0x3c, !PT ;  /* 0x000000400b027812 */ /* 0x002fcc00078e3cff */
.L_x_2:
[----:B0-----:R-:W2:Y:S04]  /*104a0*/  LDL.64 R2, [R1+0x5e0] ;  /* 0x0005e00001027983 */ /* 0x001ea80000100a00 */
[----:B--2---:R0:W-:Y:S04]  /*104b0*/  STL [R1+0x49e4], R3 ;  /* 0x0049e40301007387 */ /* 0x0041e80000100800 */
[----:B0-----:R-:W2:Y:S01]  /*104c0*/  LDL R3, [R1+0xbcc] ;  /* 0x000bcc0001037983 */ /* 0x001ea20000100800 */
[----:B------:R-:W-:-:S03]  /*104d0*/  IMAD.MOV.U32 R13, RZ, RZ, c[0x0][0x180] ;  /* 0x00006000ff0d7624 */ /* 0x000fc600078e00ff */
[----:B------:R-:W-:Y:S04]  /*104e0*/  STL [R1+0x42e8], R15 ;  /* 0x0042e80f01007387 */ /* 0x000fe80000100800 */
        /* <DEDUP_REMOVED lines=73> */
[----:B------:R-:W-:Y:S01]  /*10980*/  STL [R1+0x4460], R15 ;  /* 0x0044600f01007387 */ /* 0x000fe20000100800 */
[----:B--2---:R-:W-:-:S03]  /*10990*/  IMAD R13, R3, -0x80, R13 ;  /* 0xffffff80030d7824 */ /* 0x004fc600078e020d */
        /* <DEDUP_REMOVED lines=372> */
[----:B------:R0:W-:Y:S04]  /*120e0*/  STL [R1+0x49e0], R29 ;  /* 0x0049e01d01007387 */ /* 0x0001e80000100800 */
        /* <DEDUP_REMOVED lines=40> */
[----:B------:R-:W2:Y:S01]  /*12370*/  LDL.LU R3, [R1+0x49e4] ;  /* 0x0049e40001037983 */ /* 0x000ea20000300800 */
[----:B------:R-:W-:-:S02]  /*12380*/  ISETP.GT.AND P0, PT, R13, RZ, PT ;  /* 0x000000ff0d00720c */ /* 0x000fc40003f04270 */
[----:B0-----:R-:W-:Y:S02]  /*12390*/  PRMT R29, RZ, 0x7610, R29 ;  /* 0x00007610ff1d7816 */ /* 0x001fe4000000001d */
[----:B------:R-:W-:Y:S02]  /*123a0*/  PRMT R15, RZ, 0x7610, R15 ;  /* 0x00007610ff0f7816 */ /* 0x000fe4000000000f */
[----:B------:R-:W-:-:S07]  /*123b0*/  ISETP.GT.AND P1, PT, R13, 0x1, PT ;  /* 0x000000010d00780c */ /* 0x000fce0003f24270 */
[----:B--2---:R-:W2:Y:S04]  /*123c0*/  @P0 LDG.E.U16 R29, [R2.64] ;  /* 0x00000006021d0981 */ /* 0x004ea8000c1e1500 */
[----:B--2---:R0:W-:Y:S04]  /*123d0*/  STL [R1+0xb98], R29 ;  /* 0x000b981d01007387 */ /* 0x0041e80000100800 */
[----:B0-----:R-:W2:Y:S04]  /*123e0*/  LDL.LU R29, [R1+0x49e0] ;  /* 0x0049e000011d7983 */ /* 0x001ea80000300800 */
[----:B------:R-:W3:Y:S01]  /*123f0*/  LDL.64 R2, [R1+0x5d8] ;  /* 0x0005d80001027983 */ /* 0x000ee20000100a00 */
[----:B--2---:R-:W-:-:S03]  /*12400*/  PRMT R29, RZ, 0x7610, R29 ;  /* 0x00007610ff1d7816 */ /* 0x004fc6000000001d */
[----:B---3--:R-:W2:Y:S04]  /*12410*/  @P0 LDG.E.U16 R15, [R2.64] ;  /* 0x00000006020f0981 */ /* 0x008ea8000c1e1500 */
        /* <DEDUP_REMOVED lines=12> */
[----:B------:R-:W3:Y:S04]  /*124e0*/  LDL R2, [R1+0x18a8] ;  /* 0x0018a80001027983 */ /* 0x000ee80000100800 */
[----:B------:R-:W3:Y:S01]  /*124f0*/  LDL R3, [R1+0x18ac] ;  /* 0x0018ac0001037983 */ /* 0x000ee20000100800 */
[----:B------:R-:W-:-:S02]  /*12500*/  ISETP.GT.AND P0, PT, R13, 0x2, PT ;  /* 0x000000020d00780c */ /* 0x000fc40003f04270 */
[----:B--2---:R-:W-:Y:S02]  /*12510*/  PRMT R15, RZ, 0x7610, R15 ;  /* 0x00007610ff0f7816 */ /* 0x004fe4000000000f */
[----:B---3--:R-:W-:-:S04]  /*12520*/  @P1 LOP3.LUT R3, R3, R2, RZ, 0x3c, !PT ;  /* 0x0000000203031212 */ /* 0x008fc800078e3cff */
[----:B------:R-:W-:-:S04]  /*12530*/  @P1 LOP3.LUT R2, R3, R2, RZ, 0x3c, !PT ;  /* 0x0000000203021212 */ /* 0x000fc800078e3cff */
[----:B------:R-:W-:-:S05]  /*12540*/  @P1 LOP3.LUT R3, R3, R2, RZ, 0x3c, !PT ;  /* 0x0000000203031212 */ /* 0x000fca00078e3cff */
[----:B------:R-:W2:Y:S04]  /*12550*/  @P1 LDG.E.U16 R29, [R2.64] ;  /* 0x00000006021d1981 */ /* 0x000ea8000c1e1500 */
[----:B--2---:R0:W-:Y:S04]  /*12560*/  STL [R1+0xb88], R29 ;  /* 0x000b881d01007387 */ /* 0x0041e80000100800 */
[----:B0-----:R-:W2:Y:S04]  /*12570*/  LDL.LU R29, [R1+0x49d0] ;  /* 0x0049d000011d7983 */ /* 0x001ea80000300800 */
[----:B------:R-:W3:Y:S04]  /*12580*/  LDL R2, [R1+0x18a0] ;  /* 0x0018a00001027983 */ /* 0x000ee80000100800 */
[----:B------:R-:W3:Y:S01]  /*12590*/  LDL R3, [R1+0x18a4] ;  /* 0x0018a40001037983 */ /* 0x000ee20000100800 */
[----:B--2---:R-:W-:-:S02]  /*125a0*/  PRMT R29, RZ, 0x7610, R29 ;  /* 0x00007610ff1d7816 */ /* 0x004fc4000000001d */
        /* <DEDUP_REMOVED lines=1349> */
[----:B------:R-:W-:-:S02]  /*17a00*/  PRMT R0, RZ, 0x7610, R0 ;  /* 0x00007610ff007816 */ /* 0x000fc40000000000 */
[----:B---3--:R-:W-:-:S04]  /*17a10*/  @P1 LOP3.LUT R3, R3, R2, RZ, 0x3c, !PT ;  /* 0x0000000203031212 */ /* 0x008fc800078e3cff */
[----:B------:R-:W-:-:S04]  /*17a20*/  @P1 LOP3.LUT R2, R3, R2, RZ, 0x3c, !PT ;  /* 0x0000000203021212 */ /* 0x000fc800078e3cff */
[----:B------:R-:W-:-:S05]  /*17a30*/  @P1 LOP3.LUT R3, R3, R2, RZ, 0x3c, !PT ;  /* 0x0000000203031212 */ /* 0x000fca00078e3cff */
[----:B------:R-:W3:Y:S04]  /*17a40*/  @P1 LDG.E.U16 R15, [R2.64] ;  /* 0x00000006020f1981 */ /* 0x000ee8000c1e1500 */
[----:B---3--:R0:W-:Y:S04]  /*17a50*/  STL [R1+0x910], R15 ;  /* 0x0009100f01007387 */ /* 0x0081e80000100800 */
[----:B0-----:R-:W3:Y:S04]  /*17a60*/  LDL.LU R15, [R1+0x4784] ;  /* 0x00478400010f7983 */ /* 0x001ee80000300800 */
[----:B------:R-:W4:Y:S04]  /*17a70*/  LDL R2, [R1+0x1408] ;  /* 0x0014080001027983 */ /* 0x000f280000100800 */
[----:B------:R-:W4:Y:S01]  /*17a80*/  LDL R3, [R1+0x140c] ;  /* 0x00140c0001037983 */ /* 0x000f220000100800 */
[----:B--2---:R-:W-:-:S02]  /*17a90*/  PRMT R29, RZ, 0x7610, R29 ;  /* 0x00007610ff1d7816 */ /* 0x004fc4000000001d */
[----:B------:R-:W-:Y:S02]  /*17aa0*/  ISETP.GT.AND P1, PT, R13, 0x27, PT ;  /* 0x000000270d00780c */ /* 0x000fe40003f24270 */
[----:B---3--:R-:W-:Y:S02]  /*17ab0*/  PRMT R15, RZ, 0x7610, R15 ;  /* 0x00007610ff0f7816 */ /* 0x008fe4000000000f */
[----:B----4-:R-:W-:-:S04]  /*17ac0*/  @P0 LOP3.LUT R3, R3, R2, RZ, 0x3c, !PT ;  /* 0x0000000203030212 */ /* 0x010fc800078e3cff */
[----:B------:R-:W-:-:S04]  /*17ad0*/  @P0 LOP3.LUT R2, R3, R2, RZ, 0x3c, !PT ;  /* 0x0000000203020212 */ /* 0x000fc800078e3cff */
[----:B------:R-:W-:-:S05]  /*17ae0*/  @P0 LOP3.LUT R3, R3, R2, RZ, 0x3c, !PT ;  /* 0x0000000203030212 */ /* 0x000fca00078e3cff */
[----:B------:R0:W2:Y:S04]  /*17af0*/  @P0 LDG.E.U16 R0, [R2.64] ;  /* 0x0000000602000981 */ /* 0x0000a8000c1e1500 */
[----:B0-----:R-:W3:Y:S04]  /*17b00*/  LDL R2, [R1+0x1400] ;  /* 0x0014000001027983 */ /* 0x001ee80000100800 */
[----:B------:R-:W3:Y:S04]  /*17b10*/  LDL R3, [R1+0x1404] ;  /* 0x0014040001037983 */ /* 0x000ee80000100800 */
[----:B--2---:R-:W-:Y:S01]  /*17b20*/  STL [R1+0x4188], R0 ;  /* 0x0041880001007387 */ /* 0x004fe20000100800 */
        /* <DEDUP_REMOVED lines=23> */
[----:B0-----:R-:W2:Y:S01]  /*17ca0*/  LDL.LU R15, [R1+0x4778] ;  /* 0x00477800010f7983 */ /* 0x001ea20000300800 */
[----:B------:R-:W3:Y:S02]  /*17cb0*/  LDL R2, [R1+0x13e8] ;  /* 0x0013e80001027983 */ /* 0x000ee40000100800 */
        /* <DEDUP_REMOVED lines=2192> */
[----:B------:R-:W3:Y:S02]  /*205c0*/  LDL R3, [R1+0xc84] ;  /* 0x000c840001037983 */ /* 0x000ee40000100800 */
[----:B---3--:R-:W-:-:S04]  /*205d0*/  @P0 LOP3.LUT R3, R3, R2, RZ, 0x3c, !PT ;  /* 0x0000000203030212 */ /* 0x008fc800078e3cff */
[----:B------:R-:W-:-:S04]  /*205e0*/  @P0 LOP3.LUT R2, R3, R2, RZ, 0x3c, !PT ;  /* 0x0000000203020212 */ /* 0x000fc800078e3cff */
[----:B------:R-:W-:-:S05]  /*205f0*/  @P0 LOP3.LUT R3, R3, R2, RZ, 0x3c, !PT ;  /* 0x0000000203030212 */ /* 0x000fca00078e3cff */
[----:B------:R-:W3:Y:S04]  /*20600*/  @P0 LDG.E.U16 R15, [R2.64] ;  /* 0x00000006020f0981 */ /* 0x000ee8000c1e1500 */
[----:B---3--:R0:W-:Y:S04]  /*20610*/  STL [R1+0x118], R15 ;  /* 0x0001180f01007387 */ /* 0x0081e80000100800 */
[----:B0-----:R-:W3:Y:S01]  /*20620*/  LDL.LU R15, [R1+0x43c0] ;  /* 0x0043c000010f7983 */ /* 0x001ee20000300800 */
[----:B------:R-:W4:Y:S02]  /*20630*/  LDL R2, [R1+0xc78] ;  /* 0x000c780001027983 */ /* 0x000f240000100800 */
[----:B------:R-:W4:Y:S01]  /*20640*/  LDL R3, [R1+0xc7c] ;  /* 0x000c7c0001037983 */ /* 0x000f220000100800 */
[----:B---3--:R-:W-:-:S02]  /*20650*/  PRMT R15, RZ, 0x7610, R15 ;  /* 0x00007610ff0f7816 */ /* 0x008fc4000000000f */
[----:B----4-:R-:W-:-:S04]  /*20660*/  @P0 LOP3.LUT R3, R3, R2, RZ, 0x3c, !PT ;  /* 0x0000000203030212 */ /* 0x010fc800078e3cff */
[----:B------:R-:W-:-:S04]  /*20670*/  @P0 LOP3.LUT R2, R3, R2, RZ, 0x3c, !PT ;  /* 0x0000000203020212 */ /* 0x000fc800078e3cff */
[----:B------:R-:W-:-:S05]  /*20680*/  @P0 LOP3.LUT R3, R3, R2, RZ, 0x3c, !PT ;  /* 0x0000000203030212 */ /* 0x000fca00078e3cff */
[----:B------:R-:W3:Y:S04]  /*20690*/  @P0 LDG.E.U16 R15, [R2.64] ;  /* 0x00000006020f0981 */ /* 0x000ee8000c1e1500 */
[----:B---3--:R0:W-:Y:S04]  /*206a0*/  STL [R1+0x114], R15 ;  /* 0x0001140f01007387 */ /* 0x0081e80000100800 */
[----:B0-----:R-:W3:Y:S01]  /*206b0*/  LDL.LU R15, [R1+0x43bc] ;  /* 0x0043bc00010f7983 */ /* 0x001ee20000300800 */
[----:B------:R-:W4:Y:S02]  /*206c0*/  LDL R2, [R1+0xc70] ;  /* 0x000c700001027983 */ /* 0x000f240000100800 */
[----:B------:R-:W4:Y:S01]  /*206d0*/  LDL R3, [R1+0xc74] ;  /* 0x000c740001037983 */ /* 0x000f220000100800 */
[----:B------:R-:W-:-:S02]  /*206e0*/  ISETP.GT.AND P1, PT, R13, 0x63, PT ;  /* 0x000000630d00780c */ /* 0x000fc40003f24270 */
[----:B---3--:R-:W-:Y:S02]  /*206f0*/  PRMT R15, RZ, 0x7610, R15 ;  /* 0x00007610ff0f7816 */ /* 0x008fe4000000000f */
        /* <DEDUP_REMOVED lines=378> */
[----:B------:R-:W-:-:S02]  /*21ea0*/  PRMT R0, RZ, 0x7610, R0 ;  /* 0x00007610ff007816 */ /* 0x000fc40000000000 */
[----:B----4-:R-:W-:-:S04]  /*21eb0*/  @P1 LOP3.LUT R3, R3, R2, RZ, 0x3c, !PT ;  /* 0x0000000203031212 */ /* 0x010fc800078e3cff */
[----:B------:R-:W-:-:S04]  /*21ec0*/  @P1 LOP3.LUT R2, R3, R2, RZ, 0x3c, !PT ;  /* 0x0000000203021212 */ /* 0x000fc800078e3cff */
[----:B------:R-:W-:-:S05]  /*21ed0*/  @P1 LOP3.LUT R3, R3, R2, RZ, 0x3c, !PT ;  /* 0x0000000203031212 */ /* 0x000fca00078e3cff */
[----:B------:R0:W4:Y:S04]  /*21ee0*/  @P1 LDG.E.U16 R0, [R2.64] ;  /* 0x0000000602001981 */ /* 0x000128000c1e1500 */
[----:B0-----:R-:W2:Y:S04]  /*21ef0*/  LDL R2, [R1+0x1958] ;  /* 0x0019580001027983 */ /* 0x001ea80000100800 */
[----:B------:R-:W2:Y:S01]  /*21f00*/  LDL R3, [R1+0x1974] ;  /* 0x0019740001037983 */ /* 0x000ea20000100800 */
[----:B---3--:R-:W-:-:S03]  /*21f10*/  PRMT R15, RZ, 0x7610, R15 ;  /* 0x00007610ff0f7816 */ /* 0x008fc6000000000f */
[----:B----4-:R-:W-:Y:S01]  /*21f20*/  STL [R1+0x41e0], R0 ;  /* 0x0041e00001007387 */ /* 0x010fe20000100800 */
[----:B--2---:R-:W-:-:S04]  /*21f30*/  @P1 LOP3.LUT R3, R3, R2, RZ, 0x3c, !PT ;  /* 0x0000000203031212 */ /* 0x004fc800078e3cff */
        /* <DEDUP_REMOVED lines=109> */
[----:B------:R-:W-:-:S02]  /*22610*/  PRMT R29, RZ, 0x7610, R29 ;  /* 0x00007610ff1d7816 */ /* 0x000fc4000000001d */
        /* <DEDUP_REMOVED lines=12> */
[----:B------:R-:W4:Y:S04]  /*226e0*/  @P0 LDG.E.U16 R27, [R2.64] ;  /* 0x00000006021b0981 */ /* 0x000f28000c1e1500 */
[----:B----4-:R0:W-:Y:S04]  /*226f0*/  STL [R1+0x54], R27 ;  /* 0x0000541b01007387 */ /* 0x0101e80000100800 */
[----:B0-----:R-:W4:Y:S01]  /*22700*/  LDL.LU R27, [R1+0x42e0] ;  /* 0x0042e000011b7983 */ /* 0x001f220000300800 */
[----:B------:R-:W2:Y:S02]  /*22710*/  LDL R2, [R1+0x19dc] ;  /* 0x0019dc0001027983 */ /* 0x000ea40000100800 */
[----:B------:R-:W2:Y:S01]  /*22720*/  LDL R3, [R1+0x19e8] ;  /* 0x0019e80001037983 */ /* 0x000ea20000100800 */
[----:B------:R-:W-:-:S02]  /*22730*/  PRMT R26, RZ, 0x7610, R26 ;  /* 0x00007610ff1a7816 */ /* 0x000fc4000000001a */
[----:B------:R-:W-:Y:S02]  /*22740*/  ISETP.GT.AND P1, PT, R13, 0x71, PT ;  /* 0x000000710d00780c */ /* 0x000fe40003f24270 */
[----:B--2---:R-:W-:-:S04]  /*22750*/  @P0 LOP3.LUT R3, R3, R2, RZ, 0x3c, !PT ;  /* 0x0000000203030212 */ /* 0x004fc800078e3cff */
[----:B------:R-:W-:-:S04]  /*22760*/  @P0 LOP3.LUT R2, R3, R2, RZ, 0x3c, !PT ;  /* 0x0000000203020212 */ /* 0x000fc800078e3cff */
[----:B------:R-:W-:-:S05]  /*22770*/  @P0 LOP3.LUT R3, R3, R2, RZ, 0x3c, !PT ;  /* 0x0000000203030212 */ /* 0x000fca00078e3cff */
[----:B------:R-:W2:Y:S04]  /*22780*/  @P0 LDG.E.U16 R26, [R2.64] ;  /* 0x00000006021a0981 */ /* 0x000ea8000c1e1500 */
[----:B--2---:R0:W-:Y:S04]  /*22790*/  STL [R1+0x50], R26 ;  /* 0x0000501a01007387 */ /* 0x0041e80000100800 */
[----:B0-----:R-:W2:Y:S01]  /*227a0*/  LDL.LU R26, [R1+0x42dc] ;  /* 0x0042dc00011a7983 */ /* 0x001ea20000300800 */
[----:B------:R-:W2:Y:S02]  /*227b0*/  LDL R2, [R1+0x19e4] ;  /* 0x0019e40001027983 */ /* 0x000ea40000100800 */
[----:B------:R-:W2:Y:S01]  /*227c0*/  LDL R3, [R1+0x19ec] ;  /* 0x0019ec0001037983 */ /* 0x000ea20000100800 */
[----:B------:R-:W-:-:S02]  /*227d0*/  PRMT R25, RZ, 0x7610, R25 ;  /* 0x00007610ff197816 */ /* 0x000fc40000000019 */
        /* <DEDUP_REMOVED lines=142> */
[----:B------:R0:W2:Y:S04]  /*230c0*/  @P0 LDG.E.U16 R0, [R2.64] ;  /* 0x0000000602000981 */ /* 0x0000a8000c1e1500 */
[----:B0-----:R-:W3:Y:S04]  /*230d0*/  LDL R2, [R1+0x1a64] ;  /* 0x001a640001027983 */ /* 0x001ee80000100800 */
[----:B------:R-:W3:Y:S01]  /*230e0*/  LDL R3, [R1+0x1a6c] ;  /* 0x001a6c0001037983 */ /* 0x000ee20000100800 */
[----:B------:R-:W-:-:S03]  /*230f0*/  PRMT R9, RZ, 0x7610, R9 ;  /* 0x00007610ff097816 */ /* 0x000fc60000000009 */
[----:B--2---:R-:W-:Y:S01]  /*23100*/  STL [R1+0x41ec], R0 ;  /* 0x0041ec0001007387 */ /* 0x004fe20000100800 */
        /* <DEDUP_REMOVED lines=15> */
[----:B------:R-:W2:Y:S02]  /*23200*/  LDL R2, [R1+0x1a70] ;  /* 0x001a700001027983 */ /* 0x000ea40000100800 */
[----:B------:R-:W2:Y:S01]  /*23210*/  LDL R3, [R1+0x1a80] ;  /* 0x001a800001037983 */ /* 0x000ea20000100800 */
[----:B------:R-:W-:-:S02]  /*23220*/  PRMT R15, RZ, 0x7610, R15 ;  /* 0x00007610ff0f7816 */ /* 0x000fc4000000000f */
[----:B--2---:R-:W-:-:S04]  /*23230*/  @P1 LOP3.LUT R3, R3, R2, RZ, 0x3c, !PT ;  /* 0x0000000203031212 */ /* 0x004fc800078e3cff */
[----:B------:R-:W-:-:S04]  /*23240*/  @P1 LOP3.LUT R2, R3, R2, RZ, 0x3c, !PT ;  /* 0x0000000203021212 */ /* 0x000fc800078e3cff */
[----:B------:R-:W-:-:S05]  /*23250*/  @P1 LOP3.LUT R3, R3, R2, RZ, 0x3c, !PT ;  /* 0x0000000203031212 */ /* 0x000fca00078e3cff */
[----:B------:R0:W2:Y:S04]  /*23260*/  @P1 LDG.E.U16 R15, [R2.64] ;  /* 0x00000006020f1981 */ /* 0x0000a8000c1e1500 */
[----:B0-----:R-:W3:Y:S04]  /*23270*/  LDL R2, [R1+0x1a7c] ;  /* 0x001a7c0001027983 */ /* 0x001ee80000100800 */
[----:B------:R-:W3:Y:S01]  /*23280*/  LDL R3, [R1+0x1a88] ;  /* 0x001a880001037983 */ /* 0x000ee20000100800 */
[----:B------:R-:W-:-:S03]  /*23290*/  PRMT R7, RZ, 0x7610, R7 ;  /* 0x00007610ff077816 */ /* 0x000fc60000000007 */
[----:B--2---:R0:W-:Y:S04]  /*232a0*/  STL [R1+0x4], R15 ;  /* 0x0000040f01007387 */ /* 0x0041e80000100800 */
[----:B0-----:R-:W2:Y:S01]  /*232b0*/  LDL R15, [R1+0x1ae0] ;  /* 0x001ae000010f7983 */ /* 0x001ea20000100800 */
[-C--:B---3--:R-:W-:Y:S02]  /*232c0*/  @P1 LOP3.LUT R3, R3, R2.reuse, RZ, 0x3c, !PT ;  /* 0x0000000203031212 */ /* 0x088fe400078e3cff */
[----:B------:R-:W-:Y:S02]  /*232d0*/  ISETP.GT.AND P0, PT, R13, 0x76, PT ;  /* 0x000000760d00780c */ /* 0x000fe40003f04270 */
[----:B------:R-:W-:-:S04]  /*232e0*/  @P1 LOP3.LUT R2, R3, R2, RZ, 0x3c, !PT ;  /* 0x0000000203021212 */ /* 0x000fc800078e3cff */
[----:B------:R-:W-:-:S05]  /*232f0*/  @P1 LOP3.LUT R3, R3, R2, RZ, 0x3c, !PT ;  /* 0x0000000203031212 */ /* 0x000fca00078e3cff */
[----:B------:R-:W3:Y:S04]  /*23300*/  @P1 LDG.E.U16 R7, [R2.64] ;  /* 0x0000000602071981 */ /* 0x000ee8000c1e1500 */
[----:B---3--:R0:W-:Y:S04]  /*23310*/  STL [R1], R7 ;  /* 0x0000000701007387 */ /* 0x0081e80000100800 */
[----:B0-----:R-:W3:Y:S01]  /*23320*/  LDL.LU R7, [R1+0x4294] ;  /* 0x0042940001077983 */ /* 0x001ee20000300800 */
        /* <DEDUP_REMOVED lines=19> */
[----:B----4-:R-:W-:-:S03]  /*23460*/  PRMT R27, RZ, 0x7610, R27 ;  /* 0x00007610ff1b7816 */ /* 0x010fc6000000001b */
[----:B--2---:R-:W-:Y:S01]  /*23470*/  STL [R1+0x4268], R29 ;  /* 0x0042681d01007387 */ /* 0x004fe20000100800 */
[----:B---3--:R-:W-:-:S04]  /*23480*/  @P1 LOP3.LUT R3, R3, R2, RZ, 0x3c, !PT ;  /* 0x0000000203031212 */ /* 0x008fc800078e3cff */
[----:B------:R-:W-:-:S04]  /*23490*/  @P1 LOP3.LUT R2, R3, R2, RZ, 0x3c, !PT ;  /* 0x0000000203021212 */ /* 0x000fc800078e3cff */
[----:B------:R-:W-:-:S05]  /*234a0*/  @P1 LOP3.LUT R3, R3, R2, RZ, 0x3c, !PT ;  /* 0x0000000203031212 */ /* 0x000fca00078e3cff */
[----:B------:R0:W2:Y:S04]  /*234b0*/  @P1 LDG.E.U16 R27, [R2.64] ;  /* 0x00000006021b1981 */ /* 0x0000a8000c1e1500 */
[----:B0-----:R-:W3:Y:S01]  /*234c0*/  LDL R3, [R1+0x1ad0] ;  /* 0x001ad00001037983 */ /* 0x001ee20000100800 */
[----:B------:R-:W-:Y:S01]  /*234d0*/  PRMT R26, RZ, 0x7610, R26 ;  /* 0x00007610ff1a7816 */ /* 0x000fe2000000001a */
[----:B------:R-:W-:Y:S02]  /*234e0*/  @P1 IMAD.MOV.U32 R2, RZ, RZ, R15 ;  /* 0x000000ffff021224 */ /* 0x000fe400078e000f */
[----:B--2---:R0:W-:Y:S01]  /*234f0*/  STL [R1+0x426c], R27 ;  /* 0x00426c1b01007387 */ /* 0x0041e20000100800 */
[----:B------:R-:W-:Y:S01]  /*23500*/  PRMT R25, RZ, 0x7610, R25 ;  /* 0x00007610ff197816 */ /* 0x000fe20000000019 */
[----:B------:R-:W2:Y:S02]  /*23510*/  LDL R15, [R1+0x1aa8] ;  /* 0x001aa800010f7983 */ /* 0x000ea40000100800 */
[----:B---3--:R1:W3:Y:S04]  /*23520*/  @P1 LDG.E.U16 R26, [R2.64] ;  /* 0x00000006021a1981 */ /* 0x0082e8000c1e1500 */
[----:B0-----:R-:W4:Y:S04]  /*23530*/  LDL R27, [R1+0x1a9c] ;  /* 0x001a9c00011b7983 */ /* 0x001f280000100800 */
[----:B-1----:R-:W2:Y:S04]  /*23540*/  LDL R2, [R1+0x1adc] ;  /* 0x001adc0001027983 */ /* 0x002ea80000100800 */
[----:B------:R-:W2:Y:S02]  /*23550*/  LDL R3, [R1+0x1ae8] ;  /* 0x001ae80001037983 */ /* 0x000ea40000100800 */
[----:B--2---:R-:W-:-:S04]  /*23560*/  @P1 LOP3.LUT R3, R3, R2, RZ, 0x3c, !PT ;  /* 0x0000000203031212 */ /* 0x004fc800078e3cff */
[----:B------:R-:W-:-:S04]  /*23570*/  @P1 LOP3.LUT R2, R3, R2, RZ, 0x3c, !PT ;  /* 0x0000000203021212 */ /* 0x000fc800078e3cff */
[----:B------:R-:W-:Y:S01]  /*23580*/  @P1 LOP3.LUT R3, R3, R2, RZ, 0x3c, !PT ;  /* 0x0000000203031212 */ /* 0x000fe200078e3cff */
[----:B---3--:R0:W-:Y:S04]  /*23590*/  STL [R1+0x4270], R26 ;  /* 0x0042701a01007387 */ /* 0x0081e80000100800 */
[----:B------:R1:W2:Y:S01]  /*235a0*/  @P1 LDG.E.U16 R25, [R2.64] ;  /* 0x0000000602191981 */ /* 0x0002a2000c1e1500 */
[----:B------:R-:W-:-:S03]  /*235b0*/  PRMT R5, RZ, 0x7610, R5 ;  /* 0x00007610ff057816 */ /* 0x000fc60000000005 */
[----:B0-----:R-:W3:Y:S04]  /*235c0*/  LDL R26, [R1+0x1aac] ;  /* 0x001aac00011a7983 */ /* 0x001ee80000100800 */
[----:B-1----:R-:W2:Y:S04]  /*235d0*/  LDL R2, [R1+0x1a78] ;  /* 0x001a780001027983 */ /* 0x002ea80000100800 */
[----:B------:R-:W2:Y:S02]  /*235e0*/  LDL R3, [R1+0x1a94] ;  /* 0x001a940001037983 */ /* 0x000ea40000100800 */
[----:B--2---:R-:W-:-:S04]  /*235f0*/  @P0 LOP3.LUT R3, R3, R2, RZ, 0x3c, !PT ;  /* 0x0000000203030212 */ /* 0x004fc800078e3cff */
[----:B------:R-:W-:-:S04]  /*23600*/  @P0 LOP3.LUT R2, R3, R2, RZ, 0x3c, !PT ;  /* 0x0000000203020212 */ /* 0x000fc800078e3cff */
[----:B------:R-:W-:-:S05]  /*23610*/  @P0 LOP3.LUT R3, R3, R2, RZ, 0x3c, !PT ;  /* 0x0000000203030212 */ /* 0x000fca00078e3cff */
[----:B------:R-:W2:Y:S04]  /*23620*/  @P0 LDG.E.U16 R5, [R2.64] ;  /* 0x0000000602050981 */ /* 0x000ea8000c1e1500 */
[----:B------:R-:W-:Y:S04]  /*23630*/  STL [R1+0x4274], R25 ;  /* 0x0042741901007387 */ /* 0x000fe80000100800 */
[----:B--2---:R0:W-:Y:S04]  /*23640*/  STL [R1+0x160], R5 ;  /* 0x0001600501007387 */ /* 0x0041e80000100800 */
[----:B0-----:R-:W2:Y:S01]  /*23650*/  LDL.LU R5, [R1+0x428c] ;  /* 0x00428c0001057983 */ /* 0x001ea20000300800 */
[----:B------:R-:W2:Y:S02]  /*23660*/  LDL R2, [R1+0x1a90] ;  /* 0x001a900001027983 */ /* 0x000ea40000100800 */
[----:B------:R-:W2:Y:S01]  /*23670*/  LDL R3, [R1+0x1aa0] ;  /* 0x001aa00001037983 */ /* 0x000ea20000100800 */
[----:B------:R-:W-:-:S02]  /*23680*/  PRMT R29, RZ, 0x7610, R29 ;  /* 0x00007610ff1d7816 */ /* 0x000fc4000000001d */
[----:B------:R-:W-:Y:S02]  /*23690*/  PRMT R4, RZ, 0x7610, R4 ;  /* 0x00007610ff047816 */ /* 0x000fe40000000004 */
[----:B--2---:R-:W-:-:S04]  /*236a0*/  @P0 LOP3.LUT R3, R3, R2, RZ, 0x3c, !PT ;  /* 0x0000000203030212 */ /* 0x004fc800078e3cff */
[----:B------:R-:W-:-:S04]  /*236b0*/  @P0 LOP3.LUT R2, R3, R2, RZ, 0x3c, !PT ;  /* 0x0000000203020212 */ /* 0x000fc800078e3cff */
[----:B------:R-:W-:-:S05]  /*236c0*/  @P0 LOP3.LUT R3, R3, R2, RZ, 0x3c, !PT ;  /* 0x0000000203030212 */ /* 0x000fca00078e3cff */
[----:B------:R0:W2:Y:S02]  /*236d0*/  @P0 LDG.E.U16 R29, [R2.64] ;  /* 0x00000006021d0981 */ /* 0x0000a4000c1e1500 */
[----:B0-----:R-:W-:Y:S02]  /*236e0*/  @P0 IMAD.MOV.U32 R2, RZ, RZ, R15 ;  /* 0x000000ffff020224 */ /* 0x001fe400078e000f */
[----:B----4-:R-:W-:-:S05]  /*236f0*/  @P0 IMAD.MOV.U32 R3, RZ, RZ, R27 ;  /* 0x000000ffff030224 */ /* 0x010fca00078e001b */
[----:B------:R-:W4:Y:S04]  /*23700*/  @P0 LDG.E.U16 R4, [R2.64] ;  /* 0x0000000602040981 */ /* 0x000f28000c1e1500 */
[----:B--2---:R0:W-:Y:S01]  /*23710*/  STL [R1+0x15c], R29 ;  /* 0x00015c1d01007387 */ /* 0x0041e20000100800 */
[----:B------:R-:W2:Y:S02]  /*23720*/  LDL R27, [R1+0x1ad8] ;  /* 0x001ad800011b7983 */ /* 0x000ea40000100800 */
[----:B------:R-:W2:Y:S01]  /*23730*/  LDL R15, [R1+0x1af4] ;  /* 0x001af400010f7983 */ /* 0x000ea20000100800 */
[----:B0-----:R-:W2:Y:S04]  /*23740*/  LDL R29, [R1+0x1aec] ;  /* 0x001aec00011d7983 */ /* 0x001ea80000100800 */
[----:B----4-:R0:W-:Y:S04]  /*23750*/  STL [R1+0x154], R4 ;  /* 0x0001540401007387 */ /* 0x0101e80000100800 */
[----:B0-----:R-:W4:Y:S01]  /*23760*/  LDL.LU R4, [R1+0x4288] ;  /* 0x0042880001047983 */ /* 0x001f220000300800 */
[----:B------:R-:W2:Y:S01]  /*23770*/  LDL R3, [R1+0x1aa4] ;  /* 0x001aa40001037983 */ /* 0x000ea20000100800 */
[----:B------:R-:W-:-:S02]  /*23780*/  ISETP.GT.AND P1, PT, R13, 0x77, PT ;  /* 0x000000770d00780c */ /* 0x000fc40003f24270 */
[----:B------:R-:W-:-:S11]  /*23790*/  PRMT R25, RZ, 0x7610, R25 ;  /* 0x00007610ff197816 */ /* 0x000fd60000000019 */
[----:B---3--:R-:W-:Y:S01]  /*237a0*/  @P1 IMAD.MOV.U32 R2, RZ, RZ, R26 ;  /* 0x000000ffff021224 */ /* 0x008fe200078e001a */
[----:B------:R-:W-:Y:S01]  /*237b0*/  PRMT R28, RZ, 0x7610, R28 ;  /* 0x00007610ff1c7816 */ /* 0x000fe2000000001c */
[----:B------:R-:W3:Y:S04]  /*237c0*/  LDL R26, [R1+0x1af0] ;  /* 0x001af000011a7983 */ /* 0x000ee80000100800 */
[----:B--2---:R0:W2:Y:S04]  /*237d0*/  @P1 LDG.E.U16 R25, [R2.64] ;  /* 0x0000000602191981 */ /* 0x0040a8000c1e1500 */
[----:B0-----:R-:W2:Y:S04]  /*237e0*/  LDL R2, [R1+0x1a98] ;  /* 0x001a980001027983 */ /* 0x001ea80000100800 */
[----:B------:R-:W2:Y:S02]  /*237f0*/  LDL R3, [R1+0x1ab4] ;  /* 0x001ab40001037983 */ /* 0x000ea40000100800 */
[----:B--2---:R-:W-:-:S04]  /*23800*/  @P1 LOP3.LUT R3, R3, R2, RZ, 0x3c, !PT ;  /* 0x0000000203031212 */ /* 0x004fc800078e3cff */
[----:B------:R-:W-:-:S04]  /*23810*/  @P1 LOP3.LUT R2, R3, R2, RZ, 0x3c, !PT ;  /* 0x0000000203021212 */ /* 0x000fc800078e3cff */
[----:B------:R-:W-:-:S05]  /*23820*/  @P1 LOP3.LUT R3, R3, R2, RZ, 0x3c, !PT ;  /* 0x0000000203031212 */ /* 0x000fca00078e3cff */
[----:B------:R-:W2:Y:S04]  /*23830*/  @P1 LDG.E.U16 R28, [R2.64] ;  /* 0x00000006021c1981 */ /* 0x000ea8000c1e1500 */
[----:B------:R0:W-:Y:S04]  /*23840*/  STL [R1+0x14c], R25 ;  /* 0x00014c1901007387 */ /* 0x0001e80000100800 */
[----:B0-----:R-:W3:Y:S01]  /*23850*/  LDL R25, [R1+0x1b00] ;  /* 0x001b000001197983 */ /* 0x001ee20000100800 */
[----:B------:R-:W-:-:S03]  /*23860*/  ISETP.GT.AND P0, PT, R13, 0x79, PT ;  /* 0x000000790d00780c */ /* 0x000fc60003f04270 */
[----:B--2---:R-:W-:Y:S01]  /*23870*/  STL [R1+0x144], R28 ;  /* 0x0001441c01007387 */ /* 0x004fe20000100800 */
[----:B------:R-:W2:Y:S01]  /*23880*/  LDL R3, [R1+0x1ae4] ;  /* 0x001ae40001037983 */ /* 0x000ea20000100800 */
[----:B------:R-:W-:-:S08]  /*23890*/  PRMT R24, RZ, 0x7610, R24 ;  /* 0x00007610ff187816 */ /* 0x000fd00000000018 */
[----:B------:R-:W-:Y:S01]  /*238a0*/  @P0 IMAD.MOV.U32 R2, RZ, RZ, R29 ;  /* 0x000000ffff020224 */ /* 0x000fe200078e001d */
[----:B------:R-:W-:-:S04]  /*238b0*/  PRMT R23, RZ, 0x7610, R23 ;  /* 0x00007610ff177816 */ /* 0x000fc80000000017 */
[----:B--2---:R0:W2:Y:S02]  /*238c0*/  @P0 LDG.E.U16 R24, [R2.64] ;  /* 0x0000000602180981 */ /* 0x0040a4000c1e1500 */
[----:B0-----:R-:W-:Y:S02]  /*238d0*/  @P0 IMAD.MOV.U32 R2, RZ, RZ, R15 ;  /* 0x000000ffff020224 */ /* 0x001fe400078e000f */
[----:B------:R-:W-:-:S05]  /*238e0*/  @P0 IMAD.MOV.U32 R3, RZ, RZ, R27 ;  /* 0x000000ffff030224 */ /* 0x000fca00078e001b */
[----:B------:R3:W4:Y:S01]  /*238f0*/  @P0 LDG.E.U16 R23, [R2.64] ;  /* 0x0000000602170981 */ /* 0x000722000c1e1500 */
[----:B------:R-:W-:Y:S01]  /*23900*/  PRMT R22, RZ, 0x7610, R22 ;  /* 0x00007610ff167816 */ /* 0x000fe20000000016 */
[----:B---3--:R-:W-:Y:S02]  /*23910*/  @P0 IMAD.MOV.U32 R2, RZ, RZ, R25 ;  /* 0x000000ffff020224 */ /* 0x008fe400078e0019 */
[----:B------:R-:W-:-:S05]  /*23920*/  @P0 IMAD.MOV.U32 R3, RZ, RZ, R26 ;  /* 0x000000ffff030224 */ /* 0x000fca00078e001a */
[----:B------:R-:W3:Y:S04]  /*23930*/  @P0 LDG.E.U16 R22, [R2.64] ;  /* 0x0000000602160981 */ /* 0x000ee8000c1e1500 */
[----:B--2---:R0:W-:Y:S01]  /*23940*/  STL [R1+0x424c], R24 ;  /* 0x00424c1801007387 */ /* 0x0041e20000100800 */
[----:B------:R-:W2:Y:S03]  /*23950*/  LDL R15, [R1+0x1ac0] ;  /* 0x001ac000010f7983 */ /* 0x000ea60000100800 */
[----:B0-----:R-:W2:Y:S04]  /*23960*/  LDL R24, [R1+0x1b08] ;  /* 0x001b080001187983 */ /* 0x001ea80000100800 */
[----:B----4-:R0:W-:Y:S01]  /*23970*/  STL [R1+0x4250], R23 ;  /* 0x0042501701007387 */ /* 0x0101e20000100800 */
[----:B------:R-:W-:Y:S01]  /*23980*/  PRMT R21, RZ, 0x7610, R21 ;  /* 0x00007610ff157816 */ /* 0x000fe20000000015 */
[----:B------:R-:W4:Y:S02]  /*23990*/  LDL R29, [R1+0x1abc] ;  /* 0x001abc00011d7983 */ /* 0x000f240000100800 */
[----:B------:R-:W4:Y:S01]  /*239a0*/  LDL R27, [R1+0x1ac8] ;  /* 0x001ac800011b7983 */ /* 0x000f220000100800 */
[----:B------:R-:W4:Y:S04]  /*239b0*/  LDL R26, [R1+0x1b04] ;  /* 0x001b0400011a7983 */ /* 0x000f280000100800 */
[----:B------:R-:W4:Y:S04]  /*239c0*/  LDL R25, [R1+0x1b0c] ;  /* 0x001b0c0001197983 */ /* 0x000f280000100800 */
[----:B0-----:R-:W4:Y:S04]  /*239d0*/  LDL R23, [R1+0x1afc] ;  /* 0x001afc0001177983 */ /* 0x001f280000100800 */
[----:B---3--:R-:W-:Y:S01]  /*239e0*/  STL [R1+0x4254], R22 ;  /* 0x0042541601007387 */ /* 0x008fe20000100800 */
[----:B--2---:R-:W-:Y:S01]  /*239f0*/  @P0 IMAD.MOV.U32 R2, RZ, RZ, R24 ;  /* 0x000000ffff020224 */ /* 0x004fe200078e0018 */
[----:B------:R-:W-:-:S02]  /*23a00*/  PRMT R14, RZ, 0x7610, R14 ;  /* 0x00007610ff0e7816 */ /* 0x000fc4000000000e */
[----:B------:R-:W2:Y:S01]  /*23a10*/  LDL R24, [R1+0x1af8] ;  /* 0x001af80001187983 */ /* 0x000ea20000100800 */
[----:B----4-:R-:W-:-:S03]  /*23a20*/  @P0 IMAD.MOV.U32 R3, RZ, RZ, R23 ;  /* 0x000000ffff030224 */ /* 0x010fc600078e0017 */
[----:B------:R-:W3:Y:S04]  /*23a30*/  LDL R23, [R1+0x1b14] ;  /* 0x001b140001177983 */ /* 0x000ee80000100800 */
[----:B------:R0:W4:Y:S04]  /*23a40*/  @P0 LDG.E.U16 R21, [R2.64] ;  /* 0x0000000602150981 */ /* 0x000128000c1e1500 */
[----:B0-----:R-:W2:Y:S01]  /*23a50*/  LDL R3, [R1+0x1ab0] ;  /* 0x001ab00001037983 */ /* 0x001ea20000100800 */
[----:B------:R-:W-:Y:S01]  /*23a60*/  @P1 IMAD.MOV.U32 R2, RZ, RZ, R15 ;  /* 0x000000ffff021224 */ /* 0x000fe200078e000f */
[----:B------:R-:W-:-:S02]  /*23a70*/  ISETP.GT.AND P0, PT, R13, 0x7a, PT ;  /* 0x0000007a0d00780c */ /* 0x000fc40003f04270 */
[----:B------:R-:W-:Y:S02]  /*23a80*/  PRMT R20, RZ, 0x7610, R20 ;  /* 0x00007610ff147816 */ /* 0x000fe40000000014 */
[----:B--2---:R0:W2:Y:S04]  /*23a90*/  @P1 LDG.E.U16 R14, [R2.64] ;  /* 0x00000006020e1981 */ /* 0x0040a8000c1e1500 */
[----:B----4-:R1:W-:Y:S01]  /*23aa0*/  STL [R1+0x4258], R21 ;  /* 0x0042581501007387 */ /* 0x0103e20000100800 */
[----:B------:R-:W4:Y:S02]  /*23ab0*/  LDL R15, [R1+0x1b10] ;  /* 0x001b1000010f7983 */ /* 0x000f240000100800 */
[----:B0-----:R-:W-:Y:S01]  /*23ac0*/  @P1 IMAD.MOV.U32 R2, RZ, RZ, R27 ;  /* 0x000000ffff021224 */ /* 0x001fe200078e001b */
[----:B-1----:R-:W-:Y:S01]  /*23ad0*/  PRMT R21, RZ, 0x7610, R21 ;  /* 0x00007610ff157816 */ /* 0x002fe20000000015 */
[----:B------:R-:W-:-:S05]  /*23ae0*/  @P1 IMAD.MOV.U32 R3, RZ, RZ, R29 ;  /* 0x000000ffff031224 */ /* 0x000fca00078e001d */
[----:B------:R0:W4:Y:S02]  /*23af0*/  @P1 LDG.E.U16 R21, [R2.64] ;  /* 0x0000000602151981 */ /* 0x000124000c1e1500 */
[----:B0-----:R-:W-:Y:S02]  /*23b00*/  @P0 IMAD.MOV.U32 R2, RZ, RZ, R25 ;  /* 0x000000ffff020224 */ /* 0x001fe400078e0019 */
[----:B------:R-:W-:-:S05]  /*23b10*/  @P0 IMAD.MOV.U32 R3, RZ, RZ, R26 ;  /* 0x000000ffff030224 */ /* 0x000fca00078e001a */
[----:B------:R3:W4:Y:S01]  /*23b20*/  @P0 LDG.E.U16 R20, [R2.64] ;  /* 0x0000000602140981 */ /* 0x000722000c1e1500 */
[----:B------:R-:W-:Y:S01]  /*23b30*/  PRMT R19, RZ, 0x7610, R19 ;  /* 0x00007610ff137816 */ /* 0x000fe20000000013 */
[----:B---3--:R-:W-:Y:S02]  /*23b40*/  @P0 IMAD.MOV.U32 R2, RZ, RZ, R23 ;  /* 0x000000ffff020224 */ /* 0x008fe400078e0017 */
[----:B------:R-:W-:-:S05]  /*23b50*/  @P0 IMAD.MOV.U32 R3, RZ, RZ, R24 ;  /* 0x000000ffff030224 */ /* 0x000fca00078e0018 */
[----:B------:R0:W3:Y:S04]  /*23b60*/  @P0 LDG.E.U16 R19, [R2.64] ;  /* 0x0000000602130981 */ /* 0x0000e8000c1e1500 */
[----:B--2---:R1:W-:Y:S01]  /*23b70*/  STL [R1+0x12c], R14 ;  /* 0x00012c0e01007387 */ /* 0x0043e20000100800 */
[----:B------:R-:W2:Y:S02]  /*23b80*/  LDL R26, [R1+0x1b1c] ;  /* 0x001b1c00011a7983 */ /* 0x000ea40000100800 */
[----:B------:R-:W2:Y:S01]  /*23b90*/  LDL R25, [R1+0x1b28] ;  /* 0x001b280001197983 */ /* 0x000ea20000100800 */
[----:B-1----:R-:W2:Y:S04]  /*23ba0*/  LDL R14, [R1+0x1b20] ;  /* 0x001b2000010e7983 */ /* 0x002ea80000100800 */
[----:B----4-:R-:W-:Y:S01]  /*23bb0*/  STL [R1+0x422c], R20 ;  /* 0x00422c1401007387 */ /* 0x010fe20000100800 */
[----:B------:R-:W4:Y:S02]  /*23bc0*/  LDL R23, [R1+0x1b24] ;  /* 0x001b240001177983 */ /* 0x000f240000100800 */
[----:B------:R1:W-:Y:S02]  /*23bd0*/  STL [R1+0x124], R21 ;  /* 0x0001241501007387 */ /* 0x0003e40000100800 */
[----:B-1----:R-:W4:Y:S01]  /*23be0*/  LDL R21, [R1+0x1b2c] ;  /* 0x001b2c0001157983 */ /* 0x002f220000100800 */
[----:B------:R-:W-:Y:S01]  /*23bf0*/  PRMT R18, RZ, 0x7610, R18 ;  /* 0x00007610ff127816 */ /* 0x000fe20000000012 */
[----:B0-----:R-:W-:Y:S01]  /*23c00*/  @P0 IMAD.MOV.U32 R3, RZ, RZ, R15 ;  /* 0x000000ffff030224 */ /* 0x001fe200078e000f */
[----:B------:R-:W-:-:S02]  /*23c10*/  PRMT R17, RZ, 0x7610, R17 ;  /* 0x00007610ff117816 */ /* 0x000fc40000000011 */
[----:B------:R-:W-:Y:S01]  /*23c20*/  ISETP.GT.AND P1, PT, R13, 0x7b, PT ;  /* 0x0000007b0d00780c */ /* 0x000fe20003f24270 */
[----:B---3--:R-:W-:Y:S01]  /*23c30*/  STL [R1+0x4230], R19 ;  /* 0x0042301301007387 */ /* 0x008fe20000100800 */
[----:B------:R-:W3:Y:S02]  /*23c40*/  LDL R24, [R1+0x1b18] ;  /* 0x001b180001187983 */ /* 0x000ee40000100800 */
[----:B------:R-:W3:Y:S01]  /*23c50*/  LDL R20, [R1+0x1b34] ;  /* 0x001b340001147983 */ /* 0x000ee20000100800 */
[----:B------:R-:W-:Y:S01]  /*23c60*/  PRMT R16, RZ, 0x7610, R16 ;  /* 0x00007610ff107816 */ /* 0x000fe20000000010 */
[----:B------:R-:W3:Y:S01]  /*23c70*/  LDL R15, [R1+0x1b30] ;  /* 0x001b3000010f7983 */ /* 0x000ee20000100800 */
[----:B--2---:R-:W-:-:S03]  /*23c80*/  @P0 IMAD.MOV.U32 R2, RZ, RZ, R14 ;  /* 0x000000ffff020224 */ /* 0x004fc600078e000e */
[----:B------:R-:W2:Y:S04]  /*23c90*/  LDL R14, [R1+0x1b40] ;  /* 0x001b4000010e7983 */ /* 0x000ea80000100800 */
[----:B------:R0:W2:Y:S02]  /*23ca0*/  @P0 LDG.E.U16 R18, [R2.64] ;  /* 0x0000000602120981 */ /* 0x0000a4000c1e1500 */
[----:B0-----:R-:W-:Y:S02]  /*23cb0*/  @P0 IMAD.MOV.U32 R2, RZ, RZ, R25 ;  /* 0x000000ffff020224 */ /* 0x001fe400078e0019 */
[----:B------:R-:W-:-:S05]  /*23cc0*/  @P0 IMAD.MOV.U32 R3, RZ, RZ, R26 ;  /* 0x000000ffff030224 */ /* 0x000fca00078e001a */
[----:B------:R4:W2:Y:S02]  /*23cd0*/  @P0 LDG.E.U16 R17, [R2.64] ;  /* 0x0000000602110981 */ /* 0x0008a4000c1e1500 */
[----:B----4-:R-:W-:Y:S02]  /*23ce0*/  @P1 IMAD.MOV.U32 R3, RZ, RZ, R23 ;  /* 0x000000ffff031224 */ /* 0x010fe400078e0017 */
[----:B------:R-:W-:-:S05]  /*23cf0*/  @P1 IMAD.MOV.U32 R2, RZ, RZ, R21 ;  /* 0x000000ffff021224 */ /* 0x000fca00078e0015 */
[----:B------:R3:W4:Y:S01]  /*23d00*/  @P1 LDG.E.U16 R16, [R2.64] ;  /* 0x0000000602101981 */ /* 0x000722000c1e1500 */
[----:B------:R-:W-:Y:S01]  /*23d10*/  PRMT R12, RZ, 0x7610, R12 ;  /* 0x00007610ff0c7816 */ /* 0x000fe2000000000c */
[----:B---3--:R-:W-:Y:S02]  /*23d20*/  @P1 IMAD.MOV.U32 R2, RZ, RZ, R20 ;  /* 0x000000ffff021224 */ /* 0x008fe400078e0014 */
[----:B------:R-:W-:-:S05]  /*23d30*/  @P1 IMAD.MOV.U32 R3, RZ, RZ, R24 ;  /* 0x000000ffff031224 */ /* 0x000fca00078e0018 */
[----:B------:R0:W2:Y:S04]  /*23d40*/  @P1 LDG.E.U16 R12, [R2.64] ;  /* 0x00000006020c1981 */ /* 0x0000a8000c1e1500 */
[----:B--2---:R1:W-:Y:S04]  /*23d50*/  STL [R1+0x4234], R18 ;  /* 0x0042341201007387 */ /* 0x0043e80000100800 */
[----:B------:R2:W-:Y:S01]  /*23d60*/  STL [R1+0x4238], R17 ;  /* 0x0042381101007387 */ /* 0x0005e20000100800 */
[----:B------:R-:W3:Y:S02]  /*23d70*/  LDL R23, [R1+0x1b3c] ;  /* 0x001b3c0001177983 */ /* 0x000ee40000100800 */
[----:B------:R-:W3:Y:S01]  /*23d80*/  LDL R21, [R1+0x1b48] ;  /* 0x001b480001157983 */ /* 0x000ee20000100800 */
[----:B----4-:R-:W-:Y:S04]  /*23d90*/  STL [R1+0x4204], R16 ;  /* 0x0042041001007387 */ /* 0x010fe80000100800 */
[----:B-1----:R-:W4:Y:S01]  /*23da0*/  LDL R18, [R1+0x1b44] ;  /* 0x001b440001127983 */ /* 0x002f220000100800 */
[----:B--2---:R-:W2:Y:S01]  /*23db0*/  LDL R17, [R1+0x1b4c] ;  /* 0x001b4c0001117983 */ /* 0x004ea20000100800 */
[----:B------:R-:W-:Y:S01]  /*23dc0*/  PRMT R11, RZ, 0x7610, R11 ;  /* 0x00007610ff0b7816 */ /* 0x000fe2000000000b */
[----:B0-----:R-:W-:-:S02]  /*23dd0*/  @P1 IMAD.MOV.U32 R2, RZ, RZ, R14 ;  /* 0x000000ffff021224 */ /* 0x001fc400078e000e */
[----:B------:R-:W-:Y:S01]  /*23de0*/  @P1 IMAD.MOV.U32 R3, RZ, RZ, R15 ;  /* 0x000000ffff031224 */ /* 0x000fe200078e000f */
[----:B------:R-:W-:-:S04]  /*23df0*/  PRMT R10, RZ, 0x7610, R10 ;  /* 0x00007610ff0a7816 */ /* 0x000fc8000000000a */
[----:B------:R3:W2:Y:S01]  /*23e00*/  @P1 LDG.E.U16 R11, [R2.64] ;  /* 0x00000006020b1981 */ /* 0x0006a2000c1e1500 */
[----:B------:R-:W-:-:S03]  /*23e10*/  ISETP.GT.AND P0, PT, R13, 0x7c, PT ;  /* 0x0000007c0d00780c */ /* 0x000fc60003f04270 */
[----:B------:R0:W-:Y:S01]  /*23e20*/  STL [R1+0x4208], R12 ;  /* 0x0042080c01007387 */ /* 0x0001e20000100800 */
[----:B------:R-:W2:Y:S01]  /*23e30*/  LDL R20, [R1+0x1b38] ;  /* 0x001b380001147983 */ /* 0x000ea20000100800 */
[----:B------:R-:W-:Y:S01]  /*23e40*/  PRMT R9, RZ, 0x7610, R9 ;  /* 0x00007610ff097816 */ /* 0x000fe20000000009 */
[----:B------:R-:W2:Y:S01]  /*23e50*/  LDL R15, [R1+0x1b50] ;  /* 0x001b5000010f7983 */ /* 0x000ea20000100800 */
[----:B------:R-:W2:Y:S04]  /*23e60*/  LDL R14, [R1+0x1b60] ;  /* 0x001b6000010e7983 */ /* 0x000ea80000100800 */
[----:B0-----:R-:W2:Y:S01]  /*23e70*/  LDL R12, [R1+0x1b54] ;  /* 0x001b5400010c7983 */ /* 0x001ea20000100800 */
[----:B---3--:R-:W-:Y:S02]  /*23e80*/  @P1 IMAD.MOV.U32 R3, RZ, RZ, R23 ;  /* 0x000000ffff031224 */ /* 0x008fe400078e0017 */
[----:B------:R-:W-:-:S05]  /*23e90*/  @P1 IMAD.MOV.U32 R2, RZ, RZ, R21 ;  /* 0x000000ffff021224 */ /* 0x000fca00078e0015 */
[----:B------:R4:W3:Y:S02]  /*23ea0*/  @P1 LDG.E.U16 R10, [R2.64] ;  /* 0x00000006020a1981 */ /* 0x0008e4000c1e1500 */
[----:B----4-:R-:W-:Y:S02]  /*23eb0*/  @P0 IMAD.MOV.U32 R3, RZ, RZ, R18 ;  /* 0x000000ffff030224 */ /* 0x010fe400078e0012 */
[----:B--2---:R-:W-:-:S05]  /*23ec0*/  @P0 IMAD.MOV.U32 R2, RZ, RZ, R17 ;  /* 0x000000ffff020224 */ /* 0x004fca00078e0011 */
[----:B------:R0:W2:Y:S04]  /*23ed0*/  @P0 LDG.E.U16 R9, [R2.64] ;  /* 0x0000000602090981 */ /* 0x0000a8000c1e1500 */
[----:B------:R1:W-:Y:S01]  /*23ee0*/  STL [R1+0x420c], R11 ;  /* 0x00420c0b01007387 */ /* 0x0003e20000100800 */
[----:B------:R-:W-:Y:S01]  /*23ef0*/  PRMT R8, RZ, 0x7610, R8 ;  /* 0x00007610ff087816 */ /* 0x000fe20000000008 */
[----:B0-----:R-:W-:Y:S02]  /*23f00*/  @P0 IMAD.MOV.U32 R3, RZ, RZ, R20 ;  /* 0x000000ffff030224 */ /* 0x001fe400078e0014 */
[----:B------:R-:W-:-:S05]  /*23f10*/  @P0 IMAD.MOV.U32 R2, RZ, RZ, R12 ;  /* 0x000000ffff020224 */ /* 0x000fca00078e000c */
[----:B------:R0:W4:Y:S04]  /*23f20*/  @P0 LDG.E.U16 R8, [R2.64] ;  /* 0x0000000602080981 */ /* 0x000128000c1e1500 */
[----:B---3--:R-:W-:Y:S01]  /*23f30*/  STL [R1+0x4210], R10 ;  /* 0x0042100a01007387 */ /* 0x008fe20000100800 */
[----:B------:R-:W3:Y:S02]  /*23f40*/  LDL R18, [R1+0x1b5c] ;  /* 0x001b5c0001127983 */ /* 0x000ee40000100800 */
[----:B------:R-:W3:Y:S01]  /*23f50*/  LDL R17, [R1+0x1b68] ;  /* 0x001b680001117983 */ /* 0x000ee20000100800 */
[----:B--2---:R2:W-:Y:S01]  /*23f60*/  STL [R1+0x41f0], R9 ;  /* 0x0041f00901007387 */ /* 0x0045e20000100800 */
[----:B------:R-:W3:Y:S02]  /*23f70*/  LDL R12, [R1+0x1b64] ;  /* 0x001b6400010c7983 */ /* 0x000ee40000100800 */
[----:B-1----:R-:W3:Y:S01]  /*23f80*/  LDL R11, [R1+0x1b6c] ;  /* 0x001b6c00010b7983 */ /* 0x002ee20000100800 */
[----:B------:R-:W-:Y:S01]  /*23f90*/  PRMT R7, RZ, 0x7610, R7 ;  /* 0x00007610ff077816 */ /* 0x000fe20000000007 */
[----:B0-----:R-:W-:-:S02]  /*23fa0*/  @P0 IMAD.MOV.U32 R2, RZ, RZ, R14 ;  /* 0x000000ffff020224 */ /* 0x001fc400078e000e */
[----:B------:R-:W-:Y:S01]  /*23fb0*/  @P0 IMAD.MOV.U32 R3, RZ, RZ, R15 ;  /* 0x000000ffff030224 */ /* 0x000fe200078e000f */
[----:B------:R-:W-:-:S04]  /*23fc0*/  PRMT R6, RZ, 0x7610, R6 ;  /* 0x00007610ff067816 */ /* 0x000fc80000000006 */
[----:B------:R3:W3:Y:S01]  /*23fd0*/  @P0 LDG.E.U16 R7, [R2.64] ;  /* 0x0000000602070981 */ /* 0x0006e2000c1e1500 */
[----:B------:R-:W-:Y:S02]  /*23fe0*/  ISETP.GT.AND P1, PT, R13, 0x7d, PT ;  /* 0x0000007d0d00780c */ /* 0x000fe40003f24270 */
[----:B------:R-:W-:Y:S01]  /*23ff0*/  PRMT R5, RZ, 0x7610, R5 ;  /* 0x00007610ff057816 */ /* 0x000fe20000000005 */
[----:B----4-:R0:W-:Y:S01]  /*24000*/  STL [R1+0x41f4], R8 ;  /* 0x0041f40801007387 */ /* 0x0101e20000100800 */
[----:B--2---:R-:W2:Y:S02]  /*24010*/  LDL R9, [R1+0x1b58] ;  /* 0x001b580001097983 */ /* 0x004ea40000100800 */
[----:B------:R-:W4:Y:S02]  /*24020*/  LDL R15, [R1+0x1b70] ;  /* 0x001b7000010f7983 */ /* 0x000f240000100800 */
[----:B------:R-:W4:Y:S01]  /*24030*/  LDL R14, [R1+0x1b80] ;  /* 0x001b8000010e7983 */ /* 0x000f220000100800 */
[----:B0-----:R-:W4:Y:S01]  /*24040*/  LDL R8, [R1+0x1b74] ;  /* 0x001b740001087983 */ /* 0x001f220000100800 */
[----:B---3--:R-:W-:-:S02]  /*24050*/  @P0 IMAD.MOV.U32 R3, RZ, RZ, R18 ;  /* 0x000000ffff030224 */ /* 0x008fc400078e0012 */
[----:B------:R-:W-:-:S05]  /*24060*/  @P0 IMAD.MOV.U32 R2, RZ, RZ, R17 ;  /* 0x000000ffff020224 */ /* 0x000fca00078e0011 */
[----:B------:R0:W3:Y:S02]  /*24070*/  @P0 LDG.E.U16 R6, [R2.64] ;  /* 0x0000000602060981 */ /* 0x0000e4000c1e1500 */
[----:B0-----:R-:W-:Y:S02]  /*24080*/  @P1 IMAD.MOV.U32 R3, RZ, RZ, R12 ;  /* 0x000000ffff031224 */ /* 0x001fe400078e000c */
[----:B------:R-:W-:-:S05]  /*24090*/  @P1 IMAD.MOV.U32 R2, RZ, RZ, R11 ;  /* 0x000000ffff021224 */ /* 0x000fca00078e000b */
[----:B------:R2:W3:Y:S04]  /*240a0*/  @P1 LDG.E.U16 R5, [R2.64] ;  /* 0x0000000602051981 */ /* 0x0004e8000c1e1500 */
[----:B------:R-:W-:Y:S01]  /*240b0*/  STL [R1+0x41f8], R7 ;  /* 0x0041f80701007387 */ /* 0x000fe20000100800 */
[----:B------:R-:W-:Y:S01]  /*240c0*/  PRMT R4, RZ, 0x7610, R4 ;  /* 0x00007610ff047816 */ /* 0x000fe20000000004 */
[----:B--2---:R-:W-:Y:S02]  /*240d0*/  @P1 IMAD.MOV.U32 R3, RZ, RZ, R9 ;  /* 0x000000ffff031224 */ /* 0x004fe400078e0009 */
[----:B----4-:R-:W-:-:S05]  /*240e0*/  @P1 IMAD.MOV.U32 R2, RZ, RZ, R8 ;  /* 0x000000ffff021224 */ /* 0x010fca00078e0008 */
[----:B------:R0:W2:Y:S02]  /*240f0*/  @P1 LDG.E.U16 R4, [R2.64] ;  /* 0x0000000602041981 */ /* 0x0000a4000c1e1500 */
[----:B0-----:R-:W-:-:S06]  /*24100*/  PRMT R3, RZ, 0x7610, R3 ;  /* 0x00007610ff037816 */ /* 0x001fcc0000000003 */
[----:B------:R-:W4:Y:S04]  /*24110*/  @P1 LDG.E.U16 R3, [R14.64] ;  /* 0x000000060e031981 */ /* 0x000f28000c1e1500 */
[----:B---3--:R0:W-:Y:S01]  /*24120*/  STL [R1+0x41fc], R6 ;  /* 0x0041fc0601007387 */ /* 0x0081e20000100800 */
[----:B------:R-:W3:Y:S02]  /*24130*/  LDL R12, [R1+0x1b7c] ;  /* 0x001b7c00010c7983 */ /* 0x000ee40000100800 */
[----:B------:R-:W3:Y:S01]  /*24140*/  LDL R11, [R1+0x1b88] ;  /* 0x001b8800010b7983 */ /* 0x000ee20000100800 */
[----:B------:R1:W-:Y:S01]  /*24150*/  STL [R1+0x41c4], R5 ;  /* 0x0041c40501007387 */ /* 0x0003e20000100800 */
[----:B------:R-:W3:Y:S02]  /*24160*/  LDL R9, [R1+0x1b84] ;  /* 0x001b840001097983 */ /* 0x000ee40000100800 */
[----:B------:R-:W3:Y:S01]  /*24170*/  LDL R8, [R1+0x1b8c] ;  /* 0x001b8c0001087983 */ /* 0x000ee20000100800 */
[----:B------:R-:W-:-:S02]  /*24180*/  PRMT R2, RZ, 0x7610, R2 ;  /* 0x00007610ff027816 */ /* 0x000fc40000000002 */
[----:B------:R-:W-:Y:S01]  /*24190*/  ISETP.GT.AND P0, PT, R13, 0x7e, PT ;  /* 0x0000007e0d00780c */ /* 0x000fe20003f04270 */
[----:B--2---:R-:W-:Y:S01]  /*241a0*/  STL [R1+0x41c8], R4 ;  /* 0x0041c80401007387 */ /* 0x004fe20000100800 */
[----:B0-----:R-:W2:Y:S02]  /*241b0*/  LDL R6, [R1+0x1b78] ;  /* 0x001b780001067983 */ /* 0x001ea40000100800 */
[----:B-1----:R-:W2:Y:S01]  /*241c0*/  LDL R5, [R1+0x1b94] ;  /* 0x001b940001057983 */ /* 0x002ea20000100800 */
[----:B----4-:R0:W-:Y:S01]  /*241d0*/  STL [R1+0x41cc], R3 ;  /* 0x0041cc0301007387 */ /* 0x0101e20000100800 */
[----:B------:R-:W4:Y:S02]  /*241e0*/  LDL R21, [R1+0x1b90] ;  /* 0x001b900001157983 */ /* 0x000f240000100800 */
[----:B------:R-:W4:Y:S01]  /*241f0*/  LDL R20, [R1+0x1ba0] ;  /* 0x001ba00001147983 */ /* 0x000f220000100800 */
[----:B0-----:R-:W-:Y:S01]  /*24200*/  PRMT R3, RZ, 0x7610, R3 ;  /* 0x00007610ff037816 */ /* 0x001fe20000000003 */
[----:B---3--:R-:W-:-:S02]  /*24210*/  @P1 IMAD.MOV.U32 R15, RZ, RZ, R12 ;  /* 0x000000ffff0f1224 */ /* 0x008fc400078e000c */
[----:B------:R-:W-:-:S05]  /*24220*/  @P1 IMAD.MOV.U32 R14, RZ, RZ, R11 ;  /* 0x000000ffff0e1224 */ /* 0x000fca00078e000b */
[----:B------:R0:W3:Y:S02]  /*24230*/  @P1 LDG.E.U16 R2, [R14.64] ;  /* 0x000000060e021981 */ /* 0x0000e4000c1e1500 */
[----:B0-----:R-:W-:Y:S02]  /*24240*/  @P0 IMAD.MOV.U32 R15, RZ, RZ, R9 ;  /* 0x000000ffff0f0224 */ /* 0x001fe400078e0009 */
[----:B------:R-:W-:-:S05]  /*24250*/  @P0 IMAD.MOV.U32 R14, RZ, RZ, R8 ;  /* 0x000000ffff0e0224 */ /* 0x000fca00078e0008 */
[----:B------:R2:W4:Y:S02]  /*24260*/  @P0 LDG.E.U16 R3, [R14.64] ;  /* 0x000000060e030981 */ /* 0x000524000c1e1500 */
[----:B--2---:R-:W-:Y:S02]  /*24270*/  @P0 IMAD.MOV.U32 R15, RZ, RZ, R6 ;  /* 0x000000ffff0f0224 */ /* 0x004fe400078e0006 */
[----:B------:R-:W-:Y:S01]  /*24280*/  @P0 IMAD.MOV.U32 R14, RZ, RZ, R5 ;  /* 0x000000ffff0e0224 */ /* 0x000fe200078e0005 */
[----:B---3--:R0:W-:Y:S01]  /*24290*/  STL [R1+0x41d0], R2 ;  /* 0x0041d00201007387 */ /* 0x0081e20000100800 */
[----:B------:R-:W2:Y:S02]  /*242a0*/  LDL R18, [R1+0x1b9c] ;  /* 0x001b9c0001127983 */ /* 0x000ea40000100800 */
[----:B------:R-:W3:Y:S02]  /*242b0*/  LDL R17, [R1+0x1ba8] ;  /* 0x001ba80001117983 */ /* 0x000ee40000100800 */
[----:B------:R-:W3:Y:S01]  /*242c0*/  LDL R12, [R1+0x1ba4] ;  /* 0x001ba400010c7983 */ /* 0x000ee20000100800 */
[----:B------:R-:W3:Y:S04]  /*242d0*/  LDL R11, [R1+0x1bac] ;  /* 0x001bac00010b7983 */ /* 0x000ee80000100800 */
[----:B------:R-:W3:Y:S04]  /*242e0*/  LDL R9, [R1+0x1b98] ;  /* 0x001b980001097983 */ /* 0x000ee80000100800 */
[----:B------:R-:W3:Y:S04]  /*242f0*/  LDL R8, [R1+0x1bb4] ;  /* 0x001bb40001087983 */ /* 0x000ee80000100800 */
[----:B------:R-:W3:Y:S04]  /*24300*/  LDL R6, [R1+0x1bb0] ;  /* 0x001bb00001067983 */ /* 0x000ee80000100800 */
[----:B------:R-:W3:Y:S04]  /*24310*/  LDL R5, [R1+0x1bc0] ;  /* 0x001bc00001057983 */ /* 0x000ee80000100800 */
[----:B----4-:R1:W-:Y:S01]  /*24320*/  STL [R1+0xf4], R3 ;  /* 0x0000f40301007387 */ /* 0x0103e20000100800 */
[----:B0-----:R-:W4:Y:S01]  /*24330*/  LDL R2, [R1+0x1bc4] ;  /* 0x001bc40001027983 */ /* 0x001f220000100800 */
[----:B------:R-:W-:-:S02]  /*24340*/  PRMT R22, RZ, 0x7610, R22 ;  /* 0x00007610ff167816 */ /* 0x000fc40000000016 */
[----:B------:R-:W-:Y:S02]  /*24350*/  PRMT R19, RZ, 0x7610, R19 ;  /* 0x00007610ff137816 */ /* 0x000fe40000000013 */
[----:B------:R-:W-:Y:S02]  /*24360*/  ISETP.GT.AND P1, PT, R13, 0x7f, PT ;  /* 0x0000007f0d00780c */ /* 0x000fe40003f24270 */
[----:B------:R0:W4:Y:S01]  /*24370*/  @P0 LDG.E.U16 R22, [R14.64] ;  /* 0x000000060e160981 */ /* 0x000122000c1e1500 */
[----:B------:R-:W-:Y:S02]  /*24380*/  PRMT R16, RZ, 0x7610, R16 ;  /* 0x00007610ff107816 */ /* 0x000fe40000000010 */
[----:B------:R-:W-:Y:S02]  /*24390*/  PRMT R10, RZ, 0x7610, R10 ;  /* 0x00007610ff0a7816 */ /* 0x000fe4000000000a */
[----:B------:R-:W-:Y:S01]  /*243a0*/  PRMT R7, RZ, 0x7610, R7 ;  /* 0x00007610ff077816 */ /* 0x000fe20000000007 */
[----:B-1----:R-:W4:Y:S01]  /*243b0*/  LDL R3, [R1+0x1bbc] ;  /* 0x001bbc0001037983 */ /* 0x002f220000100800 */
[----:B0-----:R-:W-:-:S02]  /*243c0*/  @P0 IMAD.MOV.U32 R14, RZ, RZ, R20 ;  /* 0x000000ffff0e0224 */ /* 0x001fc400078e0014 */
[----:B------:R-:W-:-:S05]  /*243d0*/  @P0 IMAD.MOV.U32 R15, RZ, RZ, R21 ;  /* 0x000000ffff0f0224 */ /* 0x000fca00078e0015 */
[----:B------:R2:W4:Y:S01]  /*243e0*/  @P0 LDG.E.U16 R19, [R14.64] ;  /* 0x000000060e130981 */ /* 0x000522000c1e1500 */
[----:B------:R-:W-:Y:S01]  /*243f0*/  PRMT R4, RZ, 0x7610, R4 ;  /* 0x00007610ff047816 */ /* 0x000fe20000000004 */
[----:B--2---:R-:W-:Y:S02]  /*24400*/  @P0 IMAD.MOV.U32 R15, RZ, RZ, R18 ;  /* 0x000000ffff0f0224 */ /* 0x004fe400078e0012 */
[----:B---3--:R-:W-:-:S05]  /*24410*/  @P0 IMAD.MOV.U32 R14, RZ, RZ, R17 ;  /* 0x000000ffff0e0224 */ /* 0x008fca00078e0011 */
[----:B------:R0:W2:Y:S02]  /*24420*/  @P0 LDG.E.U16 R16, [R14.64] ;  /* 0x000000060e100981 */ /* 0x0000a4000c1e1500 */
[----:B0-----:R-:W-:Y:S02]  /*24430*/  @P1 IMAD.MOV.U32 R14, RZ, RZ, R11 ;  /* 0x000000ffff0e1224 */ /* 0x001fe400078e000b */
[----:B------:R-:W-:-:S05]  /*24440*/  @P1 IMAD.MOV.U32 R15, RZ, RZ, R12 ;  /* 0x000000ffff0f1224 */ /* 0x000fca00078e000c */
[----:B------:R0:W3:Y:S02]  /*24450*/  @P1 LDG.E.U16 R10, [R14.64] ;  /* 0x000000060e0a1981 */ /* 0x0000e4000c1e1500 */
[----:B0-----:R-:W-:Y:S02]  /*24460*/  @P1 IMAD.MOV.U32 R14, RZ, RZ, R8 ;  /* 0x000000ffff0e1224 */ /* 0x001fe400078e0008 */
[----:B------:R-:W-:-:S05]  /*24470*/  @P1 IMAD.MOV.U32 R15, RZ, RZ, R9 ;  /* 0x000000ffff0f1224 */ /* 0x000fca00078e0009 */
[----:B------:R0:W2:Y:S02]  /*24480*/  @P1 LDG.E.U16 R7, [R14.64] ;  /* 0x000000060e071981 */ /* 0x0000a4000c1e1500 */
[----:B0-----:R-:W-:Y:S02]  /*24490*/  @P1 IMAD.MOV.U32 R14, RZ, RZ, R5 ;  /* 0x000000ffff0e1224 */ /* 0x001fe400078e0005 */
[----:B------:R-:W-:-:S05]  /*244a0*/  @P1 IMAD.MOV.U32 R15, RZ, RZ, R6 ;  /* 0x000000ffff0f1224 */ /* 0x000fca00078e0006 */
[----:B------:R4:W2:Y:S02]  /*244b0*/  @P1 LDG.E.U16 R4, [R14.64] ;  /* 0x000000060e041981 */ /* 0x0008a4000c1e1500 */
[----:B----4-:R-:W-:Y:S02]  /*244c0*/  @P1 IMAD.MOV.U32 R14, RZ, RZ, R2 ;  /* 0x000000ffff0e1224 */ /* 0x010fe400078e0002 */
[----:B------:R-:W4:Y:S01]  /*244d0*/  LDL.LU R2, [R1+0xb14] ;  /* 0x000b140001027983 */ /* 0x000f220000300800 */
[----:B------:R-:W-:Y:S01]  /*244e0*/  PRMT R0, RZ, 0x7610, R0 ;  /* 0x00007610ff007816 */ /* 0x000fe20000000000 */
[----:B------:R-:W-:-:S05]  /*244f0*/  @P1 IMAD.MOV.U32 R15, RZ, RZ, R3 ;  /* 0x000000ffff0f1224 */ /* 0x000fca00078e0003 */
[----:B------:R-:W2:Y:S04]  /*24500*/  @P1 LDG.E.U16 R0, [R14.64] ;  /* 0x000000060e001981 */ /* 0x000ea8000c1e1500 */
[----:B------:R-:W0:Y:S01]  /*24510*/  S2R R28, SR_TID.X ;  /* 0x00000000001c7919 */ /* 0x000e220000002100 */
[----:B------:R-:W-:Y:S06]  /*24520*/  BAR.SYNC.DEFER_BLOCKING 0x0 ;  /* 0x0000000000007b1d */ /* 0x000fec0000010000 */
[----:B----4-:R1:W-:Y:S04]  /*24530*/  STL [R1+0x4284], R2 ;  /* 0x0042840201007387 */ /* 0x0103e80000100800 */
[----:B-1----:R-:W4:Y:S01]  /*24540*/  LDL.LU R2, [R1+0xb98] ;  /* 0x000b980001027983 */ /* 0x002f220000300800 */
[----:B------:R-:W4:Y:S02]  /*24550*/  LDL.LU R3, [R1+0xb10] ;  /* 0x000b100001037983 */ /* 0x000f240000300800 */
[----:B--2---:R1:W-:Y:S02]  /*24560*/  STL [R1+0xd0], R4 ;  /* 0x0000d00401007387 */ /* 0x0043e40000100800 */
[----:B-1----:R-:W2:Y:S01]  /*24570*/  LDL.LU R4, [R1+0xb0c] ;  /* 0x000b0c0001047983 */ /* 0x002ea20000300800 */
[----:B------:R-:W2:Y:S02]  /*24580*/  LDL.LU R5, [R1+0xa8c] ;  /* 0x000a8c0001057983 */ /* 0x000ea40000300800 */
[----:B------:R-:W2:Y:S02]  /*24590*/  LDL.LU R6, [R1+0xa88] ;  /* 0x000a880001067983 */ /* 0x000ea40000300800 */
[----:B------:R1:W-:Y:S02]  /*245a0*/  STL [R1+0xdc], R7 ;  /* 0x0000dc0701007387 */ /* 0x0003e40000100800 */
[----:B-1----:R-:W2:Y:S01]  /*245b0*/  LDL.LU R7, [R1+0xa84] ;  /* 0x000a840001077983 */ /* 0x002ea20000300800 */
[----:B------:R-:W2:Y:S02]  /*245c0*/  LDL.LU R8, [R1+0xa80] ;  /* 0x000a800001087983 */ /* 0x000ea40000300800 */
[----:B------:R-:W2:Y:S02]  /*245d0*/  LDL.LU R9, [R1+0x9fc] ;  /* 0x0009fc0001097983 */ /* 0x000ea40000300800 */
[----:B------:R-:W-:Y:S01]  /*245e0*/  STL [R1+0xf0], R22 ;  /* 0x0000f01601007387 */ /* 0x000fe20000100800 */
[----:B---3--:R1:W-:Y:S04]  /*245f0*/  STL [R1+0xe4], R10 ;  /* 0x0000e40a01007387 */ /* 0x0083e80000100800 */
[----:B-1----:R-:W3:Y:S01]  /*24600*/  LDL.LU R10, [R1+0x9f8] ;  /* 0x0009f800010a7983 */ /* 0x002ee20000300800 */
[----:B------:R-:W2:Y:S02]  /*24610*/  LDL.LU R11, [R1+0x9f4] ;  /* 0x0009f400010b7983 */ /* 0x000ea40000300800 */
[----:B------:R-:W-:Y:S02]  /*24620*/  STL [R1+0xec], R19 ;  /* 0x0000ec1301007387 */ /* 0x000fe40000100800 */
[----:B------:R-:W2:Y:S01]  /*24630*/  LDL.LU R12, [R1+0x9f0] ;  /* 0x0009f000010c7983 */ /* 0x000ea20000300800 */
[----:B------:R1:W-:Y:S04]  /*24640*/  STL [R1+0xe8], R16 ;  /* 0x0000e81001007387 */ /* 0x0003e80000100800 */
[----:B-1----:R-:W2:Y:S01]  /*24650*/  LDL.LU R16, [R1+0x96c] ;  /* 0x00096c0001107983 */ /* 0x002ea20000300800 */
[----:B------:R-:W2:Y:S02]  /*24660*/  LDL.LU R17, [R1+0x968] ;  /* 0x0009680001117983 */ /* 0x000ea40000300800 */
[----:B------:R-:W2:Y:S02]  /*24670*/  LDL.LU R18, [R1+0x964] ;  /* 0x0009640001127983 */ /* 0x000ea40000300800 */
[----:B------:R-:W2:Y:S01]  /*24680*/  LDL.LU R19, [R1+0x960] ;  /* 0x0009600001137983 */ /* 0x000ea20000300800 */
[----:B------:R-:W2:Y:S01]  /*24690*/  LDL.LU R20, [R1+0x8e8] ;  /* 0x0008e80001147983 */ /* 0x000ea20000300800 */
[----:B------:R-:W2:Y:S02]  /*246a0*/  LDL.LU R21, [R1+0x8e4] ;  /* 0x0008e40001157983 */ /* 0x000ea40000300800 */
[----:B------:R-:W2:Y:S02]  /*246b0*/  LDL.LU R22, [R1+0x8e0] ;  /* 0x0008e00001167983 */ /* 0x000ea40000300800 */
[----:B------:R-:W2:Y:S01]  /*246c0*/  LDL.LU R23, [R1+0x8dc] ;  /* 0x0008dc0001177983 */ /* 0x000ea20000300800 */
[----:B------:R-:W2:Y:S01]  /*246d0*/  LDL.LU R24, [R1+0x868] ;  /* 0x0008680001187983 */ /* 0x000ea20000300800 */
[----:B------:R-:W2:Y:S02]  /*246e0*/  LDL.LU R25, [R1+0x864] ;  /* 0x0008640001197983 */ /* 0x000ea40000300800 */
[----:B------:R-:W3:Y:S02]  /*246f0*/  LDL.LU R26, [R1+0x860] ;  /* 0x00086000011a7983 */ /* 0x000ee40000300800 */
[----:B------:R-:W3:Y:S01]  /*24700*/  LDL.LU R27, [R1+0x85c] ;  /* 0x00085c00011b7983 */ /* 0x000ee20000300800 */
[----:B------:R-:W3:Y:S01]  /*24710*/  LDL.LU R29, [R1+0x7e8] ;  /* 0x0007e800011d7983 */ /* 0x000ee20000300800 */
[----:B------:R-:W-:Y:S02]  /*24720*/  STL [R1+0x4150], R14 ;  /* 0x0041500e01007387 */ /* 0x000fe40000100800 */
[----:B------:R-:W-:Y:S02]  /*24730*/  STL [R1+0x4158], R14 ;  /* 0x0041580e01007387 */ /* 0x000fe40000100800 */
[----:B------:R-:W-:Y:S01]  /*24740*/  STL [R1+0x4160], R14 ;  /* 0x0041600e01007387 */ /* 0x000fe20000100800 */
[----:B------:R-:W-:Y:S01]  /*24750*/  STL [R1+0x4168], R14 ;  /* 0x0041680e01007387 */ /* 0x000fe20000100800 */
[----:B------:R-:W-:Y:S02]  /*24760*/  STL [R1+0x4170], R14 ;  /* 0x0041700e01007387 */ /* 0x000fe40000100800 */
[----:B------:R1:W-:Y:S02]  /*24770*/  STL [R1+0xc4], R0 ;  /* 0x0000c40001007387 */ /* 0x0003e40000100800 */
[----:B-1----:R-:W1:Y:S01]  /*24780*/  S2R R0, SR_TID.X ;  /* 0x0000000000007919 */ /* 0x002e620000002100 */
[----:B------:R-:W-:Y:S02]  /*24790*/  STL [R1+0x4178], R14 ;  /* 0x0041780e01007387 */ /* 0x000fe40000100800 */
[----:B------:R1:W-:Y:S02]  /*247a0*/  STL [R1+0x4184], R14 ;  /* 0x0041840e01007387 */ /* 0x0003e40000100800 */
[----:B------:R-:W-:Y:S01]  /*247b0*/  STL [R1+0x4118], R15 ;  /* 0x0041180f01007387 */ /* 0x000fe20000100800 */
[----:B------:R-:W-:Y:S01]  /*247c0*/  STL [R1+0x4120], R15 ;  /* 0x0041200f01007387 */ /* 0x000fe20000100800 */
[----:B------:R-:W-:Y:S02]  /*247d0*/  STL [R1+0x4128], R15 ;  /* 0x0041280f01007387 */ /* 0x000fe40000100800 */
[----:B------:R-:W-:Y:S01]  /*247e0*/  STL [R1+0x4130], R15 ;  /* 0x0041300f01007387 */ /* 0x000fe20000100800 */
[----:B0-----:R-:W-:Y:S01]  /*247f0*/  LOP3.LUT R28, R28, 0x7f, RZ, 0xc0, !PT ;  /* 0x0000007f1c1c7812 */ /* 0x001fe200078ec0ff */
[----:B------:R-:W-:Y:S04]  /*24800*/  STL [R1+0x4138], R15 ;  /* 0x0041380f01007387 */ /* 0x000fe80000100800 */
[----:B------:R-:W-:Y:S01]  /*24810*/  IMAD.SHL.U32 R28, R28, 0x2, RZ ;  /* 0x000000021c1c7824 */ /* 0x000fe200078e00ff */
[----:B-1----:R-:W-:Y:S01]  /*24820*/  LOP3.LUT R14, R0, 0x7f, RZ, 0xc0, !PT ;  /* 0x0000007f000e7812 */ /* 0x002fe200078ec0ff */
[----:B------:R0:W-:Y:S03]  /*24830*/  STL [R1+0x4214], R0 ;  /* 0x0042140001007387 */ /* 0x0001e60000100800 */
[----:B------:R-:W-:Y:S01]  /*24840*/  ISETP.GE.AND P0, PT, R14, R13, PT ;  /* 0x0000000d0e00720c */ /* 0x000fe20003f06270 */
[----:B0-----:R-:W3:Y:S01]  /*24850*/  LDL.LU R0, [R1+0xb18] ;  /* 0x000b180001007983 */ /* 0x001ee20000300800 */
[----:B------:R-:W-:Y:S02]  /*24860*/  STL [R1+0x4140], R15 ;  /* 0x0041400f01007387 */ /* 0x000fe40000100800 */
[----:B------:R-:W-:Y:S02]  /*24870*/  STL [R1+0x4148], R15 ;  /* 0x0041480f01007387 */ /* 0x000fe40000100800 */
[----:B------:R0:W-:Y:S02]  /*24880*/  STL [R1+0x418c], R15 ;  /* 0x00418c0f01007387 */ /* 0x0001e40000100800 */
[----:B0-----:R-:W3:Y:S01]  /*24890*/  LDL.LU R15, [R1+0xb8c] ;  /* 0x000b8c00010f7983 */ /* 0x001ee20000300800 */
[----:B------:R0:W-:Y:S03]  /*248a0*/  STL [R1+0x4200], R14 ;  /* 0x0042000e01007387 */ /* 0x0001e60000100800 */
[----:B0-----:R-:W3:Y:S01]  /*248b0*/  LDL.LU R14, [R1+0xb90] ;  /* 0x000b9000010e7983 */ /* 0x001ee20000300800 */
[----:B------:R0:W-:Y:S03]  /*248c0*/  STL [R1+0x4190], R13 ;  /* 0x0041900d01007387 */ /* 0x0001e60000100800 */
[----:B0-----:R-:W3:Y:S04]  /*248d0*/  LDL.LU R13, [R1+0xb94] ;  /* 0x000b9400010d7983 */ /* 0x001ee80000300800 */
[----:B----4-:R0:W-:Y:S04]  /*248e0*/  STS.U16 [R28], R2 ;  /* 0x000000021c007388 */ /* 0x0101e80000000400 */
[----:B0-----:R-:W4:Y:S04]  /*248f0*/  LDL.LU R2, [R1+0x4284] ;  /* 0x0042840001027983 */ /* 0x001f280000300800 */
[----:B--2---:R0:W-:Y:S04]  /*24900*/  STS.U16 [R28+0xc100], R25 ;  /* 0x00c100191c007388 */ /* 0x0041e80000000400 */
[----:B0-----:R-:W2:Y:S04]  /*24910*/  LDL.LU R25, [R1+0x3bc] ;  /* 0x0003bc0001197983 */ /* 0x001ea80000300800 */
[----:B--2---:R0:W-:Y:S04]  /*24920*/  STL [R1+0x4278], R25 ;  /* 0x0042781901007387 */ /* 0x0041e80000100800 */
[----:B0-----:R-:W2:Y:S04]  /*24930*/  LDL.LU R25, [R1+0x5ec] ;  /* 0x0005ec0001197983 */ /* 0x001ea80000300800 */
[----:B--2---:R0:W-:Y:S04]  /*24940*/  STL [R1+0x427c], R25 ;  /* 0x00427c1901007387 */ /* 0x0041e80000100800 */
[----:B0-----:R-:W2:Y:S04]  /*24950*/  LDL.LU R25, [R1+0x7e0] ;  /* 0x0007e00001197983 */ /* 0x001ea80000300800 */
[----:B---3--:R-:W-:Y:S04]  /*24960*/  STS.U16 [R28+0xc200], R26 ;  /* 0x00c2001a1c007388 */ /* 0x008fe80000000400 */
[----:B------:R-:W-:Y:S04]  /*24970*/  STS.U16 [R28+0xc300], R27 ;  /* 0x00c3001b1c007388 */ /* 0x000fe80000000400 */
[----:B------:R-:W-:Y:S04]  /*24980*/  STS.U16 [R28+0xe000], R29 ;  /* 0x00e0001d1c007388 */ /* 0x000fe80000000400 */
[----:B------:R-:W-:Y:S04]  /*24990*/  STS.U16 [R28+0x100], R13 ;  /* 0x0001000d1c007388 */ /* 0x000fe80000000400 */
[----:B------:R-:W-:Y:S04]  /*249a0*/  STS.U16 [R28+0x200], R14 ;  /* 0x0002000e1c007388 */ /* 0x000fe80000000400 */
[----:B------:R-:W-:Y:S04]  /*249b0*/  STS.U16 [R28+0x300], R15 ;  /* 0x0003000f1c007388 */ /* 0x000fe80000000400 */
[----:B------:R-:W-:Y:S04]  /*249c0*/  STS.U16 [R28+0x2000], R0 ;  /* 0x002000001c007388 */ /* 0x000fe80000000400 */
[----:B----4-:R-:W-:Y:S04]  /*249d0*/  STS.U16 [R28+0x2100], R2 ;  /* 0x002100021c007388 */ /* 0x010fe80000000400 */
[----:B------:R-:W-:Y:S04]  /*249e0*/  STS.U16 [R28+0x2200], R3 ;  /* 0x002200031c007388 */ /* 0x000fe80000000400 */
[----:B------:R-:W-:Y:S04]  /*249f0*/  STS.U16 [R28+0x2300], R4 ;  /* 0x002300041c007388 */ /* 0x000fe80000000400 */
[----:B------:R-:W-:Y:S04]  /*24a00*/  STS.U16 [R28+0x4000], R5 ;  /* 0x004000051c007388 */ /* 0x000fe80000000400 */
[----:B------:R-:W-:Y:S04]  /*24a10*/  STS.U16 [R28+0x4100], R6 ;  /* 0x004100061c007388 */ /* 0x000fe80000000400 */
[----:B------:R-:W-:Y:S04]  /*24a20*/  STS.U16 [R28+0x4200], R7 ;  /* 0x004200071c007388 */ /* 0x000fe80000000400 */
[----:B--2---:R0:W-:Y:S04]  /*24a30*/  STL [R1+0x4280], R25 ;  /* 0x0042801901007387 */ /* 0x0041e80000100800 */
[----:B0-----:R-:W2:Y:S01]  /*24a40*/  LDL.LU R25, [R1+0x7e4] ;  /* 0x0007e40001197983 */ /* 0x001ea20000300800 */
[----:B------:R-:W3:Y:S02]  /*24a50*/  LDL.LU R26, [R1+0x3b8] ;  /* 0x0003b800011a7983 */ /* 0x000ee40000300800 */
[----:B------:R-:W4:Y:S02]  /*24a60*/  LDL.LU R27, [R1+0x3b4] ;  /* 0x0003b400011b7983 */ /* 0x000f240000300800 */
[----:B------:R-:W3:Y:S01]  /*24a70*/  LDL.LU R29, [R1+0x3b0] ;  /* 0x0003b000011d7983 */ /* 0x000ee20000300800 */
[----:B------:R-:W3:Y:S01]  /*24a80*/  LDL.LU R13, [R1+0x2fc] ;  /* 0x0002fc00010d7983 */ /* 0x000ee20000300800 */
[----:B------:R-:W3:Y:S02]  /*24a90*/  LDL.LU R14, [R1+0x2f8] ;  /* 0x0002f800010e7983 */ /* 0x000ee40000300800 */
[----:B------:R-:W3:Y:S02]  /*24aa0*/  LDL.LU R15, [R1+0x2f4] ;  /* 0x0002f400010f7983 */ /* 0x000ee40000300800 */
[----:B------:R-:W3:Y:S01]  /*24ab0*/  LDL.LU R0, [R1+0x2f0] ;  /* 0x0002f00001007983 */ /* 0x000ee20000300800 */
[----:B------:R-:W3:Y:S01]  /*24ac0*/  LDL.LU R2, [R1+0x280] ;  /* 0x0002800001027983 */ /* 0x000ee20000300800 */
[----:B------:R-:W3:Y:S02]  /*24ad0*/  LDL.LU R3, [R1+0x278] ;  /* 0x0002780001037983 */ /* 0x000ee40000300800 */
[----:B------:R-:W3:Y:S02]  /*24ae0*/  LDL.LU R4, [R1+0x274] ;  /* 0x0002740001047983 */ /* 0x000ee40000300800 */
[----:B------:R-:W3:Y:S01]  /*24af0*/  LDL.LU R5, [R1+0x270] ;  /* 0x0002700001057983 */ /* 0x000ee20000300800 */
[----:B------:R-:W3:Y:S04]  /*24b00*/  LDL.LU R6, [R1+0x1c0] ;  /* 0x0001c00001067983 */ /* 0x000ee80000300800 */
[----:B------:R0:W-:Y:S01]  /*24b10*/  STS.U16 [R28+0x4300], R8 ;  /* 0x004300081c007388 */ /* 0x0001e20000000400 */
[----:B------:R-:W3:Y:S03]  /*24b20*/  LDL.LU R7, [R1+0x1b8] ;  /* 0x0001b80001077983 */ /* 0x000ee60000300800 */
[----:B------:R1:W-:Y:S04]  /*24b30*/  STS.U16 [R28+0x6000], R9 ;  /* 0x006000091c007388 */ /* 0x0003e80000000400 */
[----:B------:R1:W-:Y:S04]  /*24b40*/  STS.U16 [R28+0x6100], R10 ;  /* 0x0061000a1c007388 */ /* 0x0003e80000000400 */
[----:B------:R1:W-:Y:S04]  /*24b50*/  STS.U16 [R28+0x6200], R11 ;  /* 0x0062000b1c007388 */ /* 0x0003e80000000400 */
[----:B------:R1:W-:Y:S04]  /*24b60*/  STS.U16 [R28+0x6300], R12 ;  /* 0x0063000c1c007388 */ /* 0x0003e80000000400 */
[----:B------:R1:W-:Y:S04]  /*24b70*/  STS.U16 [R28+0x8000], R16 ;  /* 0x008000101c007388 */ /* 0x0003e80000000400 */
[----:B0-----:R-:W3:Y:S01]  /*24b80*/  LDL.LU R8, [R1+0x1b4] ;  /* 0x0001b40001087983 */ /* 0x001ee20000300800 */
[----:B-1----:R-:W3:Y:S02]  /*24b90*/  LDL.LU R9, [R1+0x1b0] ;  /* 0x0001b00001097983 */ /* 0x002ee40000300800 */
[----:B------:R-:W3:Y:S01]  /*24ba0*/  LDL.LU R10, [R1+0x148] ;  /* 0x00014800010a7983 */ /* 0x000ee20000300800 */
[----:B------:R-:W3:Y:S01]  /*24bb0*/  LDL.LU R11, [R1+0x140] ;  /* 0x00014000010b7983 */ /* 0x000ee20000300800 */
[----:B------:R-:W3:Y:S03]  /*24bc0*/  LDL.LU R12, [R1+0x13c] ;  /* 0x00013c00010c7983 */ /* 0x000ee60000300800 */
        /* <DEDUP_REMOVED lines=15> */
[----:B0-----:R-:W3:Y:S01]  /*24cc0*/  LDL.LU R23, [R1+0x54] ;  /* 0x0000540001177983 */ /* 0x001ee20000300800 */
[----:B-1----:R-:W3:Y:S03]  /*24cd0*/  LDL.LU R24, [R1+0x50] ;  /* 0x0000500001187983 */ /* 0x002ee60000300800 */
[----:B--2---:R0:W-:Y:S04]  /*24ce0*/  STS.U16 [R28+0xe100], R25 ;  /* 0x00e100191c007388 */ /* 0x0041e80000000400 */
[----:B0-----:R-:W2:Y:S04]  /*24cf0*/  LDL.LU R25, [R1+0x4280] ;  /* 0x0042800001197983 */ /* 0x001ea80000300800 */
[----:B--2---:R0:W-:Y:S04]  /*24d00*/  STS.U16 [R28+0xe200], R25 ;  /* 0x00e200191c007388 */ /* 0x0041e80000000400 */
[----:B0-----:R-:W2:Y:S04]  /*24d10*/  LDL.LU R25, [R1+0x427c] ;  /* 0x00427c0001197983 */ /* 0x001ea80000300800 */
[----:B--2---:R0:W-:Y:S04]  /*24d20*/  STS.U16 [R28+0xe300], R25 ;  /* 0x00e300191c007388 */ /* 0x0041e80000000400 */
[----:B0-----:R-:W2:Y:S04]  /*24d30*/  LDL.LU R25, [R1+0x4278] ;  /* 0x0042780001197983 */ /* 0x001ea80000300800 */
[----:B---3--:R-:W-:Y:S04]  /*24d40*/  STS.U16 [R28+0x10100], R26 ;  /* 0x0101001a1c007388 */ /* 0x008fe80000000400 */
[----:B----4-:R-:W-:Y:S04]  /*24d50*/  STS.U16 [R28+0x10200], R27 ;  /* 0x0102001b1c007388 */ /* 0x010fe80000000400 */
[----:B------:R-:W-:Y:S04]  /*24d60*/  STS.U16 [R28+0x10300], R29 ;  /* 0x0103001d1c007388 */ /* 0x000fe80000000400 */
[----:B------:R-:W-:Y:S04]  /*24d70*/  STS.U16 [R28+0x12000], R13 ;  /* 0x0120000d1c007388 */ /* 0x000fe80000000400 */
[----:B--2---:R0:W-:Y:S04]  /*24d80*/  STS.U16 [R28+0x10000], R25 ;  /* 0x010000191c007388 */ /* 0x0041e80000000400 */
[----:B0-----:R-:W2:Y:S01]  /*24d90*/  LDL.LU R25, [R1+0x4274] ;  /* 0x0042740001197983 */ /* 0x001ea20000300800 */
[----:B------:R-:W3:Y:S02]  /*24da0*/  LDL.LU R26, [R1+0x4270] ;  /* 0x00427000011a7983 */ /* 0x000ee40000300800 */
[----:B------:R-:W4:Y:S02]  /*24db0*/  LDL.LU R27, [R1+0x426c] ;  /* 0x00426c00011b7983 */ /* 0x000f240000300800 */
[----:B------:R-:W2:Y:S01]  /*24dc0*/  LDL.LU R29, [R1+0x4268] ;  /* 0x00426800011d7983 */ /* 0x000ea20000300800 */
[----:B------:R-:W2:Y:S04]  /*24dd0*/  LDL.LU R13, [R1+0xb00] ;  /* 0x000b0000010d7983 */ /* 0x000ea80000300800 */
[----:B------:R-:W-:Y:S04]  /*24de0*/  STS.U16 [R28+0x12100], R14 ;  /* 0x0121000e1c007388 */ /* 0x000fe80000000400 */
        /* <DEDUP_REMOVED lines=17> */
[----:B--2---:R0:W-:Y:S04]  /*24f00*/  STL [R1+0x4264], R13 ;  /* 0x0042640d01007387 */ /* 0x0041e80000100800 */
[----:B0-----:R-:W2:Y:S01]  /*24f10*/  LDL.LU R13, [R1+0xb88] ;  /* 0x000b8800010d7983 */ /* 0x001ea20000300800 */
        /* <DEDUP_REMOVED lines=16> */
[----:B------:R-:W2:Y:S03]  /*25020*/  LDL.LU R19, [R1+0x8cc] ;  /* 0x0008cc0001137983 */ /* 0x000ea60000300800 */
[----:B------:R0:W-:Y:S01]  /*25030*/  STS.U16 [R28+0x1c000], R21 ;  /* 0x01c000151c007388 */ /* 0x0001e20000000400 */
[----:B------:R-:W2:Y:S03]  /*25040*/  LDL.LU R20, [R1+0x858] ;  /* 0x0008580001147983 */ /* 0x000ea60000300800 */
[----:B------:R1:W-:Y:S04]  /*25050*/  STS.U16 [R28+0x1c100], R22 ;  /* 0x01c100161c007388 */ /* 0x0003e80000000400 */
[----:B------:R1:W-:Y:S04]  /*25060*/  STS.U16 [R28+0x1c200], R23 ;  /* 0x01c200171c007388 */ /* 0x0003e80000000400 */
[----:B------:R3:W-:Y:S04]  /*25070*/  STS.U16 [R28+0x1c300], R24 ;  /* 0x01c300181c007388 */ /* 0x0007e80000000400 */
[----:B------:R-:W-:Y:S04]  /*25080*/  STS.U16 [R28+0x1e000], R29 ;  /* 0x01e0001d1c007388 */ /* 0x000fe80000000400 */
[----:B0-----:R-:W2:Y:S01]  /*25090*/  LDL.LU R21, [R1+0x854] ;  /* 0x0008540001157983 */ /* 0x001ea20000300800 */
[----:B-1----:R-:W2:Y:S02]  /*250a0*/  LDL.LU R22, [R1+0x850] ;  /* 0x0008500001167983 */ /* 0x002ea40000300800 */
[----:B------:R-:W2:Y:S01]  /*250b0*/  LDL.LU R23, [R1+0x84c] ;  /* 0x00084c0001177983 */ /* 0x000ea20000300800 */
[----:B---3--:R-:W3:Y:S01]  /*250c0*/  LDL.LU R24, [R1+0x44c] ;  /* 0x00044c0001187983 */ /* 0x008ee20000300800 */
[----:B------:R0:W-:Y:S03]  /*250d0*/  STL [R1+0x4194], R29 ;  /* 0x0041941d01007387 */ /* 0x0001e60000100800 */
[----:B----4-:R-:W-:Y:S04]  /*250e0*/  STS.U16 [R28+0x1e100], R27 ;  /* 0x01e1001b1c007388 */ /* 0x010fe80000000400 */
[----:B------:R-:W-:Y:S04]  /*250f0*/  STS.U16 [R28+0x1e200], R26 ;  /* 0x01e2001a1c007388 */ /* 0x000fe80000000400 */
[----:B------:R-:W-:Y:S04]  /*25100*/  STS.U16 [R28+0x1e300], R25 ;  /* 0x01e300191c007388 */ /* 0x000fe80000000400 */
[----:B------:R1:W-:Y:S04]  /*25110*/  STS.U16 [R28+0x12300], R0 ;  /* 0x012300001c007388 */ /* 0x0003e80000000400 */
[----:B0-----:R-:W4:Y:S01]  /*25120*/  LDL.LU R29, [R1+0xb04] ;  /* 0x000b0400011d7983 */ /* 0x001f220000300800 */
[----:B------:R0:W-:Y:S01]  /*25130*/  STL [R1+0x4198], R27 ;  /* 0x0041981b01007387 */ /* 0x0001e20000100800 */
[----:B-1----:R-:W-:-:S02]  /*25140*/  LOP3.LUT R0, R28, 0x10, RZ, 0x3c, !PT ;  /* 0x000000101c007812 */ /* 0x002fc400078e3cff */
[----:B0-----:R-:W3:Y:S01]  /*25150*/  LDL.LU R27, [R1+0xb08] ;  /* 0x000b0800011b7983 */ /* 0x001ee20000300800 */
[----:B------:R0:W-:Y:S03]  /*25160*/  STL [R1+0x419c], R26 ;  /* 0x00419c1a01007387 */ /* 0x0001e60000100800 */
[----:B0-----:R-:W3:Y:S01]  /*25170*/  LDL.LU R26, [R1+0xb7c] ;  /* 0x000b7c00011a7983 */ /* 0x001ee20000300800 */
[----:B------:R0:W-:Y:S03]  /*25180*/  STL [R1+0x41a4], R25 ;  /* 0x0041a41901007387 */ /* 0x0001e60000100800 */
[----:B0-----:R-:W3:Y:S01]  /*25190*/  LDL.LU R25, [R1+0xb80] ;  /* 0x000b800001197983 */ /* 0x001ee20000300800 */
[----:B------:R0:W-:Y:S03]  /*251a0*/  STL [R1+0x41a0], R28 ;  /* 0x0041a01c01007387 */ /* 0x0001e60000100800 */
[----:B0-----:R-:W3:Y:S04]  /*251b0*/  LDL.LU R28, [R1+0xb84] ;  /* 0x000b8400011c7983 */ /* 0x001ee80000300800 */
[----:B--2---:R0:W-:Y:S04]  /*251c0*/  STS.U16 [R0+0x400], R13 ;  /* 0x0004000d00007388 */ /* 0x0041e80000000400 */
[----:B0-----:R-:W2:Y:S04]  /*251d0*/  LDL.LU R13, [R1+0x4264] ;  /* 0x00426400010d7983 */ /* 0x001ea80000300800 */
[----:B---3--:R-:W-:Y:S01]  /*251e0*/  STS.U16 [R0+0x500], R28 ;  /* 0x0005001c00007388 */ /* 0x008fe20000000400 */
[----:B------:R-:W-:Y:S02]  /*251f0*/  STS.U16 [R0+0x600], R25 ;  /* 0x0006001900007388 */ /* 0x000fe40000000400 */
[----:B------:R-:W-:Y:S02]  /*25200*/  STS.U16 [R0+0x700], R26 ;  /* 0x0007001a00007388 */ /* 0x000fe40000000400 */
[----:B------:R-:W-:Y:S01]  /*25210*/  STS.U16 [R0+0x2400], R27 ;  /* 0x0024001b00007388 */ /* 0x000fe20000000400 */
[----:B----4-:R-:W-:Y:S04]  /*25220*/  STS.U16 [R0+0x2500], R29 ;  /* 0x0025001d00007388 */ /* 0x010fe80000000400 */
[----:B--2---:R-:W-:Y:S01]  /*25230*/  STS.U16 [R0+0x2600], R13 ;  /* 0x0026000d00007388 */ /* 0x004fe20000000400 */
[----:B------:R-:W-:Y:S02]  /*25240*/  STS.U16 [R0+0x2700], R14 ;  /* 0x0027000e00007388 */ /* 0x000fe40000000400 */
[----:B------:R-:W-:Y:S02]  /*25250*/  STS.U16 [R0+0x4400], R15 ;  /* 0x0044000f00007388 */ /* 0x000fe40000000400 */
[----:B------:R-:W-:Y:S01]  /*25260*/  STS.U16 [R0+0x4500], R2 ;  /* 0x0045000200007388 */ /* 0x000fe20000000400 */
[----:B------:R-:W-:Y:S01]  /*25270*/  STS.U16 [R0+0x4600], R3 ;  /* 0x0046000300007388 */ /* 0x000fe20000000400 */
        /* <DEDUP_REMOVED lines=12> */
[----:B------:R0:W-:Y:S02]  /*25340*/  STS.U16 [R0+0xa700], R19 ;  /* 0x00a7001300007388 */ /* 0x0001e40000000400 */
[----:B------:R-:W-:Y:S02]  /*25350*/  STS.U16 [R0+0xc400], R20 ;  /* 0x00c4001400007388 */ /* 0x000fe40000000400 */
[----:B------:R1:W-:Y:S01]  /*25360*/  STS.U16 [R0+0xc500], R21 ;  /* 0x00c5001500007388 */ /* 0x0003e20000000400 */
[----:B0-----:R-:W2:Y:S01]  /*25370*/  LDL.LU R19, [R1+0x448] ;  /* 0x0004480001137983 */ /* 0x001ea20000300800 */
[----:B-1----:R-:W3:Y:S03]  /*25380*/  LDL.LU R21, [R1+0x3ac] ;  /* 0x0003ac0001157983 */ /* 0x002ee60000300800 */
[----:B---3--:R0:W-:Y:S04]  /*25390*/  STL [R1+0x425c], R21 ;  /* 0x00425c1501007387 */ /* 0x0081e80000100800 */
[----:B0-----:R-:W3:Y:S04]  /*253a0*/  LDL.LU R21, [R1+0x440] ;  /* 0x0004400001157983 */ /* 0x001ee80000300800 */
[----:B------:R-:W-:Y:S01]  /*253b0*/  STS.U16 [R0+0xc600], R22 ;  /* 0x00c6001600007388 */ /* 0x000fe20000000400 */
[----:B------:R-:W-:Y:S02]  /*253c0*/  STS.U16 [R0+0xc700], R23 ;  /* 0x00c7001700007388 */ /* 0x000fe40000000400 */
[----:B------:R-:W-:Y:S01]  /*253d0*/  STS.U16 [R0+0xe400], R24 ;  /* 0x00e4001800007388 */ /* 0x000fe20000000400 */
[----:B---3--:R0:W-:Y:S04]  /*253e0*/  STL [R1+0x4260], R21 ;  /* 0x0042601501007387 */ /* 0x0081e80000100800 */
[----:B0-----:R-:W3:Y:S01]  /*253f0*/  LDL.LU R21, [R1+0x444] ;  /* 0x0004440001157983 */ /* 0x001ee20000300800 */
[----:B------:R-:W4:Y:S02]  /*25400*/  LDL.LU R22, [R1+0x3a8] ;  /* 0x0003a80001167983 */ /* 0x000f240000300800 */
[----:B------:R-:W4:Y:S02]  /*25410*/  LDL.LU R23, [R1+0x3a4] ;  /* 0x0003a40001177983 */ /* 0x000f240000300800 */
[----:B------:R-:W4:Y:S01]  /*25420*/  LDL.LU R24, [R1+0x3a0] ;  /* 0x0003a00001187983 */ /* 0x000f220000300800 */
[----:B------:R-:W4:Y:S01]  /*25430*/  LDL.LU R28, [R1+0x2ec] ;  /* 0x0002ec00011c7983 */ /* 0x000f220000300800 */
        /* <DEDUP_REMOVED lines=21> */
[----:B------:R-:W4:Y:S01]  /*25590*/  LDL.LU R20, [R1+0x44] ;  /* 0x0000440001147983 */ /* 0x000f220000300800 */
[----:B--2---:R0:W-:Y:S04]  /*255a0*/  STS.U16 [R0+0xe500], R19 ;  /* 0x00e5001300007388 */ /* 0x0041e80000000400 */
[----:B0-----:R-:W3:Y:S04]  /*255b0*/  LDL.LU R19, [R1+0x40] ;  /* 0x0000400001137983 */ /* 0x001ee80000300800 */
[----:B---3--:R0:W-:Y:S04]  /*255c0*/  STS.U16 [R0+0xe600], R21 ;  /* 0x00e6001500007388 */ /* 0x0081e80000000400 */
[----:B0-----:R-:W3:Y:S04]  /*255d0*/  LDL.LU R21, [R1+0x4260] ;  /* 0x0042600001157983 */ /* 0x001ee80000300800 */
[----:B---3--:R0:W-:Y:S04]  /*255e0*/  STS.U16 [R0+0xe700], R21 ;  /* 0x00e7001500007388 */ /* 0x0081e80000000400 */
[----:B0-----:R-:W3:Y:S04]  /*255f0*/  LDL.LU R21, [R1+0x425c] ;  /* 0x00425c0001157983 */ /* 0x001ee80000300800 */
[----:B---3--:R0:W-:Y:S01]  /*25600*/  STS.U16 [R0+0x10400], R21 ;  /* 0x0104001500007388 */ /* 0x0081e20000000400 */
[----:B----4-:R1:W-:Y:S02]  /*25610*/  STS.U16 [R0+0x10500], R22 ;  /* 0x0105001600007388 */ /* 0x0103e40000000400 */
[----:B------:R3:W-:Y:S02]  /*25620*/  STS.U16 [R0+0x10600], R23 ;  /* 0x0106001700007388 */ /* 0x0007e40000000400 */
[----:B------:R4:W-:Y:S01]  /*25630*/  STS.U16 [R0+0x10700], R24 ;  /* 0x0107001800007388 */ /* 0x0009e20000000400 */
[----:B0-----:R-:W2:Y:S01]  /*25640*/  LDL.LU R21, [R1+0x4258] ;  /* 0x0042580001157983 */ /* 0x001ea20000300800 */
[----:B-1----:R-:W2:Y:S02]  /*25650*/  LDL.LU R22, [R1+0x4254] ;  /* 0x0042540001167983 */ /* 0x002ea40000300800 */
[----:B---3--:R-:W3:Y:S02]  /*25660*/  LDL.LU R23, [R1+0x4250] ;  /* 0x0042500001177983 */ /* 0x008ee40000300800 */
[----:B----4-:R-:W4:Y:S01]  /*25670*/  LDL.LU R24, [R1+0x424c] ;  /* 0x00424c0001187983 */ /* 0x010f220000300800 */
        /* <DEDUP_REMOVED lines=24> */
[----:B----4-:R-:W-:Y:S04]  /*25800*/  STS.U16 [R0+0x1e400], R24 ;  /* 0x01e4001800007388 */ /* 0x010fe80000000400 */
[----:B------:R-:W-:Y:S01]  /*25810*/  STL [R1+0x41a8], R24 ;  /* 0x0041a81801007387 */ /* 0x000fe20000100800 */
[----:B---3--:R-:W-:Y:S02]  /*25820*/  STS.U16 [R0+0x1e500], R23 ;  /* 0x01e5001700007388 */ /* 0x008fe40000000400 */
[----:B------:R0:W-:Y:S02]  /*25830*/  STL [R1+0x41ac], R23 ;  /* 0x0041ac1701007387 */ /* 0x0001e40000100800 */
[----:B0-----:R-:W3:Y:S04]  /*25840*/  LDL.LU R23, [R1+0xb6c] ;  /* 0x000b6c0001177983 */ /* 0x001ee80000300800 */
[----:B------:R-:W0:Y:S01]  /*25850*/  S2R R20, SR_TID.X ;  /* 0x0000000000147919 */ /* 0x000e220000002100 */
[----:B--2---:R-:W-:Y:S03]  /*25860*/  STS.U16 [R0+0x1e600], R22 ;  /* 0x01e6001600007388 */ /* 0x004fe60000000400 */
[----:B---3--:R1:W-:Y:S04]  /*25870*/  STL [R1+0x4244], R23 ;  /* 0x0042441701007387 */ /* 0x0083e80000100800 */
[----:B-1----:R-:W2:Y:S01]  /*25880*/  LDL.LU R23, [R1+0xb78] ;  /* 0x000b780001177983 */ /* 0x002ea20000300800 */
[----:B0-----:R-:W-:-:S05]  /*25890*/  LOP3.LUT R20, R20, 0x7f, RZ, 0xc0, !PT ;  /* 0x0000007f14147812 */ /* 0x001fca00078ec0ff */
[----:B------:R-:W-:Y:S02]  /*258a0*/  IMAD.SHL.U32 R0, R20, 0x2, RZ ;  /* 0x0000000214007824 */ /* 0x000fe400078e00ff */
[----:B------:R-:W0:Y:S04]  /*258b0*/  S2R R20, SR_TID.X ;  /* 0x0000000000147919 */ /* 0x000e280000002100 */
[----:B--2---:R0:W-:Y:S01]  /*258c0*/  STL [R1+0x4248], R23 ;  /* 0x0042481701007387 */ /* 0x0041e20000100800 */
[----:B------:R-:W2:Y:S02]  /*258d0*/  LDL.LU R24, [R1+0xaf8] ;  /* 0x000af80001187983 */ /* 0x000ea40000300800 */
[----:B------:R-:W3:Y:S02]  /*258e0*/  LDL.LU R28, [R1+0xaf4] ;  /* 0x000af400011c7983 */ /* 0x000ee40000300800 */
[----:B------:R-:W4:Y:S01]  /*258f0*/  LDL.LU R25, [R1+0xaf0] ;  /* 0x000af00001197983 */ /* 0x000f220000300800 */
        /* <DEDUP_REMOVED lines=9> */
[----:B0-----:R-:W-:Y:S01]  /*25990*/  LOP3.LUT R23, R20, 0x7f, RZ, 0xc0, !PT ;  /* 0x0000007f14177812 */ /* 0x001fe200078ec0ff */
[----:B------:R-:W2:Y:S02]  /*259a0*/  LDL.LU R5, [R1+0x94c] ;  /* 0x00094c0001057983 */ /* 0x000ea40000300800 */
[----:B------:R-:W2:Y:S01]  /*259b0*/  LDL.LU R6, [R1+0x948] ;  /* 0x0009480001067983 */ /* 0x000ea20000300800 */
[----:B------:R-:W2:Y:S01]  /*259c0*/  LDL.LU R7, [R1+0x944] ;  /* 0x0009440001077983 */ /* 0x000ea20000300800 */
[----:B------:R-:W2:Y:S02]  /*259d0*/  LDL.LU R8, [R1+0x940] ;  /* 0x0009400001087983 */ /* 0x000ea40000300800 */
[----:B------:R-:W2:Y:S02]  /*259e0*/  LDL.LU R9, [R1+0x8c8] ;  /* 0x0008c80001097983 */ /* 0x000ea40000300800 */
[----:B------:R-:W-:Y:S01]  /*259f0*/  IMAD.SHL.U32 R23, R23, 0x2, RZ ;  /* 0x0000000217177824 */ /* 0x000fe200078e00ff */
[----:B------:R-:W2:Y:S01]  /*25a00*/  LDL.LU R10, [R1+0x8c4] ;  /* 0x0008c400010a7983 */ /* 0x000ea20000300800 */
[----:B------:R-:W2:Y:S02]  /*25a10*/  LDL.LU R11, [R1+0x8c0] ;  /* 0x0008c000010b7983 */ /* 0x000ea40000300800 */
[----:B------:R-:W2:Y:S02]  /*25a20*/  LDL.LU R12, [R1+0x8bc] ;  /* 0x0008bc00010c7983 */ /* 0x000ea40000300800 */
[----:B------:R-:W2:Y:S01]  /*25a30*/  LDL.LU R16, [R1+0x848] ;  /* 0x0008480001107983 */ /* 0x000ea20000300800 */
[----:B------:R-:W2:Y:S01]  /*25a40*/  LDL.LU R17, [R1+0x844] ;  /* 0x0008440001117983 */ /* 0x000ea20000300800 */
[----:B------:R-:W-:Y:S01]  /*25a50*/  LOP3.LUT R23, R23, 0x10, RZ, 0x3c, !PT ;  /* 0x0000001017177812 */ /* 0x000fe200078e3cff */
[----:B------:R-:W2:Y:S02]  /*25a60*/  LDL.LU R18, [R1+0x840] ;  /* 0x0008400001127983 */ /* 0x000ea40000300800 */
[----:B------:R-:W2:Y:S01]  /*25a70*/  LDL.LU R19, [R1+0x83c] ;  /* 0x00083c0001137983 */ /* 0x000ea20000300800 */
[----:B------:R-:W2:Y:S01]  /*25a80*/  LDL.LU R20, [R1+0x43c] ;  /* 0x00043c0001147983 */ /* 0x000ea20000300800 */
[----:B------:R0:W-:Y:S03]  /*25a90*/  STL [R1+0x41b0], R22 ;  /* 0x0041b01601007387 */ /* 0x0001e60000100800 */
[----:B------:R1:W-:Y:S04]  /*25aa0*/  STS.U16 [R23+0x1e700], R21 ;  /* 0x01e7001517007388 */ /* 0x0003e80000000400 */
[----:B0-----:R-:W2:Y:S01]  /*25ab0*/  LDL.LU R22, [R1+0xb70] ;  /* 0x000b700001167983 */ /* 0x001ea20000300800 */
[----:B-1----:R-:W2:Y:S01]  /*25ac0*/  LDL.LU R23, [R1+0x4248] ;  /* 0x0042480001177983 */ /* 0x002ea20000300800 */
[----:B------:R-:W-:Y:S01]  /*25ad0*/  LOP3.LUT R0, R0, 0x20, RZ, 0x3c, !PT ;  /* 0x0000002000007812 */ /* 0x000fe200078e3cff */
[----:B------:R0:W-:Y:S02]  /*25ae0*/  STL [R1+0x41b4], R21 ;  /* 0x0041b41501007387 */ /* 0x0001e40000100800 */
[----:B0-----:R-:W3:Y:S04]  /*25af0*/  LDL.LU R21, [R1+0xb74] ;  /* 0x000b740001157983 */ /* 0x001ee80000300800 */
[----:B--2---:R0:W-:Y:S04]  /*25b00*/  STS.U16 [R0+0x800], R23 ;  /* 0x0008001700007388 */ /* 0x0041e80000000400 */
[----:B0-----:R-:W2:Y:S04]  /*25b10*/  LDL.LU R23, [R1+0x4244] ;  /* 0x0042440001177983 */ /* 0x001ea80000300800 */
[----:B---3--:R-:W-:Y:S01]  /*25b20*/  STS.U16 [R0+0x900], R21 ;  /* 0x0009001500007388 */ /* 0x008fe20000000400 */
[----:B------:R-:W-:Y:S03]  /*25b30*/  STS.U16 [R0+0xa00], R22 ;  /* 0x000a001600007388 */ /* 0x000fe60000000400 */
[----:B--2---:R-:W-:Y:S01]  /*25b40*/  STS.U16 [R0+0xb00], R23 ;  /* 0x000b001700007388 */ /* 0x004fe20000000400 */
[----:B------:R-:W-:Y:S02]  /*25b50*/  STS.U16 [R0+0x2800], R24 ;  /* 0x0028001800007388 */ /* 0x000fe40000000400 */
[----:B------:R-:W-:Y:S02]  /*25b60*/  STS.U16 [R0+0x2900], R28 ;  /* 0x0029001c00007388 */ /* 0x000fe40000000400 */
[----:B----4-:R-:W-:Y:S01]  /*25b70*/  STS.U16 [R0+0x2a00], R25 ;  /* 0x002a001900007388 */ /* 0x010fe20000000400 */
        /* <DEDUP_REMOVED lines=16> */
[----:B------:R0:W-:Y:S01]  /*25c80*/  STS.U16 [R0+0xab00], R12 ;  /* 0x00ab000c00007388 */ /* 0x0001e20000000400 */
[----:B------:R-:W-:Y:S02]  /*25c90*/  STS.U16 [R0+0xc800], R16 ;  /* 0x00c8001000007388 */ /* 0x000fe40000000400 */
[----:B------:R1:W-:Y:S01]  /*25ca0*/  STS.U16 [R0+0xc900], R17 ;  /* 0x00c9001100007388 */ /* 0x0003e20000000400 */
[----:B0-----:R-:W2:Y:S01]  /*25cb0*/  LDL.LU R12, [R1+0x438] ;  /* 0x00043800010c7983 */ /* 0x001ea20000300800 */
[----:B-1----:R-:W3:Y:S03]  /*25cc0*/  LDL.LU R17, [R1+0x39c] ;  /* 0x00039c0001117983 */ /* 0x002ee60000300800 */
[----:B---3--:R0:W-:Y:S04]  /*25cd0*/  STL [R1+0x423c], R17 ;  /* 0x00423c1101007387 */ /* 0x0081e80000100800 */
[----:B0-----:R-:W3:Y:S01]  /*25ce0*/  LDL.LU R17, [R1+0x430] ;  /* 0x0004300001117983 */ /* 0x001ee20000300800 */
[----:B------:R-:W-:Y:S02]  /*25cf0*/  STS.U16 [R0+0xca00], R18 ;  /* 0x00ca001200007388 */ /* 0x000fe40000000400 */
        /* <DEDUP_REMOVED lines=73> */
[----:B------:R-:W0:Y:S04]  /*26190*/  S2R R16, SR_TID.X ;  /* 0x0000000000107919 */ /* 0x000e280000002100 */
[----:B---3--:R1:W-:Y:S04]  /*261a0*/  STL [R1+0x4224], R19 ;  /* 0x0042241301007387 */ /* 0x0083e80000100800 */
[----:B-1----:R-:W3:Y:S01]  /*261b0*/  LDL.LU R19, [R1+0xb68] ;  /* 0x000b680001137983 */ /* 0x002ee20000300800 */
[----:B0-----:R-:W-:-:S05]  /*261c0*/  LOP3.LUT R16, R16, 0x7f, RZ, 0xc0, !PT ;  /* 0x0000007f10107812 */ /* 0x001fca00078ec0ff */
[----:B------:R-:W-:Y:S02]  /*261d0*/  IMAD.SHL.U32 R3, R16, 0x2, RZ ;  /* 0x0000000210037824 */ /* 0x000fe400078e00ff */
[----:B------:R-:W0:Y:S04]  /*261e0*/  S2R R16, SR_TID.X ;  /* 0x0000000000107919 */ /* 0x000e280000002100 */
[----:B--2---:R-:W-:Y:S04]  /*261f0*/  STS.U16 [R0+0x1ea00], R18 ;  /* 0x01ea001200007388 */ /* 0x004fe80000000400 */
[----:B---3--:R0:W-:Y:S01]  /*26200*/  STL [R1+0x4228], R19 ;  /* 0x0042281301007387 */ /* 0x0081e20000100800 */
        /* <DEDUP_REMOVED lines=53> */
[----:B------:R0:W-:Y:S02]  /*26560*/  STS.U16 [R3+0x8d00], R0 ;  /* 0x008d000003007388 */ /* 0x0001e40000000400 */
[----:B0-----:R-:W2:Y:S04]  /*26570*/  LDL.LU R0, [R1+0x38c] ;  /* 0x00038c0001007983 */ /* 0x001ea80000300800 */
[----:B--2---:R0:W-:Y:S04]  /*26580*/  STL [R1+0x4218], R0 ;  /* 0x0042180001007387 */ /* 0x0041e80000100800 */
[----:B0-----:R-:W2:Y:S04]  /*26590*/  LDL.LU R0, [R1+0x420] ;  /* 0x0004200001007983 */ /* 0x001ea80000300800 */
[----:B--2---:R0:W-:Y:S04]  /*265a0*/  STL [R1+0x421c], R0 ;  /* 0x00421c0001007387 */ /* 0x0041e80000100800 */
[----:B0-----:R-:W2:Y:S01]  /*265b0*/  LDL.LU R0, [R1+0x424] ;  /* 0x0004240001007983 */ /* 0x001ea20000300800 */
        /* <DEDUP_REMOVED lines=40> */
[----:B--2---:R0:W-:Y:S04]  /*26840*/  STS.U16 [R3+0xed00], R0 ;  /* 0x00ed000003007388 */ /* 0x0041e80000000400 */
[----:B0-----:R-:W2:Y:S04]  /*26850*/  LDL.LU R0, [R1+0x4220] ;  /* 0x0042200001007983 */ /* 0x001ea80000300800 */
[----:B--2---:R0:W-:Y:S04]  /*26860*/  STS.U16 [R3+0xee00], R0 ;  /* 0x00ee000003007388 */ /* 0x0041e80000000400 */
[----:B0-----:R-:W2:Y:S04]  /*26870*/  LDL.LU R0, [R1+0x421c] ;  /* 0x00421c0001007983 */ /* 0x001ea80000300800 */
[----:B--2---:R0:W-:Y:S04]  /*26880*/  STS.U16 [R3+0xef00], R0 ;  /* 0x00ef000003007388 */ /* 0x0041e80000000400 */
[----:B0-----:R-:W2:Y:S04]  /*26890*/  LDL.LU R0, [R1+0x4218] ;  /* 0x0042180001007983 */ /* 0x001ea80000300800 */
[----:B--2---:R0:W-:Y:S01]  /*268a0*/  STS.U16 [R3+0x10c00], R0 ;  /* 0x010c000003007388 */ /* 0x0041e20000000400 */
[----:B---3--:R1:W-:Y:S02]  /*268b0*/  STS.U16 [R3+0x10d00], R10 ;  /* 0x010d000a03007388 */ /* 0x0083e40000000400 */
[----:B----4-:R2:W-:Y:S02]  /*268c0*/  STS.U16 [R3+0x10e00], R11 ;  /* 0x010e000b03007388 */ /* 0x0105e40000000400 */
[----:B------:R3:W-:Y:S01]  /*268d0*/  STS.U16 [R3+0x10f00], R12 ;  /* 0x010f000c03007388 */ /* 0x0007e20000000400 */
[----:B------:R3:W-:Y:S04]  /*268e0*/  STS.U16 [R3+0x12c00], R16 ;  /* 0x012c001003007388 */ /* 0x0007e80000000400 */
[----:B0-----:R-:W4:Y:S01]  /*268f0*/  LDL.LU R0, [R1+0x4214] ;  /* 0x0042140001007983 */ /* 0x001f220000300800 */
[----:B-1----:R-:W4:Y:S02]  /*26900*/  LDL.LU R10, [R1+0x4210] ;  /* 0x00421000010a7983 */ /* 0x002f240000300800 */
[----:B--2---:R-:W2:Y:S02]  /*26910*/  LDL.LU R11, [R1+0x420c] ;  /* 0x00420c00010b7983 */ /* 0x004ea40000300800 */
[----:B---3--:R-:W3:Y:S01]  /*26920*/  LDL.LU R12, [R1+0x4208] ;  /* 0x00420800010c7983 */ /* 0x008ee20000300800 */
[----:B------:R-:W2:Y:S04]  /*26930*/  LDL.LU R16, [R1+0x4204] ;  /* 0x0042040001107983 */ /* 0x000ea80000300800 */
[----:B------:R0:W-:Y:S01]  /*26940*/  STS.U16 [R3+0x12d00], R17 ;  /* 0x012d001103007388 */ /* 0x0001e20000000400 */
[----:B------:R1:W-:Y:S02]  /*26950*/  STS.U16 [R3+0x12e00], R18 ;  /* 0x012e001203007388 */ /* 0x0003e40000000400 */
[----:B------:R1:W-:Y:S02]  /*26960*/  STS.U16 [R3+0x12f00], R19 ;  /* 0x012f001303007388 */ /* 0x0003e40000000400 */
[----:B------:R1:W-:Y:S01]  /*26970*/  STS.U16 [R3+0x14c00], R20 ;  /* 0x014c001403007388 */ /* 0x0003e20000000400 */
[----:B------:R1:W-:Y:S01]  /*26980*/  STS.U16 [R3+0x14d00], R21 ;  /* 0x014d001503007388 */ /* 0x0003e20000000400 */
[----:B------:R1:W-:Y:S02]  /*26990*/  STS.U16 [R3+0x14e00], R22 ;  /* 0x014e001603007388 */ /* 0x0003e40000000400 */
[----:B------:R-:W-:Y:S02]  /*269a0*/  STS.U16 [R3+0x14f00], R23 ;  /* 0x014f001703007388 */ /* 0x000fe40000000400 */
[----:B------:R-:W-:Y:S01]  /*269b0*/  STS.U16 [R3+0x16c00], R24 ;  /* 0x016c001803007388 */ /* 0x000fe20000000400 */
[----:B------:R-:W-:Y:S01]  /*269c0*/  STS.U16 [R3+0x16d00], R28 ;  /* 0x016d001c03007388 */ /* 0x000fe20000000400 */
[----:B------:R-:W-:Y:S02]  /*269d0*/  STS.U16 [R3+0x16e00], R25 ;  /* 0x016e001903007388 */ /* 0x000fe40000000400 */
[----:B------:R-:W-:Y:S01]  /*269e0*/  STS.U16 [R3+0x16f00], R26 ;  /* 0x016f001a03007388 */ /* 0x000fe20000000400 */
[----:B0-----:R-:W3:Y:S01]  /*269f0*/  LDL.LU R17, [R1+0xb58] ;  /* 0x000b580001117983 */ /* 0x001ee20000300800 */
[----:B------:R-:W-:Y:S02]  /*26a00*/  STS.U16 [R3+0x18c00], R27 ;  /* 0x018c001b03007388 */ /* 0x000fe40000000400 */
[----:B-1----:R-:W3:Y:S01]  /*26a10*/  LDL.LU R18, [R1+0xb54] ;  /* 0x000b540001127983 */ /* 0x002ee20000300800 */
[----:B------:R-:W-:Y:S04]  /*26a20*/  STS.U16 [R3+0x18d00], R29 ;  /* 0x018d001d03007388 */ /* 0x000fe80000000400 */
[----:B------:R-:W3:Y:S04]  /*26a30*/  LDL.LU R19, [R1+0xb50] ;  /* 0x000b500001137983 */ /* 0x000ee80000300800 */
[----:B------:R0:W-:Y:S01]  /*26a40*/  STS.U16 [R3+0x18e00], R13 ;  /* 0x018e000d03007388 */ /* 0x0001e20000000400 */
[----:B------:R-:W3:Y:S02]  /*26a50*/  LDL.LU R20, [R1+0xb4c] ;  /* 0x000b4c0001147983 */ /* 0x000ee40000300800 */
[----:B------:R-:W-:Y:S02]  /*26a60*/  STS.U16 [R3+0x18f00], R14 ;  /* 0x018f000e03007388 */ /* 0x000fe40000000400 */
[----:B------:R-:W3:Y:S01]  /*26a70*/  LDL.LU R21, [R1+0xad8] ;  /* 0x000ad80001157983 */ /* 0x000ee20000300800 */
[----:B------:R1:W-:Y:S04]  /*26a80*/  STS.U16 [R3+0x1ac00], R15 ;  /* 0x01ac000f03007388 */ /* 0x0003e80000000400 */
[----:B------:R-:W3:Y:S01]  /*26a90*/  LDL.LU R22, [R1+0xad4] ;  /* 0x000ad40001167983 */ /* 0x000ee20000300800 */
[----:B------:R1:W-:Y:S02]  /*26aa0*/  STS.U16 [R3+0x1ad00], R2 ;  /* 0x01ad000203007388 */ /* 0x0003e40000000400 */
[----:B------:R-:W-:Y:S02]  /*26ab0*/  STS.U16 [R3+0x1ae00], R4 ;  /* 0x01ae000403007388 */ /* 0x000fe40000000400 */
[----:B------:R-:W-:Y:S01]  /*26ac0*/  STS.U16 [R3+0x1af00], R5 ;  /* 0x01af000503007388 */ /* 0x000fe20000000400 */
[----:B0-----:R-:W3:Y:S04]  /*26ad0*/  LDL.LU R13, [R1+0xad0] ;  /* 0x000ad000010d7983 */ /* 0x001ee80000300800 */
[----:B------:R-:W-:Y:S04]  /*26ae0*/  STS.U16 [R3+0x1cc00], R6 ;  /* 0x01cc000603007388 */ /* 0x000fe80000000400 */
[----:B-1----:R-:W3:Y:S01]  /*26af0*/  LDL.LU R15, [R1+0xacc] ;  /* 0x000acc00010f7983 */ /* 0x002ee20000300800 */
[----:B------:R-:W-:Y:S03]  /*26b00*/  STS.U16 [R3+0x1cd00], R7 ;  /* 0x01cd000703007388 */ /* 0x000fe60000000400 */
[----:B------:R-:W3:Y:S01]  /*26b10*/  LDL.LU R2, [R1+0xa4c] ;  /* 0x000a4c0001027983 */ /* 0x000ee20000300800 */
[----:B------:R-:W-:Y:S02]  /*26b20*/  STS.U16 [R3+0x1ce00], R8 ;  /* 0x01ce000803007388 */ /* 0x000fe40000000400 */
[----:B------:R-:W-:Y:S01]  /*26b30*/  STS.U16 [R3+0x1cf00], R9 ;  /* 0x01cf000903007388 */ /* 0x000fe20000000400 */
[----:B----4-:R-:W-:Y:S01]  /*26b40*/  LOP3.LUT R0, R0, 0x7f, RZ, 0xc0, !PT ;  /* 0x0000007f00007812 */ /* 0x010fe200078ec0ff */
[----:B--2---:R-:W-:Y:S01]  /*26b50*/  STL [R1+0x41d8], R16 ;  /* 0x0041d81001007387 */ /* 0x004fe20000100800 */
[----:B---3--:R-:W-:Y:S03]  /*26b60*/  STL [R1+0x41dc], R12 ;  /* 0x0041dc0c01007387 */ /* 0x008fe60000100800 */
[----:B------:R-:W-:Y:S01]  /*26b70*/  STL [R1+0x41e4], R11 ;  /* 0x0041e40b01007387 */ /* 0x000fe20000100800 */
[----:B------:R-:W2:Y:S03]  /*26b80*/  LDL.LU R23, [R1+0xa48] ;  /* 0x000a480001177983 */ /* 0x000ea60000300800 */
[----:B------:R0:W-:Y:S04]  /*26b90*/  STS.U16 [R3+0x1ec00], R16 ;  /* 0x01ec001003007388 */ /* 0x0001e80000000400 */
[----:B------:R-:W3:Y:S01]  /*26ba0*/  LDL.LU R24, [R1+0xa44] ;  /* 0x000a440001187983 */ /* 0x000ee20000300800 */
[----:B------:R-:W4:Y:S02]  /*26bb0*/  LDL.LU R28, [R1+0xa40] ;  /* 0x000a4000011c7983 */ /* 0x000f240000300800 */
[----:B------:R-:W4:Y:S02]  /*26bc0*/  LDL.LU R25, [R1+0x9bc] ;  /* 0x0009bc0001197983 */ /* 0x000f240000300800 */
[----:B------:R-:W4:Y:S01]  /*26bd0*/  LDL.LU R26, [R1+0x9b8] ;  /* 0x0009b800011a7983 */ /* 0x000f220000300800 */
[----:B------:R-:W4:Y:S01]  /*26be0*/  LDL.LU R27, [R1+0x9b4] ;  /* 0x0009b400011b7983 */ /* 0x000f220000300800 */
[----:B------:R-:W4:Y:S02]  /*26bf0*/  LDL.LU R29, [R1+0x9b0] ;  /* 0x0009b000011d7983 */ /* 0x000f240000300800 */
[----:B------:R-:W4:Y:S02]  /*26c00*/  LDL.LU R14, [R1+0x92c] ;  /* 0x00092c00010e7983 */ /* 0x000f240000300800 */
[----:B0-----:R-:W-:Y:S01]  /*26c10*/  IMAD.SHL.U32 R16, R0, 0x2, RZ ;  /* 0x0000000200107824 */ /* 0x001fe200078e00ff */
[----:B------:R-:W4:Y:S01]  /*26c20*/  LDL.LU R3, [R1+0x928] ;  /* 0x0009280001037983 */ /* 0x000f220000300800 */
[----:B------:R-:W4:Y:S02]  /*26c30*/  LDL.LU R4, [R1+0x924] ;  /* 0x0009240001047983 */ /* 0x000f240000300800 */
[----:B------:R-:W4:Y:S02]  /*26c40*/  LDL.LU R5, [R1+0x920] ;  /* 0x0009200001057983 */ /* 0x000f240000300800 */
[----:B------:R-:W4:Y:S01]  /*26c50*/  LDL.LU R6, [R1+0x8a8] ;  /* 0x0008a80001067983 */ /* 0x000f220000300800 */
[----:B------:R-:W-:Y:S01]  /*26c60*/  LOP3.LUT R16, R16, 0x30, RZ, 0x3c, !PT ;  /* 0x0000003010107812 */ /* 0x000fe200078e3cff */
[----:B------:R-:W4:Y:S01]  /*26c70*/  LDL.LU R7, [R1+0x8a4] ;  /* 0x0008a40001077983 */ /* 0x000f220000300800 */
[----:B------:R-:W4:Y:S02]  /*26c80*/  LDL.LU R8, [R1+0x8a0] ;  /* 0x0008a00001087983 */ /* 0x000f240000300800 */
[----:B------:R-:W4:Y:S01]  /*26c90*/  LDL.LU R9, [R1+0x89c] ;  /* 0x00089c0001097983 */ /* 0x000f220000300800 */
[----:B------:R-:W-:Y:S01]  /*26ca0*/  STS.U16 [R16+0x1ed00], R12 ;  /* 0x01ed000c10007388 */ /* 0x000fe20000000400 */
[----:B------:R0:W-:Y:S02]  /*26cb0*/  STS.U16 [R16+0x1ee00], R11 ;  /* 0x01ee000b10007388 */ /* 0x0001e40000000400 */
[----:B0-----:R-:W-:-:S02]  /*26cc0*/  IMAD.SHL.U32 R11, R0, 0x2, RZ ;  /* 0x00000002000b7824 */ /* 0x001fc400078e00ff */
[----:B------:R-:W4:Y:S03]  /*26cd0*/  LDL.LU R0, [R1+0x828] ;  /* 0x0008280001007983 */ /* 0x000f260000300800 */
[----:B------:R-:W-:Y:S01]  /*26ce0*/  LOP3.LUT R11, R11, 0x40, RZ, 0x3c, !PT ;  /* 0x000000400b0b7812 */ /* 0x000fe200078e3cff */
[----:B------:R-:W-:Y:S04]  /*26cf0*/  STS.U16 [R16+0x1ef00], R10 ;  /* 0x01ef000a10007388 */ /* 0x000fe80000000400 */
[----:B------:R-:W-:Y:S01]  /*26d00*/  STS.U16 [R11+0x1000], R17 ;  /* 0x001000110b007388 */ /* 0x000fe20000000400 */
[----:B------:R-:W-:Y:S02]  /*26d10*/  STS.U16 [R11+0x1100], R18 ;  /* 0x001100120b007388 */ /* 0x000fe40000000400 */
[----:B------:R-:W-:Y:S02]  /*26d20*/  STS.U16 [R11+0x1200], R19 ;  /* 0x001200130b007388 */ /* 0x000fe40000000400 */
[----:B------:R-:W-:Y:S01]  /*26d30*/  STS.U16 [R11+0x1300], R20 ;  /* 0x001300140b007388 */ /* 0x000fe20000000400 */
[----:B------:R-:W-:Y:S01]  /*26d40*/  STS.U16 [R11+0x3000], R21 ;  /* 0x003000150b007388 */ /* 0x000fe20000000400 */
[----:B------:R-:W-:Y:S02]  /*26d50*/  STS.U16 [R11+0x3100], R22 ;  /* 0x003100160b007388 */ /* 0x000fe40000000400 */
[----:B------:R0:W-:Y:S02]  /*26d60*/  STS.U16 [R11+0x3200], R13 ;  /* 0x0032000d0b007388 */ /* 0x0001e40000000400 */
[----:B------:R1:W-:Y:S01]  /*26d70*/  STS.U16 [R11+0x3300], R15 ;  /* 0x0033000f0b007388 */ /* 0x0003e20000000400 */
[----:B------:R1:W-:Y:S04]  /*26d80*/  STS.U16 [R11+0x5000], R2 ;  /* 0x005000020b007388 */ /* 0x0003e80000000400 */
[----:B------:R-:W-:Y:S04]  /*26d90*/  STL [R1+0x41e8], R10 ;  /* 0x0041e80a01007387 */ /* 0x000fe80000100800 */
[----:B0-----:R-:W4:Y:S01]  /*26da0*/  LDL.LU R13, [R1+0x824] ;  /* 0x00082400010d7983 */ /* 0x001f220000300800 */
[----:B-1----:R-:W4:Y:S02]  /*26db0*/  LDL.LU R15, [R1+0x820] ;  /* 0x00082000010f7983 */ /* 0x002f240000300800 */
[----:B------:R-:W4:Y:S01]  /*26dc0*/  LDL.LU R2, [R1+0x81c] ;  /* 0x00081c0001027983 */ /* 0x000f220000300800 */
[----:B--2---:R-:W-:Y:S01]  /*26dd0*/  STS.U16 [R11+0x5100], R23 ;  /* 0x005100170b007388 */ /* 0x004fe20000000400 */
[----:B---3--:R-:W-:Y:S02]  /*26de0*/  STS.U16 [R11+0x5200], R24 ;  /* 0x005200180b007388 */ /* 0x008fe40000000400 */
[----:B----4-:R-:W-:Y:S01]  /*26df0*/  STS.U16 [R11+0x5300], R28 ;  /* 0x0053001c0b007388 */ /* 0x010fe20000000400 */
[----:B------:R-:W-:Y:S01]  /*26e00*/  STS.U16 [R11+0x7000], R25 ;  /* 0x007000190b007388 */ /* 0x000fe20000000400 */
[----:B------:R-:W-:Y:S02]  /*26e10*/  STS.U16 [R11+0x7100], R26 ;  /* 0x0071001a0b007388 */ /* 0x000fe40000000400 */
[----:B------:R-:W-:Y:S02]  /*26e20*/  STS.U16 [R11+0x7200], R27 ;  /* 0x0072001b0b007388 */ /* 0x000fe40000000400 */
[----:B------:R-:W-:Y:S01]  /*26e30*/  STS.U16 [R11+0x7300], R29 ;  /* 0x0073001d0b007388 */ /* 0x000fe20000000400 */
[----:B------:R0:W-:Y:S04]  /*26e40*/  STS.U16 [R11+0x9000], R14 ;  /* 0x0090000e0b007388 */ /* 0x0001e80000000400 */
[----:B------:R-:W-:Y:S01]  /*26e50*/  STS.U16 [R11+0x9100], R3 ;  /* 0x009100030b007388 */ /* 0x000fe20000000400 */
[----:B------:R-:W-:Y:S02]  /*26e60*/  STS.U16 [R11+0x9200], R4 ;  /* 0x009200040b007388 */ /* 0x000fe40000000400 */
[----:B------:R-:W-:Y:S02]  /*26e70*/  STS.U16 [R11+0x9300], R5 ;  /* 0x009300050b007388 */ /* 0x000fe40000000400 */
[----:B------:R1:W-:Y:S01]  /*26e80*/  STS.U16 [R11+0xb000], R6 ;  /* 0x00b000060b007388 */ /* 0x0003e20000000400 */
[----:B------:R2:W-:Y:S04]  /*26e90*/  STS.U16 [R11+0xb100], R7 ;  /* 0x00b100070b007388 */ /* 0x0005e80000000400 */
[----:B0-----:R-:W3:Y:S01]  /*26ea0*/  LDL.LU R14, [R1+0x41c] ;  /* 0x00041c00010e7983 */ /* 0x001ee20000300800 */
[----:B------:R0:W-:Y:S02]  /*26eb0*/  STS.U16 [R11+0xb200], R8 ;  /* 0x00b200080b007388 */ /* 0x0001e40000000400 */
[----:B------:R4:W-:Y:S01]  /*26ec0*/  STS.U16 [R11+0xb300], R9 ;  /* 0x00b300090b007388 */ /* 0x0009e20000000400 */
[----:B-1----:R-:W3:Y:S01]  /*26ed0*/  LDL.LU R6, [R1+0x418] ;  /* 0x0004180001067983 */ /* 0x002ee20000300800 */
[----:B--2---:R-:W2:Y:S03]  /*26ee0*/  LDL.LU R7, [R1+0x414] ;  /* 0x0004140001077983 */ /* 0x004ea60000300800 */
[----:B0-----:R-:W2:Y:S01]  /*26ef0*/  LDL.LU R8, [R1+0x410] ;  /* 0x0004100001087983 */ /* 0x001ea20000300800 */
[----:B----4-:R-:W4:Y:S03]  /*26f00*/  LDL.LU R9, [R1+0x37c] ;  /* 0x00037c0001097983 */ /* 0x010f260000300800 */
[----:B------:R0:W-:Y:S04]  /*26f10*/  STS.U16 [R11+0xd000], R0 ;  /* 0x00d000000b007388 */ /* 0x0001e80000000400 */
[----:B0-----:R-:W4:Y:S01]  /*26f20*/  LDL.LU R0, [R1+0x378] ;  /* 0x0003780001007983 */ /* 0x001f220000300800 */
        /* <DEDUP_REMOVED lines=15> */
[----:B------:R0:W-:Y:S04]  /*27020*/  STS.U16 [R11+0xd100], R13 ;  /* 0x00d1000d0b007388 */ /* 0x0001e80000000400 */
[----:B------:R-:W4:Y:S01]  /*27030*/  LDL.LU R25, [R1+0xf8] ;  /* 0x0000f80001197983 */ /* 0x000f220000300800 */
[----:B------:R1:W-:Y:S02]  /*27040*/  STS.U16 [R11+0xd200], R15 ;  /* 0x00d2000f0b007388 */ /* 0x0003e40000000400 */
[----:B------:R-:W4:Y:S02]  /*27050*/  LDL.LU R26, [R1+0xe0] ;  /* 0x0000e000011a7983 */ /* 0x000f240000300800 */
[----:B------:R1:W-:Y:S01]  /*27060*/  STS.U16 [R11+0xd300], R2 ;  /* 0x00d300020b007388 */ /* 0x0003e20000000400 */
[----:B------:R-:W4:Y:S01]  /*27070*/  LDL.LU R27, [R1+0xd8] ;  /* 0x0000d800011b7983 */ /* 0x000f220000300800 */
[----:B------:R-:W4:Y:S03]  /*27080*/  LDL.LU R29, [R1+0x7c] ;  /* 0x00007c00011d7983 */ /* 0x000f260000300800 */
[----:B0-----:R-:W4:Y:S01]  /*27090*/  LDL.LU R13, [R1+0x78] ;  /* 0x00007800010d7983 */ /* 0x001f220000300800 */
[----:B-1----:R-:W4:Y:S03]  /*270a0*/  LDL.LU R15, [R1+0x74] ;  /* 0x00007400010f7983 */ /* 0x002f260000300800 */
[----:B------:R-:W4:Y:S04]  /*270b0*/  LDL.LU R2, [R1+0x70] ;  /* 0x0000700001027983 */ /* 0x000f280000300800 */
[----:B---3--:R0:W-:Y:S04]  /*270c0*/  STS.U16 [R11+0xf000], R14 ;  /* 0x00f0000e0b007388 */ /* 0x0081e80000000400 */
[----:B------:R1:W-:Y:S01]  /*270d0*/  STS.U16 [R11+0xf100], R6 ;  /* 0x00f100060b007388 */ /* 0x0003e20000000400 */
[----:B--2---:R2:W-:Y:S03]  /*270e0*/  STS.U16 [R11+0xf200], R7 ;  /* 0x00f200070b007388 */ /* 0x0045e60000000400 */
[----:B0-----:R-:W3:Y:S04]  /*270f0*/  LDL.LU R14, [R1+0x4200] ;  /* 0x00420000010e7983 */ /* 0x001ee80000300800 */
[----:B------:R0:W-:Y:S01]  /*27100*/  STS.U16 [R11+0xf300], R8 ;  /* 0x00f300080b007388 */ /* 0x0001e20000000400 */
[----:B----4-:R4:W-:Y:S03]  /*27110*/  STS.U16 [R11+0x11000], R9 ;  /* 0x011000090b007388 */ /* 0x0109e60000000400 */
[----:B-1----:R-:W3:Y:S01]  /*27120*/  LDL.LU R6, [R1+0x41fc] ;  /* 0x0041fc0001067983 */ /* 0x002ee20000300800 */
[----:B--2---:R-:W2:Y:S02]  /*27130*/  LDL.LU R7, [R1+0x41f8] ;  /* 0x0041f80001077983 */ /* 0x004ea40000300800 */
[----:B0-----:R-:W2:Y:S01]  /*27140*/  LDL.LU R8, [R1+0x41f4] ;  /* 0x0041f40001087983 */ /* 0x001ea20000300800 */
[----:B----4-:R-:W4:Y:S04]  /*27150*/  LDL.LU R9, [R1+0x41f0] ;  /* 0x0041f00001097983 */ /* 0x010f280000300800 */
[----:B------:R0:W-:Y:S01]  /*27160*/  STS.U16 [R11+0x11100], R0 ;  /* 0x011100000b007388 */ /* 0x0001e20000000400 */
[----:B------:R-:W-:Y:S02]  /*27170*/  STS.U16 [R11+0x11200], R10 ;  /* 0x0112000a0b007388 */ /* 0x000fe40000000400 */
[----:B------:R-:W-:Y:S02]  /*27180*/  STS.U16 [R11+0x11300], R12 ;  /* 0x0113000c0b007388 */ /* 0x000fe40000000400 */
[----:B------:R-:W-:Y:S01]  /*27190*/  STS.U16 [R11+0x13000], R16 ;  /* 0x013000100b007388 */ /* 0x000fe20000000400 */
[----:B------:R1:W-:Y:S01]  /*271a0*/  STS.U16 [R11+0x13100], R3 ;  /* 0x013100030b007388 */ /* 0x0003e20000000400 */
[----:B------:R1:W-:Y:S02]  /*271b0*/  STS.U16 [R11+0x13200], R4 ;  /* 0x013200040b007388 */ /* 0x0003e40000000400 */
[----:B------:R1:W-:Y:S01]  /*271c0*/  STS.U16 [R11+0x13300], R5 ;  /* 0x013300050b007388 */ /* 0x0003e20000000400 */
[----:B0-----:R-:W2:Y:S04]  /*271d0*/  LDL.LU R0, [R1+0x41ec] ;  /* 0x0041ec0001007983 */ /* 0x001ea80000300800 */
[----:B-1----:R-:W2:Y:S01]  /*271e0*/  LDL.LU R3, [R1+0x1c] ;  /* 0x00001c0001037983 */ /* 0x002ea20000300800 */
[----:B------:R-:W3:Y:S02]  /*271f0*/  LDL.LU R4, [R1+0x18] ;  /* 0x0000180001047983 */ /* 0x000ee40000300800 */
[----:B------:R-:W4:Y:S02]  /*27200*/  LDL.LU R5, [R1+0x14] ;  /* 0x0000140001057983 */ /* 0x000f240000300800 */
[----:B------:R0:W-:Y:S01]  /*27210*/  STS.U16 [R11+0x15000], R17 ;  /* 0x015000110b007388 */ /* 0x0001e20000000400 */
[----:B------:R-:W-:Y:S01]  /*27220*/  STS.U16 [R11+0x15100], R18 ;  /* 0x015100120b007388 */ /* 0x000fe20000000400 */
[----:B------:R1:W-:Y:S02]  /*27230*/  STS.U16 [R11+0x15200], R19 ;  /* 0x015200130b007388 */ /* 0x0003e40000000400 */
[----:B------:R1:W-:Y:S01]  /*27240*/  STS.U16 [R11+0x15300], R20 ;  /* 0x015300140b007388 */ /* 0x0003e20000000400 */
[----:B------:R-:W4:Y:S01]  /*27250*/  LDL.LU R12, [R1+0xb48] ;  /* 0x000b4800010c7983 */ /* 0x000f220000300800 */
[----:B------:R-:W-:Y:S02]  /*27260*/  STS.U16 [R11+0x17000], R21 ;  /* 0x017000150b007388 */ /* 0x000fe40000000400 */
[----:B------:R-:W4:Y:S02]  /*27270*/  LDL.LU R16, [R1+0xb44] ;  /* 0x000b440001107983 */ /* 0x000f240000300800 */
[----:B------:R-:W-:Y:S01]  /*27280*/  STS.U16 [R11+0x17100], R22 ;  /* 0x017100160b007388 */ /* 0x000fe20000000400 */
[----:B------:R-:W-:Y:S04]  /*27290*/  STS.U16 [R11+0x17200], R23 ;  /* 0x017200170b007388 */ /* 0x000fe80000000400 */
[----:B0-----:R-:W4:Y:S01]  /*272a0*/  LDL.LU R17, [R1+0xb40] ;  /* 0x000b400001117983 */ /* 0x001f220000300800 */
[----:B-1----:R-:W4:Y:S02]  /*272b0*/  LDL.LU R19, [R1+0xb3c] ;  /* 0x000b3c0001137983 */ /* 0x002f240000300800 */
[----:B------:R0:W-:Y:S02]  /*272c0*/  STS.U16 [R11+0x17300], R24 ;  /* 0x017300180b007388 */ /* 0x0001e40000000400 */
[----:B------:R1:W-:Y:S01]  /*272d0*/  STS.U16 [R11+0x19000], R28 ;  /* 0x0190001c0b007388 */ /* 0x0003e20000000400 */
[----:B------:R-:W4:Y:S04]  /*272e0*/  LDL.LU R20, [R1+0xac8] ;  /* 0x000ac80001147983 */ /* 0x000f280000300800 */
[----:B------:R1:W-:Y:S01]  /*272f0*/  STS.U16 [R11+0x19100], R25 ;  /* 0x019100190b007388 */ /* 0x0003e20000000400 */
[----:B------:R1:W-:Y:S02]  /*27300*/  STS.U16 [R11+0x19200], R26 ;  /* 0x0192001a0b007388 */ /* 0x0003e40000000400 */
[----:B------:R1:W-:Y:S02]  /*27310*/  STS.U16 [R11+0x19300], R27 ;  /* 0x0193001b0b007388 */ /* 0x0003e40000000400 */
[----:B------:R1:W-:Y:S01]  /*27320*/  STS.U16 [R11+0x1b000], R29 ;  /* 0x01b0001d0b007388 */ /* 0x0003e20000000400 */
[----:B0-----:R-:W4:Y:S01]  /*27330*/  LDL.LU R24, [R1+0xac4] ;  /* 0x000ac40001187983 */ /* 0x001f220000300800 */
[----:B-1----:R-:W4:Y:S02]  /*27340*/  LDL.LU R28, [R1+0xac0] ;  /* 0x000ac000011c7983 */ /* 0x002f240000300800 */
[----:B------:R-:W4:Y:S01]  /*27350*/  LDL.LU R25, [R1+0xabc] ;  /* 0x000abc0001197983 */ /* 0x000f220000300800 */
[----:B------:R-:W4:Y:S01]  /*27360*/  LDL.LU R26, [R1+0xa3c] ;  /* 0x000a3c00011a7983 */ /* 0x000f220000300800 */
[----:B------:R-:W4:Y:S03]  /*27370*/  LDL.LU R27, [R1+0xa38] ;  /* 0x000a3800011b7983 */ /* 0x000f260000300800 */
[----:B------:R0:W-:Y:S01]  /*27380*/  STS.U16 [R11+0x1b100], R13 ;  /* 0x01b1000d0b007388 */ /* 0x0001e20000000400 */
[----:B------:R-:W4:Y:S02]  /*27390*/  LDL.LU R29, [R1+0xa34] ;  /* 0x000a3400011d7983 */ /* 0x000f240000300800 */
[----:B------:R1:W-:Y:S02]  /*273a0*/  STS.U16 [R11+0x1b200], R15 ;  /* 0x01b2000f0b007388 */ /* 0x0003e40000000400 */
[----:B------:R1:W-:Y:S01]  /*273b0*/  STS.U16 [R11+0x1b300], R2 ;  /* 0x01b300020b007388 */ /* 0x0003e20000000400 */
[----:B0-----:R-:W4:Y:S01]  /*273c0*/  LDL.LU R13, [R1+0xa30] ;  /* 0x000a3000010d7983 */ /* 0x001f220000300800 */
[----:B------:R-:W4:Y:S02]  /*273d0*/  LDL.LU R21, [R1+0x9ac] ;  /* 0x0009ac0001157983 */ /* 0x000f240000300800 */
[----:B------:R-:W4:Y:S02]  /*273e0*/  LDL.LU R22, [R1+0x9a8] ;  /* 0x0009a80001167983 */ /* 0x000f240000300800 */
[----:B------:R-:W4:Y:S01]  /*273f0*/  LDL.LU R23, [R1+0x9a4] ;  /* 0x0009a40001177983 */ /* 0x000f220000300800 */
[----:B-1----:R-:W4:Y:S01]  /*27400*/  LDL.LU R15, [R1+0x9a0] ;  /* 0x0009a000010f7983 */ /* 0x002f220000300800 */
[----:B------:R-:W4:Y:S03]  /*27410*/  LDL.LU R2, [R1+0x91c] ;  /* 0x00091c0001027983 */ /* 0x000f260000300800 */
[----:B--2---:R0:W-:Y:S01]  /*27420*/  STS.U16 [R11+0x1d000], R3 ;  /* 0x01d000030b007388 */ /* 0x0041e20000000400 */
[----:B---3--:R1:W-:Y:S02]  /*27430*/  STS.U16 [R11+0x1d100], R4 ;  /* 0x01d100040b007388 */ /* 0x0083e40000000400 */
[----:B----4-:R2:W-:Y:S01]  /*27440*/  STS.U16 [R11+0x1d200], R5 ;  /* 0x01d200050b007388 */ /* 0x0105e20000000400 */
[----:B------:R3:W-:Y:S04]  /*27450*/  STS.U16 [R11+0x1d300], R0 ;  /* 0x01d300000b007388 */ /* 0x0007e80000000400 */
[----:B0-----:R-:W4:Y:S01]  /*27460*/  LDL.LU R3, [R1+0x918] ;  /* 0x0009180001037983 */ /* 0x001f220000300800 */
[----:B-1----:R-:W4:Y:S03]  /*27470*/  LDL.LU R4, [R1+0x914] ;  /* 0x0009140001047983 */ /* 0x002f260000300800 */
[----:B--2---:R-:W2:Y:S01]  /*27480*/  LDL.LU R5, [R1+0x910] ;  /* 0x0009100001057983 */ /* 0x004ea20000300800 */
[----:B---3--:R-:W3:Y:S02]  /*27490*/  LDL.LU R0, [R1+0x898] ;  /* 0x0008980001007983 */ /* 0x008ee40000300800 */
[----:B------:R-:W-:Y:S01]  /*274a0*/  IMAD.SHL.U32 R18, R14, 0x2, RZ ;  /* 0x000000020e127824 */ /* 0x000fe200078e00ff */
[----:B------:R-:W-:Y:S01]  /*274b0*/  STS.U16 [R11+0x1f000], R9 ;  /* 0x01f000090b007388 */ /* 0x000fe20000000400 */
[----:B------:R-:W-:Y:S03]  /*274c0*/  STS.U16 [R11+0x1f100], R8 ;  /* 0x01f100080b007388 */ /* 0x000fe60000000400 */
[----:B------:R-:W-:Y:S01]  /*274d0*/  LOP3.LUT R18, R18, 0x50, RZ, 0x3c, !PT ;  /* 0x0000005012127812 */ /* 0x000fe200078e3cff */
[----:B------:R-:W-:Y:S01]  /*274e0*/  STS.U16 [R11+0x1f200], R7 ;  /* 0x01f200070b007388 */ /* 0x000fe20000000400 */
[----:B------:R-:W-:Y:S03]  /*274f0*/  STS.U16 [R11+0x1f300], R6 ;  /* 0x01f300060b007388 */ /* 0x000fe60000000400 */
[----:B------:R-:W-:Y:S01]  /*27500*/  STS.U16 [R18+0x1400], R12 ;  /* 0x0014000c12007388 */ /* 0x000fe20000000400 */
[----:B------:R-:W-:Y:S02]  /*27510*/  STS.U16 [R18+0x1500], R16 ;  /* 0x0015001012007388 */ /* 0x000fe40000000400 */
[----:B------:R-:W-:Y:S02]  /*27520*/  STS.U16 [R18+0x1600], R17 ;  /* 0x0016001112007388 */ /* 0x000fe40000000400 */
[----:B------:R-:W-:Y:S01]  /*27530*/  STS.U16 [R18+0x1700], R19 ;  /* 0x0017001312007388 */ /* 0x000fe20000000400 */
[----:B------:R-:W-:Y:S01]  /*27540*/  STS.U16 [R18+0x3400], R20 ;  /* 0x0034001412007388 */ /* 0x000fe20000000400 */
[----:B------:R0:W-:Y:S02]  /*27550*/  STS.U16 [R18+0x3500], R24 ;  /* 0x0035001812007388 */ /* 0x0001e40000000400 */
[----:B------:R1:W-:Y:S02]  /*27560*/  STS.U16 [R18+0x3600], R28 ;  /* 0x0036001c12007388 */ /* 0x0003e40000000400 */
[----:B------:R1:W-:Y:S01]  /*27570*/  STS.U16 [R18+0x3700], R25 ;  /* 0x0037001912007388 */ /* 0x0003e20000000400 */
[----:B------:R1:W-:Y:S01]  /*27580*/  STS.U16 [R18+0x5400], R26 ;  /* 0x0054001a12007388 */ /* 0x0003e20000000400 */
[----:B------:R1:W-:Y:S02]  /*27590*/  STS.U16 [R18+0x5500], R27 ;  /* 0x0055001b12007388 */ /* 0x0003e40000000400 */
[----:B------:R1:W-:Y:S01]  /*275a0*/  STS.U16 [R18+0x5600], R29 ;  /* 0x0056001d12007388 */ /* 0x0003e20000000400 */
[----:B0-----:R-:W3:Y:S04]  /*275b0*/  LDL.LU R24, [R1+0x894] ;  /* 0x0008940001187983 */ /* 0x001ee80000300800 */
[----:B------:R0:W-:Y:S01]  /*275c0*/  STS.U16 [R18+0x5700], R13 ;  /* 0x0057000d12007388 */ /* 0x0001e20000000400 */
[----:B-1----:R-:W3:Y:S02]  /*275d0*/  LDL.LU R28, [R1+0x890] ;  /* 0x00089000011c7983 */ /* 0x002ee40000300800 */
[----:B------:R-:W-:Y:S01]  /*275e0*/  STS.U16 [R18+0x7400], R21 ;  /* 0x0074001512007388 */ /* 0x000fe20000000400 */
[----:B------:R-:W3:Y:S04]  /*275f0*/  LDL.LU R25, [R1+0x88c] ;  /* 0x00088c0001197983 */ /* 0x000ee80000300800 */
[----:B------:R-:W-:Y:S04]  /*27600*/  STS.U16 [R18+0x7500], R22 ;  /* 0x0075001612007388 */ /* 0x000fe80000000400 */
[----:B------:R-:W3:Y:S01]  /*27610*/  LDL.LU R26, [R1+0x818] ;  /* 0x00081800011a7983 */ /* 0x000ee20000300800 */
[----:B------:R-:W-:Y:S02]  /*27620*/  STS.U16 [R18+0x7600], R23 ;  /* 0x0076001712007388 */ /* 0x000fe40000000400 */
[----:B------:R-:W3:Y:S02]  /*27630*/  LDL.LU R27, [R1+0x814] ;  /* 0x00081400011b7983 */ /* 0x000ee40000300800 */
[----:B------:R1:W-:Y:S01]  /*27640*/  STS.U16 [R18+0x7700], R15 ;  /* 0x0077000f12007388 */ /* 0x0003e20000000400 */
[----:B------:R-:W3:Y:S04]  /*27650*/  LDL.LU R29, [R1+0x810] ;  /* 0x00081000011d7983 */ /* 0x000ee80000300800 */
[----:B------:R-:W-:Y:S01]  /*27660*/  STS.U16 [R18+0x9400], R2 ;  /* 0x0094000212007388 */ /* 0x000fe20000000400 */
[----:B0-----:R-:W3:Y:S02]  /*27670*/  LDL.LU R13, [R1+0x80c] ;  /* 0x00080c00010d7983 */ /* 0x001ee40000300800 */
[----:B------:R-:W3:Y:S01]  /*27680*/  LDL.LU R10, [R1+0x3ec] ;  /* 0x0003ec00010a7983 */ /* 0x000ee20000300800 */
[----:B-1----:R-:W3:Y:S01]  /*27690*/  LDL.LU R15, [R1+0x3e8] ;  /* 0x0003e800010f7983 */ /* 0x002ee20000300800 */
[----:B------:R-:W3:Y:S03]  /*276a0*/  LDL.LU R11, [R1+0x3e4] ;  /* 0x0003e400010b7983 */ /* 0x000ee60000300800 */
[----:B----4-:R-:W-:Y:S01]  /*276b0*/  STS.U16 [R18+0x9500], R3 ;  /* 0x0095000312007388 */ /* 0x010fe20000000400 */
[----:B------:R-:W-:Y:S03]  /*276c0*/  STS.U16 [R18+0x9600], R4 ;  /* 0x0096000412007388 */ /* 0x000fe60000000400 */
[----:B--2---:R-:W-:Y:S01]  /*276d0*/  STS.U16 [R18+0x9700], R5 ;  /* 0x0097000512007388 */ /* 0x004fe20000000400 */
[----:B---3--:R0:W-:Y:S03]  /*276e0*/  STS.U16 [R18+0xb400], R0 ;  /* 0x00b4000012007388 */ /* 0x0081e60000000400 */
[----:B0-----:R-:W2:Y:S01]  /*276f0*/  LDL.LU R0, [R1+0x3e0] ;  /* 0x0003e00001007983 */ /* 0x001ea20000300800 */
[----:B------:R-:W3:Y:S02]  /*27700*/  LDL.LU R12, [R1+0x32c] ;  /* 0x00032c00010c7983 */ /* 0x000ee40000300800 */
        /* <DEDUP_REMOVED lines=10> */
[----:B------:R-:W4:Y:S04]  /*277b0*/  LDL.LU R23, [R1+0x1e0] ;  /* 0x0001e00001177983 */ /* 0x000f280000300800 */
[----:B------:R0:W-:Y:S01]  /*277c0*/  STS.U16 [R18+0xb500], R24 ;  /* 0x00b5001812007388 */ /* 0x0001e20000000400 */
[----:B------:R1:W-:Y:S03]  /*277d0*/  STS.U16 [R18+0xb600], R28 ;  /* 0x00b6001c12007388 */ /* 0x0003e60000000400 */
[----:B------:R1:W-:Y:S01]  /*277e0*/  STS.U16 [R18+0xb700], R25 ;  /* 0x00b7001912007388 */ /* 0x0003e20000000400 */
[----:B------:R1:W-:Y:S03]  /*277f0*/  STS.U16 [R18+0xd400], R26 ;  /* 0x00d4001a12007388 */ /* 0x0003e60000000400 */
[----:B------:R1:W-:Y:S01]  /*27800*/  STS.U16 [R18+0xd500], R27 ;  /* 0x00d5001b12007388 */ /* 0x0003e20000000400 */
[----:B------:R1:W-:Y:S03]  /*27810*/  STS.U16 [R18+0xd600], R29 ;  /* 0x00d6001d12007388 */ /* 0x0003e60000000400 */
[----:B0-----:R-:W4:Y:S04]  /*27820*/  LDL.LU R24, [R1+0x16c] ;  /* 0x00016c0001187983 */ /* 0x001f280000300800 */
[----:B------:R0:W-:Y:S01]  /*27830*/  STS.U16 [R18+0xd700], R13 ;  /* 0x00d7000d12007388 */ /* 0x0001e20000000400 */
[----:B-1----:R-:W4:Y:S02]  /*27840*/  LDL.LU R28, [R1+0x168] ;  /* 0x00016800011c7983 */ /* 0x002f240000300800 */
[----:B------:R-:W4:Y:S02]  /*27850*/  LDL.LU R25, [R1+0x158] ;  /* 0x0001580001197983 */ /* 0x000f240000300800 */
[----:B------:R1:W-:Y:S01]  /*27860*/  STS.U16 [R18+0xf400], R10 ;  /* 0x00f4000a12007388 */ /* 0x0003e20000000400 */
[----:B------:R-:W4:Y:S01]  /*27870*/  LDL.LU R26, [R1+0x150] ;  /* 0x00015000011a7983 */ /* 0x000f220000300800 */
[----:B------:R-:W4:Y:S03]  /*27880*/  LDL.LU R27, [R1+0xd4] ;  /* 0x0000d400011b7983 */ /* 0x000f260000300800 */
[----:B------:R1:W-:Y:S01]  /*27890*/  STS.U16 [R18+0xf500], R15 ;  /* 0x00f5000f12007388 */ /* 0x0003e20000000400 */
[----:B------:R1:W-:Y:S03]  /*278a0*/  STS.U16 [R18+0xf600], R11 ;  /* 0x00f6000b12007388 */ /* 0x0003e60000000400 */
[----:B------:R-:W4:Y:S01]  /*278b0*/  LDL.LU R29, [R1+0xcc] ;  /* 0x0000cc00011d7983 */ /* 0x000f220000300800 */
[----:B0-----:R-:W4:Y:S03]  /*278c0*/  LDL.LU R13, [R1+0xc8] ;  /* 0x0000c800010d7983 */ /* 0x001f260000300800 */
[----:B-1----:R-:W4:Y:S04]  /*278d0*/  LDL.LU R10, [R1+0x41e8] ;  /* 0x0041e800010a7983 */ /* 0x002f280000300800 */
[----:B------:R-:W4:Y:S01]  /*278e0*/  LDL.LU R15, [R1+0xc0] ;  /* 0x0000c000010f7983 */ /* 0x000f220000300800 */
[----:B------:R-:W4:Y:S03]  /*278f0*/  LDL.LU R11, [R1+0x41e4] ;  /* 0x0041e400010b7983 */ /* 0x000f260000300800 */
[----:B--2---:R0:W-:Y:S01]  /*27900*/  STS.U16 [R18+0xf700], R0 ;  /* 0x00f7000012007388 */ /* 0x0041e20000000400 */
[----:B---3--:R1:W-:Y:S02]  /*27910*/  STS.U16 [R18+0x11400], R12 ;  /* 0x0114000c12007388 */ /* 0x0083e40000000400 */
[----:B----4-:R2:W-:Y:S01]  /*27920*/  STS.U16 [R18+0x11500], R16 ;  /* 0x0115001012007388 */ /* 0x0105e20000000400 */
[----:B------:R3:W-:Y:S04]  /*27930*/  STS.U16 [R18+0x11600], R17 ;  /* 0x0116001112007388 */ /* 0x0007e80000000400 */
[----:B------:R-:W-:Y:S01]  /*27940*/  STS.U16 [R18+0x11700], R19 ;  /* 0x0117001312007388 */ /* 0x000fe20000000400 */
[----:B------:R-:W-:Y:S02]  /*27950*/  STS.U16 [R18+0x13400], R20 ;  /* 0x0134001412007388 */ /* 0x000fe40000000400 */
[----:B------:R-:W-:Y:S02]  /*27960*/  STS.U16 [R18+0x13500], R21 ;  /* 0x0135001512007388 */ /* 0x000fe40000000400 */
[----:B------:R-:W-:Y:S01]  /*27970*/  STS.U16 [R18+0x13600], R22 ;  /* 0x0136001612007388 */ /* 0x000fe20000000400 */
[----:B0-----:R-:W4:Y:S01]  /*27980*/  LDL.LU R0, [R1+0x41e0] ;  /* 0x0041e00001007983 */ /* 0x001f220000300800 */
[----:B-1----:R-:W4:Y:S03]  /*27990*/  LDL.LU R12, [R1+0x68] ;  /* 0x00006800010c7983 */ /* 0x002f260000300800 */
[----:B--2---:R-:W2:Y:S04]  /*279a0*/  LDL.LU R16, [R1+0x64] ;  /* 0x0000640001107983 */ /* 0x004ea80000300800 */
[----:B------:R0:W-:Y:S01]  /*279b0*/  STS.U16 [R18+0x13700], R2 ;  /* 0x0137000212007388 */ /* 0x0001e20000000400 */
[----:B---3--:R-:W3:Y:S02]  /*279c0*/  LDL.LU R17, [R1+0x60] ;  /* 0x0000600001117983 */ /* 0x008ee40000300800 */
[----:B------:R1:W-:Y:S02]  /*279d0*/  STS.U16 [R18+0x15400], R3 ;  /* 0x0154000312007388 */ /* 0x0003e40000000400 */
[----:B------:R1:W-:Y:S01]  /*279e0*/  STS.U16 [R18+0x15500], R4 ;  /* 0x0155000412007388 */ /* 0x0003e20000000400 */
[----:B------:R1:W-:Y:S04]  /*279f0*/  STS.U16 [R18+0x15600], R5 ;  /* 0x0156000512007388 */ /* 0x0003e80000000400 */
[----:B0-----:R-:W3:Y:S01]  /*27a00*/  LDL.LU R2, [R1+0xc] ;  /* 0x00000c0001027983 */ /* 0x001ee20000300800 */
[----:B-1----:R-:W3:Y:S03]  /*27a10*/  LDL.LU R3, [R1+0x8] ;  /* 0x0000080001037983 */ /* 0x002ee60000300800 */
[----:B------:R-:W3:Y:S04]  /*27a20*/  LDL.LU R4, [R1+0x4] ;  /* 0x0000040001047983 */ /* 0x000ee80000300800 */
[----:B------:R-:W3:Y:S01]  /*27a30*/  LDL.LU R5, [R1] ;  /* 0x0000000001057983 */ /* 0x000ee20000300800 */
[----:B------:R-:W3:Y:S02]  /*27a40*/  LDL.LU R19, [R1+0xb38] ;  /* 0x000b380001137983 */ /* 0x000ee40000300800 */
[----:B------:R-:W3:Y:S02]  /*27a50*/  LDL.LU R20, [R1+0xb34] ;  /* 0x000b340001147983 */ /* 0x000ee40000300800 */
[----:B------:R0:W-:Y:S01]  /*27a60*/  STS.U16 [R18+0x15700], R23 ;  /* 0x0157001712007388 */ /* 0x0001e20000000400 */
[----:B------:R-:W3:Y:S04]  /*27a70*/  LDL.LU R21, [R1+0xab8] ;  /* 0x000ab80001157983 */ /* 0x000ee80000300800 */
[----:B------:R1:W-:Y:S01]  /*27a80*/  STS.U16 [R18+0x17400], R24 ;  /* 0x0174001812007388 */ /* 0x0003e20000000400 */
[----:B------:R-:W3:Y:S02]  /*27a90*/  LDL.LU R22, [R1+0xab4] ;  /* 0x000ab40001167983 */ /* 0x000ee40000300800 */
[----:B------:R-:W-:Y:S02]  /*27aa0*/  STS.U16 [R18+0x17500], R28 ;  /* 0x0175001c12007388 */ /* 0x000fe40000000400 */
[----:B------:R1:W-:Y:S01]  /*27ab0*/  STS.U16 [R18+0x17600], R25 ;  /* 0x0176001912007388 */ /* 0x0003e20000000400 */
[----:B------:R1:W-:Y:S04]  /*27ac0*/  STS.U16 [R18+0x17700], R26 ;  /* 0x0177001a12007388 */ /* 0x0003e80000000400 */
[----:B0-----:R-:W3:Y:S01]  /*27ad0*/  LDL.LU R23, [R1+0xaac] ;  /* 0x000aac0001177983 */ /* 0x001ee20000300800 */
[----:B-1----:R-:W3:Y:S03]  /*27ae0*/  LDL.LU R24, [R1+0xaa4] ;  /* 0x000aa40001187983 */ /* 0x002ee60000300800 */
[----:B------:R0:W-:Y:S04]  /*27af0*/  STS.U16 [R18+0x19400], R27 ;  /* 0x0194001b12007388 */ /* 0x0001e80000000400 */
[----:B------:R-:W3:Y:S01]  /*27b00*/  LDL.LU R25, [R1+0xa2c] ;  /* 0x000a2c0001197983 */ /* 0x000ee20000300800 */
[----:B------:R-:W3:Y:S02]  /*27b10*/  LDL.LU R28, [R1+0xa24] ;  /* 0x000a2400011c7983 */ /* 0x000ee40000300800 */
[----:B------:R-:W3:Y:S02]  /*27b20*/  LDL.LU R26, [R1+0xa1c] ;  /* 0x000a1c00011a7983 */ /* 0x000ee40000300800 */
[----:B------:R1:W-:Y:S01]  /*27b30*/  STS.U16 [R18+0x19500], R29 ;  /* 0x0195001d12007388 */ /* 0x0003e20000000400 */
[----:B------:R1:W-:Y:S04]  /*27b40*/  STS.U16 [R18+0x19600], R13 ;  /* 0x0196000d12007388 */ /* 0x0003e80000000400 */
[----:B0-----:R-:W3:Y:S01]  /*27b50*/  LDL.LU R27, [R1+0xa14] ;  /* 0x000a1400011b7983 */ /* 0x001ee20000300800 */
[----:B------:R0:W-:Y:S03]  /*27b60*/  STS.U16 [R18+0x19700], R15 ;  /* 0x0197000f12007388 */ /* 0x0001e60000000400 */
[----:B-1----:R-:W3:Y:S01]  /*27b70*/  LDL.LU R29, [R1+0x99c] ;  /* 0x00099c00011d7983 */ /* 0x002ee20000300800 */
[----:B------:R-:W3:Y:S03]  /*27b80*/  LDL.LU R13, [R1+0x994] ;  /* 0x00099400010d7983 */ /* 0x000ee60000300800 */
[----:B0-----:R-:W3:Y:S04]  /*27b90*/  LDL.LU R15, [R1+0x98c] ;  /* 0x00098c00010f7983 */ /* 0x001ee80000300800 */
[----:B----4-:R0:W-:Y:S01]  /*27ba0*/  STS.U16 [R18+0x1b400], R0 ;  /* 0x01b4000012007388 */ /* 0x0101e20000000400 */
[----:B------:R1:W-:Y:S03]  /*27bb0*/  STS.U16 [R18+0x1b500], R12 ;  /* 0x01b5000c12007388 */ /* 0x0003e60000000400 */
[----:B--2---:R2:W-:Y:S04]  /*27bc0*/  STS.U16 [R18+0x1b600], R16 ;  /* 0x01b6001012007388 */ /* 0x0045e80000000400 */
[----:B---3--:R3:W-:Y:S04]  /*27bd0*/  STS.U16 [R18+0x1b700], R17 ;  /* 0x01b7001112007388 */ /* 0x0087e80000000400 */
[----:B0-----:R-:W4:Y:S01]  /*27be0*/  LDL.LU R0, [R1+0x984] ;  /* 0x0009840001007983 */ /* 0x001f220000300800 */
[----:B-1----:R-:W4:Y:S02]  /*27bf0*/  LDL.LU R12, [R1+0x41dc] ;  /* 0x0041dc00010c7983 */ /* 0x002f240000300800 */
[----:B--2---:R-:W2:Y:S01]  /*27c00*/  LDL.LU R16, [R1+0x41d8] ;  /* 0x0041d80001107983 */ /* 0x004ea20000300800 */
[----:B------:R0:W-:Y:S04]  /*27c10*/  STS.U16 [R18+0x1d400], R2 ;  /* 0x01d4000212007388 */ /* 0x0001e80000000400 */
[----:B---3--:R-:W3:Y:S01]  /*27c20*/  LDL.LU R17, [R1+0x41d4] ;  /* 0x0041d40001117983 */ /* 0x008ee20000300800 */
[----:B------:R1:W-:Y:S02]  /*27c30*/  STS.U16 [R18+0x1d500], R3 ;  /* 0x01d5000312007388 */ /* 0x0003e40000000400 */
[----:B------:R1:W-:Y:S02]  /*27c40*/  STS.U16 [R18+0x1d600], R4 ;  /* 0x01d6000412007388 */ /* 0x0003e40000000400 */
[----:B------:R1:W-:Y:S01]  /*27c50*/  STS.U16 [R18+0x1d700], R5 ;  /* 0x01d7000512007388 */ /* 0x0003e20000000400 */
[----:B0-----:R-:W2:Y:S04]  /*27c60*/  LDL.LU R2, [R1+0x41d0] ;  /* 0x0041d00001027983 */ /* 0x001ea80000300800 */
[----:B-1----:R-:W2:Y:S01]  /*27c70*/  LDL.LU R3, [R1+0x41cc] ;  /* 0x0041cc0001037983 */ /* 0x002ea20000300800 */
[----:B------:R-:W2:Y:S03]  /*27c80*/  LDL.LU R4, [R1+0x41c8] ;  /* 0x0041c80001047983 */ /* 0x000ea60000300800 */
[----:B------:R-:W2:Y:S01]  /*27c90*/  LDL.LU R5, [R1+0x41c4] ;  /* 0x0041c40001057983 */ /* 0x000ea20000300800 */
[----:B------:R-:W-:-:S03]  /*27ca0*/  IMAD.SHL.U32 R14, R14, 0x2, RZ ;  /* 0x000000020e0e7824 */ /* 0x000fc600078e00ff */
[----:B--2---:R0:W-:Y:S01]  /*27cb0*/  STS.U16 [R18+0x1f400], R5 ;  /* 0x01f4000512007388 */ /* 0x0041e20000000400 */
[----:B------:R1:W-:Y:S03]  /*27cc0*/  STS.U16 [R18+0x1f500], R4 ;  /* 0x01f5000412007388 */ /* 0x0003e60000000400 */
[----:B0-----:R-:W2:Y:S01]  /*27cd0*/  LDL.LU R5, [R1+0xb2c] ;  /* 0x000b2c0001057983 */ /* 0x001ea20000300800 */
[----:B-1----:R-:W2:Y:S01]  /*27ce0*/  LDL.LU R4, [R1+0xb30] ;  /* 0x000b300001047983 */ /* 0x002ea20000300800 */
[----:B------:R-:W-:Y:S01]  /*27cf0*/  LOP3.LUT R14, R14, 0x60, RZ, 0x3c, !PT ;  /* 0x000000600e0e7812 */ /* 0x000fe200078e3cff */
[----:B------:R-:W-:Y:S01]  /*27d00*/  STS.U16 [R18+0x1f600], R3 ;  /* 0x01f6000312007388 */ /* 0x000fe20000000400 */
[----:B------:R0:W-:Y:S03]  /*27d10*/  STS.U16 [R18+0x1f700], R2 ;  /* 0x01f7000212007388 */ /* 0x0001e60000000400 */
[----:B------:R1:W-:Y:S02]  /*27d20*/  STS.U16 [R14+0x1800], R19 ;  /* 0x001800130e007388 */ /* 0x0003e40000000400 */
[----:B------:R3:W-:Y:S01]  /*27d30*/  STS.U16 [R14+0x1900], R20 ;  /* 0x001900140e007388 */ /* 0x0007e20000000400 */
[----:B0-----:R-:W4:Y:S01]  /*27d40*/  LDL.LU R18, [R1+0x41c0] ;  /* 0x0041c00001127983 */ /* 0x001f220000300800 */
[----:B-1----:R-:W4:Y:S02]  /*27d50*/  LDL.LU R19, [R1+0x41bc] ;  /* 0x0041bc0001137983 */ /* 0x002f240000300800 */
[----:B---3--:R-:W4:Y:S01]  /*27d60*/  LDL.LU R20, [R1+0x41b8] ;  /* 0x0041b80001147983 */ /* 0x008f220000300800 */
[----:B--2---:R0:W-:Y:S01]  /*27d70*/  STS.U16 [R14+0x1a00], R4 ;  /* 0x001a00040e007388 */ /* 0x0041e20000000400 */
[----:B------:R1:W-:Y:S02]  /*27d80*/  STS.U16 [R14+0x1b00], R5 ;  /* 0x001b00050e007388 */ /* 0x0003e40000000400 */
[----:B------:R2:W-:Y:S02]  /*27d90*/  STS.U16 [R14+0x3800], R21 ;  /* 0x003800150e007388 */ /* 0x0005e40000000400 */
[----:B------:R2:W-:Y:S01]  /*27da0*/  STS.U16 [R14+0x3900], R22 ;  /* 0x003900160e007388 */ /* 0x0005e20000000400 */
[----:B------:R4:W-:Y:S01]  /*27db0*/  STS.U16 [R14+0x3a00], R23 ;  /* 0x003a00170e007388 */ /* 0x0009e20000000400 */
[----:B------:R4:W-:Y:S02]  /*27dc0*/  STS.U16 [R14+0x3b00], R24 ;  /* 0x003b00180e007388 */ /* 0x0009e40000000400 */
[----:B------:R4:W-:Y:S01]  /*27dd0*/  STS.U16 [R14+0x5800], R25 ;  /* 0x005800190e007388 */ /* 0x0009e20000000400 */
[----:B0-----:R-:W3:Y:S04]  /*27de0*/  LDL R4, [R1+0x1da8] ;  /* 0x001da80001047983 */ /* 0x001ee80000100800 */
[----:B-1----:R-:W3:Y:S01]  /*27df0*/  LDL R5, [R1+0x1da0] ;  /* 0x001da00001057983 */ /* 0x002ee20000100800 */
[----:B--2---:R-:W2:Y:S02]  /*27e00*/  LDL.LU R21, [R1+0x41b4] ;  /* 0x0041b40001157983 */ /* 0x004ea40000300800 */
[----:B------:R-:W2:Y:S02]  /*27e10*/  LDL.LU R22, [R1+0x41b0] ;  /* 0x0041b00001167983 */ /* 0x000ea40000300800 */
[----:B----4-:R-:W4:Y:S01]  /*27e20*/  LDL.LU R23, [R1+0x41ac] ;  /* 0x0041ac0001177983 */ /* 0x010f220000300800 */
[----:B------:R-:W2:Y:S01]  /*27e30*/  LDL.LU R24, [R1+0x41a8] ;  /* 0x0041a80001187983 */ /* 0x000ea20000300800 */
[----:B------:R-:W2:Y:S03]  /*27e40*/  LDL.LU R25, [R1+0x41a4] ;  /* 0x0041a40001197983 */ /* 0x000ea60000300800 */
[----:B------:R0:W-:Y:S01]  /*27e50*/  STS.U16 [R14+0x5900], R28 ;  /* 0x0059001c0e007388 */ /* 0x0001e20000000400 */
[----:B------:R1:W-:Y:S02]  /*27e60*/  STS.U16 [R14+0x5a00], R26 ;  /* 0x005a001a0e007388 */ /* 0x0003e40000000400 */
[----:B------:R1:W-:Y:S02]  /*27e70*/  STS.U16 [R14+0x5b00], R27 ;  /* 0x005b001b0e007388 */ /* 0x0003e40000000400 */
[----:B------:R1:W-:Y:S01]  /*27e80*/  STS.U16 [R14+0x7800], R29 ;  /* 0x0078001d0e007388 */ /* 0x0003e20000000400 */
[----:B------:R1:W-:Y:S01]  /*27e90*/  STS.U16 [R14+0x7900], R13 ;  /* 0x0079000d0e007388 */ /* 0x0003e20000000400 */
[----:B------:R1:W-:Y:S03]  /*27ea0*/  STS.U16 [R14+0x7a00], R15 ;  /* 0x007a000f0e007388 */ /* 0x0003e60000000400 */
[----:B0-----:R-:W2:Y:S01]  /*27eb0*/  LDL.LU R28, [R1+0x41a0] ;  /* 0x0041a000011c7983 */ /* 0x001ea20000300800 */
[----:B-1----:R-:W2:Y:S03]  /*27ec0*/  LDL.LU R26, [R1+0x419c] ;  /* 0x00419c00011a7983 */ /* 0x002ea60000300800 */
[----:B------:R-:W2:Y:S01]  /*27ed0*/  LDL.LU R27, [R1+0x4198] ;  /* 0x00419800011b7983 */ /* 0x000ea20000300800 */
[----:B------:R-:W2:Y:S03]  /*27ee0*/  LDL.LU R29, [R1+0x4194] ;  /* 0x00419400011d7983 */ /* 0x000ea60000300800 */
[----:B------:R-:W2:Y:S01]  /*27ef0*/  LDL.LU R13, [R1+0x4190] ;  /* 0x00419000010d7983 */ /* 0x000ea20000300800 */
[----:B------:R-:W2:Y:S03]  /*27f00*/  LDL.LU R15, [R1+0x418c] ;  /* 0x00418c00010f7983 */ /* 0x000ea60000300800 */
[----:B------:R0:W-:Y:S04]  /*27f10*/  STS.U16 [R14+0x7b00], R0 ;  /* 0x007b00000e007388 */ /* 0x0001e80000000400 */
[----:B0-----:R-:W2:Y:S01]  /*27f20*/  LDL.LU R0, [R1+0x4188] ;  /* 0x0041880001007983 */ /* 0x001ea20000300800 */
[----:B------:R-:W-:-:S06]  /*27f30*/  PRMT R2, RZ, 0x7610, R2 ;  /* 0x00007610ff027816 */ /* 0x000fcc0000000002 */
[----:B---3--:R0:W3:Y:S04]  /*27f40*/  @!P0 LDG.E.U16 R2, [R4.64] ;  /* 0x0000000604028981 */ /* 0x0080e8000c1e1500 */
[----:B--2---:R1:W-:Y:S04]  /*27f50*/  STS.U16 [R14+0x9800], R0 ;  /* 0x009800000e007388 */ /* 0x0043e80000000400 */
[----:B-1----:R-:W2:Y:S01]  /*27f60*/  LDL.LU R14, [R1+0x4184] ;  /* 0x00418400010e7983 */ /* 0x002ea20000300800 */
[----:B------:R-:W2:Y:S02]  /*27f70*/  LDL.LU R0, [R1+0x4180] ;  /* 0x0041800001007983 */ /* 0x000ea40000300800 */
[----:B0-----:R-:W2:Y:S02]  /*27f80*/  LDL R4, [R1+0x1bb8] ;  /* 0x001bb80001047983 */ /* 0x001ea40000100800 */
[----:B------:R-:W2:Y:S02]  /*27f90*/  LDL R5, [R1+0x1bdc] ;  /* 0x001bdc0001057983 */ /* 0x000ea40000100800 */
[----:B--2---:R-:W-:-:S02]  /*27fa0*/  @!P0 LOP3.LUT R5, R5, R4, RZ, 0x3c, !PT ;  /* 0x0000000405058212 */ /* 0x004fc400078e3cff */
[----:B------:R-:W-:Y:S02]  /*27fb0*/  PRMT R0, RZ, 0x7610, R0 ;  /* 0x00007610ff007816 */ /* 0x000fe40000000000 */
[----:B------:R-:W-:-:S04]  /*27fc0*/  @!P0 LOP3.LUT R4, R5, R4, RZ, 0x3c, !PT ;  /* 0x0000000405048212 */ /* 0x000fc800078e3cff */
[----:B------:R-:W-:-:S05]  /*27fd0*/  @!P0 LOP3.LUT R5, R5, R4, RZ, 0x3c, !PT ;  /* 0x0000000405058212 */ /* 0x000fca00078e3cff */
[----:B------:R-:W2:Y:S04]  /*27fe0*/  @!P0 LDG.E.U16 R0, [R4.64] ;  /* 0x0000000604008981 */ /* 0x000ea8000c1e1500 */
[----:B---3--:R-:W-:Y:S04]  /*27ff0*/  STL [R1+0x40b0], R2 ;  /* 0x0040b00201007387 */ /* 0x008fe80000100800 */
[----:B--2---:R0:W-:Y:S04]  /*28000*/  STL [R1+0x98], R0 ;  /* 0x0000980001007387 */ /* 0x0041e80000100800 */
[----:B0-----:R-:W2:Y:S01]  /*28010*/  LDL.LU R0, [R1+0x417c] ;  /* 0x00417c0001007983 */ /* 0x001ea20000300800 */
[----:B------:R-:W3:Y:S02]  /*28020*/  LDL R4, [R1+0x1c04] ;  /* 0x001c040001047983 */ /* 0x000ee40000100800 */
[----:B------:R-:W3:Y:S01]  /*28030*/  LDL R5, [R1+0x1c08] ;  /* 0x001c080001057983 */ /* 0x000ee20000100800 */
[----:B------:R-:W-:-:S02]  /*28040*/  PRMT R14, RZ, 0x7610, R14 ;  /* 0x00007610ff0e7816 */ /* 0x000fc4000000000e */
[----:B---3--:R-:W-:-:S04]  /*28050*/  @!P0 LOP3.LUT R5, R5, R4, RZ, 0x3c, !PT ;  /* 0x0000000405058212 */ /* 0x008fc800078e3cff */
[----:B------:R-:W-:-:S04]  /*28060*/  @!P0 LOP3.LUT R4, R5, R4, RZ, 0x3c, !PT ;  /* 0x0000000405048212 */ /* 0x000fc800078e3cff */
[----:B------:R-:W-:-:S05]  /*28070*/  @!P0 LOP3.LUT R5, R5, R4, RZ, 0x3c, !PT ;  /* 0x0000000405058212 */ /* 0x000fca00078e3cff */
[----:B------:R-:W3:Y:S04]  /*28080*/  @!P0 LDG.E.U16 R14, [R4.64] ;  /* 0x00000006040e8981 */ /* 0x000ee8000c1e1500 */
[----:B---3--:R0:W-:Y:S04]  /*28090*/  STL [R1+0x90], R14 ;  /* 0x0000900e01007387 */ /* 0x0081e80000100800 */
[----:B0-----:R-:W3:Y:S01]  /*280a0*/  LDL.LU R14, [R1+0x4178] ;  /* 0x00417800010e7983 */ /* 0x001ee20000300800 */
[----:B------:R-:W3:Y:S02]  /*280b0*/  LDL R4, [R1+0x1be0] ;  /* 0x001be00001047983 */ /* 0x000ee40000100800 */
[----:B------:R-:W3:Y:S01]  /*280c0*/  LDL R5, [R1+0x1c64] ;  /* 0x001c640001057983 */ /* 0x000ee20000100800 */
[----:B--2---:R-:W-:-:S02]  /*280d0*/  PRMT R0, RZ, 0x7610, R0 ;  /* 0x00007610ff007816 */ /* 0x004fc40000000000 */
[----:B---3--:R-:W-:-:S04]  /*280e0*/  @!P0 LOP3.LUT R5, R5, R4, RZ, 0x3c, !PT ;  /* 0x0000000405058212 */ /* 0x008fc800078e3cff */
[----:B------:R-:W-:-:S04]  /*280f0*/  @!P0 LOP3.LUT R4, R5, R4, RZ, 0x3c, !PT ;  /* 0x0000000405048212 */ /* 0x000fc800078e3cff */
[----:B------:R-:W-:-:S05]  /*28100*/  @!P0 LOP3.LUT R5, R5, R4, RZ, 0x3c, !PT ;  /* 0x0000000405058212 */ /* 0x000fca00078e3cff */
[----:B------:R-:W2:Y:S04]  /*28110*/  @!P0 LDG.E.U16 R0, [R4.64] ;  /* 0x0000000604008981 */ /* 0x000ea8000c1e1500 */
        /* <DEDUP_REMOVED lines=62> */
[----:B------:R0:W3:Y:S04]  /*28500*/  @!P0 LDG.E.U16 R12, [R4.64] ;  /* 0x00000006040c8981 */ /* 0x0000e8000c1e1500 */
[----:B0-----:R-:W2:Y:S04]  /*28510*/  LDL R4, [R1+0x1c30] ;  /* 0x001c300001047983 */ /* 0x001ea80000100800 */
[----:B------:R-:W2:Y:S01]  /*28520*/  LDL R5, [R1+0x1c6c] ;  /* 0x001c6c0001057983 */ /* 0x000ea20000100800 */
[----:B------:R-:W-:Y:S02]  /*28530*/  PRMT R14, RZ, 0x7610, R14 ;  /* 0x00007610ff0e7816 */ /* 0x000fe4000000000e */
[----:B--2---:R-:W-:-:S04]  /*28540*/  @!P0 LOP3.LUT R5, R5, R4, RZ, 0x3c, !PT ;  /* 0x0000000405058212 */ /* 0x004fc800078e3cff */
        /* <DEDUP_REMOVED lines=39> */
[----:B------:R0:W2:Y:S04]  /*287c0*/  @!P0 LDG.E.U16 R14, [R4.64] ;  /* 0x00000006040e8981 */ /* 0x0000a8000c1e1500 */
[----:B0-----:R-:W3:Y:S04]  /*287d0*/  LDL R4, [R1+0x1bd4] ;  /* 0x001bd40001047983 */ /* 0x001ee80000100800 */
[----:B------:R-:W3:Y:S01]  /*287e0*/  LDL R5, [R1+0x1c28] ;  /* 0x001c280001057983 */ /* 0x000ee20000100800 */
[----:B------:R-:W-:Y:S02]  /*287f0*/  PRMT R15, RZ, 0x7610, R15 ;  /* 0x00007610ff0f7816 */ /* 0x000fe4000000000f */
[----:B---3--:R-:W-:-:S04]  /*28800*/  @!P0 LOP3.LUT R5, R5, R4, RZ, 0x3c, !PT ;  /* 0x0000000405058212 */ /* 0x008fc800078e3cff */
[----:B------:R-:W-:-:S04]  /*28810*/  @!P0 LOP3.LUT R4, R5, R4, RZ, 0x3c, !PT ;  /* 0x0000000405048212 */ /* 0x000fc800078e3cff */
[----:B------:R-:W-:-:S05]  /*28820*/  @!P0 LOP3.LUT R5, R5, R4, RZ, 0x3c, !PT ;  /* 0x0000000405058212 */ /* 0x000fca00078e3cff */
[----:B------:R-:W3:Y:S04]  /*28830*/  @!P0 LDG.E.U16 R15, [R4.64] ;  /* 0x00000006040f8981 */ /* 0x000ee8000c1e1500 */
[----:B--2---:R0:W-:Y:S04]  /*28840*/  STL [R1], R14 ;  /* 0x0000000e01007387 */ /* 0x0041e80000100800 */
[----:B0-----:R-:W2:Y:S04]  /*28850*/  LDL R14, [R1+0x1cf4] ;  /* 0x001cf400010e7983 */ /* 0x001ea80000100800 */
[----:B---3--:R0:W-:Y:S04]  /*28860*/  STL [R1+0x7c], R15 ;  /* 0x00007c0f01007387 */ /* 0x0081e80000100800 */
[----:B0-----:R-:W3:Y:S01]  /*28870*/  LDL.LU R15, [R1+0x4148] ;  /* 0x00414800010f7983 */ /* 0x001ee20000300800 */
[----:B------:R-:W2:Y:S02]  /*28880*/  LDL R4, [R1+0x1bf8] ;  /* 0x001bf80001047983 */ /* 0x000ea40000100800 */
[----:B------:R-:W2:Y:S01]  /*28890*/  LDL R5, [R1+0x1c34] ;  /* 0x001c340001057983 */ /* 0x000ea20000100800 */
[----:B------:R-:W-:-:S02]  /*288a0*/  PRMT R0, RZ, 0x7610, R0 ;  /* 0x00007610ff007816 */ /* 0x000fc40000000000 */
[----:B--2---:R-:W-:-:S04]  /*288b0*/  @!P0 LOP3.LUT R5, R5, R4, RZ, 0x3c, !PT ;  /* 0x0000000405058212 */ /* 0x004fc800078e3cff */
[----:B------:R-:W-:-:S04]  /*288c0*/  @!P0 LOP3.LUT R4, R5, R4, RZ, 0x3c, !PT ;  /* 0x0000000405048212 */ /* 0x000fc800078e3cff */
[----:B------:R-:W-:-:S05]  /*288d0*/  @!P0 LOP3.LUT R5, R5, R4, RZ, 0x3c, !PT ;  /* 0x0000000405058212 */ /* 0x000fca00078e3cff */
[----:B------:R-:W2:Y:S04]  /*288e0*/  @!P0 LDG.E.U16 R0, [R4.64] ;  /* 0x0000000604008981 */ /* 0x000ea8000c1e1500 */
[----:B--2---:R0:W-:Y:S04]  /*288f0*/  STL [R1+0x78], R0 ;  /* 0x0000780001007387 */ /* 0x0041e80000100800 */
[----:B0-----:R-:W2:Y:S01]  /*28900*/  LDL.LU R0, [R1+0x4144] ;  /* 0x0041440001007983 */ /* 0x001ea20000300800 */
[----:B------:R-:W2:Y:S02]  /*28910*/  LDL R4, [R1+0x1d70] ;  /* 0x001d700001047983 */ /* 0x000ea40000100800 */
[----:B------:R-:W2:Y:S01]  /*28920*/  LDL R5, [R1+0x1dc0] ;  /* 0x001dc00001057983 */ /* 0x000ea20000100800 */
[----:B------:R-:W-:-:S02]  /*28930*/  PRMT R11, RZ, 0x7610, R11 ;  /* 0x00007610ff0b7816 */ /* 0x000fc4000000000b */
[----:B--2---:R-:W-:-:S04]  /*28940*/  @!P0 LOP3.LUT R5, R5, R4, RZ, 0x3c, !PT ;  /* 0x0000000405058212 */ /* 0x004fc800078e3cff */
[----:B------:R-:W-:-:S04]  /*28950*/  @!P0 LOP3.LUT R4, R5, R4, RZ, 0x3c, !PT ;  /* 0x0000000405048212 */ /* 0x000fc800078e3cff */
[----:B------:R-:W-:-:S05]  /*28960*/  @!P0 LOP3.LUT R5, R5, R4, RZ, 0x3c, !PT ;  /* 0x0000000405058212 */ /* 0x000fca00078e3cff */
[----:B------:R0:W2:Y:S04]  /*28970*/  @!P0 LDG.E.U16 R11, [R4.64] ;  /* 0x00000006040b8981 */ /* 0x0000a8000c1e1500 */
[----:B0-----:R-:W2:Y:S04]  /*28980*/  LDL R4, [R1+0x1c38] ;  /* 0x001c380001047983 */ /* 0x001ea80000100800 */
[----:B------:R-:W2:Y:S01]  /*28990*/  LDL R5, [R1+0x1c74] ;  /* 0x001c740001057983 */ /* 0x000ea20000100800 */
[----:B---3--:R-:W-:Y:S02]  /*289a0*/  PRMT R15, RZ, 0x7610, R15 ;  /* 0x00007610ff0f7816 */ /* 0x008fe4000000000f */
[----:B--2---:R-:W-:-:S04]  /*289b0*/  @!P0 LOP3.LUT R5, R5, R4, RZ, 0x3c, !PT ;  /* 0x0000000405058212 */ /* 0x004fc800078e3cff */
[----:B------:R-:W-:-:S04]  /*289c0*/  @!P0 LOP3.LUT R4, R5, R4, RZ, 0x3c, !PT ;  /* 0x0000000405048212 */ /* 0x000fc800078e3cff */
[----:B------:R-:W-:-:S05]  /*289d0*/  @!P0 LOP3.LUT R5, R5, R4, RZ, 0x3c, !PT ;  /* 0x0000000405058212 */ /* 0x000fca00078e3cff */
[----:B------:R-:W2:Y:S04]  /*289e0*/  @!P0 LDG.E.U16 R15, [R4.64] ;  /* 0x00000006040f8981 */ /* 0x000ea8000c1e1500 */
[----:B------:R-:W-:Y:S04]  /*289f0*/  STL [R1+0x4100], R11 ;  /* 0x0041000b01007387 */ /* 0x000fe80000100800 */
        /* <DEDUP_REMOVED lines=8> */
[----:B------:R-:W3:Y:S01]  /*28a80*/  @!P0 LDG.E.U16 R0, [R4.64] ;  /* 0x0000000604008981 */ /* 0x000ee2000c1e1500 */
[----:B--2---:R-:W-:-:S03]  /*28a90*/  PRMT R15, RZ, 0x7610, R15 ;  /* 0x00007610ff0f7816 */ /* 0x004fc6000000000f */
[----:B---3--:R0:W-:Y:S04]  /*28aa0*/  STL [R1+0x6c], R0 ;  /* 0x00006c0001007387 */ /* 0x0081e80000100800 */
[----:B0-----:R-:W2:Y:S01]  /*28ab0*/  LDL.LU R0, [R1+0x413c] ;  /* 0x00413c0001007983 */ /* 0x001ea20000300800 */
[----:B------:R-:W3:Y:S02]  /*28ac0*/  LDL R5, [R1+0x1cb8] ;  /* 0x001cb80001057983 */ /* 0x000ee40000100800 */
[----:B------:R-:W-:Y:S02]  /*28ad0*/  @!P0 IMAD.MOV.U32 R4, RZ, RZ, R14 ;  /* 0x000000ffff048224 */ /* 0x000fe400078e000e */
[----:B------:R-:W2:Y:S04]  /*28ae0*/  LDL R14, [R1+0x1dbc] ;  /* 0x001dbc00010e7983 */ /* 0x000ea80000100800 */
[----:B---3--:R-:W3:Y:S04]  /*28af0*/  @!P0 LDG.E.U16 R15, [R4.64] ;  /* 0x00000006040f8981 */ /* 0x008ee8000c1e1500 */
        /* <DEDUP_REMOVED lines=25> */
[----:B---3--:R0:W-:Y:S04]  /*28c90*/  STL [R1+0x40e4], R19 ;  /* 0x0040e41301007387 */ /* 0x0081e80000100800 */
[----:B0-----:R-:W3:Y:S04]  /*28ca0*/  LDL R19, [R1+0x1cfc] ;  /* 0x001cfc0001137983 */ /* 0x001ee80000100800 */
        /* <DEDUP_REMOVED lines=8> */
[----:B------:R-:W2:Y:S01]  /*28d30*/  @!P0 LDG.E.U16 R0, [R4.64] ;  /* 0x0000000604008981 */ /* 0x000ea2000c1e1500 */
[----:B------:R-:W-:-:S03]  /*28d40*/  PRMT R10, RZ, 0x7610, R10 ;  /* 0x00007610ff0a7816 */ /* 0x000fc6000000000a */
[----:B--2---:R0:W-:Y:S04]  /*28d50*/  STL [R1+0x5c], R0 ;  /* 0x00005c0001007387 */ /* 0x0041e80000100800 */
[----:B0-----:R-:W2:Y:S01]  /*28d60*/  LDL.LU R0, [R1+0x412c] ;  /* 0x00412c0001007983 */ /* 0x001ea20000300800 */
[----:B------:R-:W2:Y:S02]  /*28d70*/  LDL R5, [R1+0x1d78] ;  /* 0x001d780001057983 */ /* 0x000ea40000100800 */
[----:B------:R-:W-:Y:S01]  /*28d80*/  @!P0 IMAD.MOV.U32 R4, RZ, RZ, R14 ;  /* 0x000000ffff048224 */ /* 0x000fe200078e000e */
[----:B------:R-:W-:Y:S01]  /*28d90*/  PRMT R15, RZ, 0x7610, R15 ;  /* 0x00007610ff0f7816 */ /* 0x000fe2000000000f */
[----:B------:R-:W3:Y:S04]  /*28da0*/  LDL R14, [R1+0x1d7c] ;  /* 0x001d7c00010e7983 */ /* 0x000ee80000100800 */
[----:B--2---:R0:W2:Y:S04]  /*28db0*/  @!P0 LDG.E.U16 R10, [R4.64] ;  /* 0x00000006040a8981 */ /* 0x0040a8000c1e1500 */
[----:B0-----:R-:W2:Y:S04]  /*28dc0*/  LDL R4, [R1+0x1c40] ;  /* 0x001c400001047983 */ /* 0x001ea80000100800 */
[----:B------:R-:W2:Y:S02]  /*28dd0*/  LDL R5, [R1+0x1c7c] ;  /* 0x001c7c0001057983 */ /* 0x000ea40000100800 */
[----:B--2---:R-:W-:-:S04]  /*28de0*/  @!P0 LOP3.LUT R5, R5, R4, RZ, 0x3c, !PT ;  /* 0x0000000405058212 */ /* 0x004fc800078e3cff */
[----:B------:R-:W-:-:S04]  /*28df0*/  @!P0 LOP3.LUT R4, R5, R4, RZ, 0x3c, !PT ;  /* 0x0000000405048212 */ /* 0x000fc800078e3cff */
[----:B------:R-:W-:-:S05]  /*28e00*/  @!P0 LOP3.LUT R5, R5, R4, RZ, 0x3c, !PT ;  /* 0x0000000405058212 */ /* 0x000fca00078e3cff */
[----:B------:R-:W2:Y:S04]  /*28e10*/  @!P0 LDG.E.U16 R15, [R4.64] ;  /* 0x00000006040f8981 */ /* 0x000ea8000c1e1500 */
[----:B------:R-:W-:Y:S04]  /*28e20*/  STL [R1+0x40e8], R10 ;  /* 0x0040e80a01007387 */ /* 0x000fe80000100800 */
        /* <DEDUP_REMOVED lines=13> */
[----:B---3--:R-:W-:Y:S02]  /*28f00*/  @!P0 IMAD.MOV.U32 R4, RZ, RZ, R19 ;  /* 0x000000ffff048224 */ /* 0x008fe400078e0013 */
[----:B------:R-:W3:Y:S04]  /*28f10*/  LDL R19, [R1+0x1db8] ;  /* 0x001db80001137983 */ /* 0x000ee80000100800 */
[----:B--2---:R-:W2:Y:S04]  /*28f20*/  @!P0 LDG.E.U16 R15, [R4.64] ;  /* 0x00000006040f8981 */ /* 0x004ea8000c1e1500 */
        /* <DEDUP_REMOVED lines=37> */
[----:B---3--:R-:W-:Y:S01]  /*29180*/  @!P0 IMAD.MOV.U32 R4, RZ, RZ, R19 ;  /* 0x000000ffff048224 */ /* 0x008fe200078e0013 */
[----:B------:R-:W-:Y:S01]  /*29190*/  PRMT R15, RZ, 0x7610, R15 ;  /* 0x00007610ff0f7816 */ /* 0x000fe2000000000f */
[----:B------:R-:W3:Y:S04]  /*291a0*/  LDL R19, [R1+0x1d84] ;  /* 0x001d840001137983 */ /* 0x000ee80000100800 */
[----:B--2---:R0:W2:Y:S04]  /*291b0*/  @!P0 LDG.E.U16 R8, [R4.64] ;  /* 0x0000000604088981 */ /* 0x0040a8000c1e1500 */
[----:B0-----:R-:W2:Y:S04]  /*291c0*/  LDL R4, [R1+0x1c48] ;  /* 0x001c480001047983 */ /* 0x001ea80000100800 */
[----:B------:R-:W2:Y:S02]  /*291d0*/  LDL R5, [R1+0x1c84] ;  /* 0x001c840001057983 */ /* 0x000ea40000100800 */
[----:B--2---:R-:W-:-:S04]  /*291e0*/  @!P0 LOP3.LUT R5, R5, R4, RZ, 0x3c, !PT ;  /* 0x0000000405058212 */ /* 0x004fc800078e3cff */
[----:B------:R-:W-:-:S04]  /*291f0*/  @!P0 LOP3.LUT R4, R5, R4, RZ, 0x3c, !PT ;  /* 0x0000000405048212 */ /* 0x000fc800078e3cff */
[----:B------:R-:W-:Y:S01]  /*29200*/  @!P0 LOP3.LUT R5, R5, R4, RZ, 0x3c, !PT ;  /* 0x0000000405058212 */ /* 0x000fe200078e3cff */
[----:B------:R-:W-:Y:S04]  /*29210*/  STL [R1+0x40d0], R8 ;  /* 0x0040d00801007387 */ /* 0x000fe80000100800 */
[----:B------:R0:W2:Y:S04]  /*29220*/  @!P0 LDG.E.U16 R15, [R4.64] ;  /* 0x00000006040f8981 */ /* 0x0000a8000c1e1500 */
[----:B0-----:R-:W3:Y:S01]  /*29230*/  LDL R5, [R1+0x1c88] ;  /* 0x001c880001057983 */ /* 0x001ee20000100800 */
[----:B------:R-:W-:Y:S01]  /*29240*/  PRMT R10, RZ, 0x7610, R10 ;  /* 0x00007610ff0a7816 */ /* 0x000fe2000000000a */
[----:B------:R-:W-:-:S02]  /*29250*/  @!P0 IMAD.MOV.U32 R4, RZ, RZ, R14 ;  /* 0x000000ffff048224 */ /* 0x000fc400078e000e */
[----:B--2---:R0:W-:Y:S01]  /*29260*/  STL [R1+0x34], R15 ;  /* 0x0000340f01007387 */ /* 0x0041e20000100800 */
[----:B------:R-:W-:Y:S01]  /*29270*/  PRMT R0, RZ, 0x7610, R0 ;  /* 0x00007610ff007816 */ /* 0x000fe20000000000 */
[----:B------:R-:W2:Y:S02]  /*29280*/  LDL R14, [R1+0x1d88] ;  /* 0x001d8800010e7983 */ /* 0x000ea40000100800 */
[----:B---3--:R1:W3:Y:S04]  /*29290*/  @!P0 LDG.E.U16 R10, [R4.64] ;  /* 0x00000006040a8981 */ /* 0x0082e8000c1e1500 */
[----:B0-----:R-:W2:Y:S04]  /*292a0*/  LDL R15, [R1+0x1c1c] ;  /* 0x001c1c00010f7983 */ /* 0x001ea80000100800 */
[----:B-1----:R-:W2:Y:S04]  /*292b0*/  LDL R4, [R1+0x1cc8] ;  /* 0x001cc80001047983 */ /* 0x002ea80000100800 */
[----:B------:R-:W2:Y:S02]  /*292c0*/  LDL R5, [R1+0x1d04] ;  /* 0x001d040001057983 */ /* 0x000ea40000100800 */
        /* <DEDUP_REMOVED lines=16> */
[----:B--2---:R-:W-:Y:S01]  /*293d0*/  STL [R1+0x24], R28 ;  /* 0x0000241c01007387 */ /* 0x004fe20000100800 */
[----:B------:R-:W2:Y:S02]  /*293e0*/  LDL R5, [R1+0x1d48] ;  /* 0x001d480001057983 */ /* 0x000ea40000100800 */
[----:B------:R-:W-:Y:S01]  /*293f0*/  @!P0 IMAD.MOV.U32 R4, RZ, RZ, R19 ;  /* 0x000000ffff048224 */ /* 0x000fe200078e0013 */
[----:B------:R-:W-:Y:S02]  /*29400*/  PRMT R11, RZ, 0x7610, R11 ;  /* 0x00007610ff0b7816 */ /* 0x000fe4000000000b */
[----:B------:R-:W-:Y:S01]  /*29410*/  PRMT R6, RZ, 0x7610, R6 ;  /* 0x00007610ff067816 */ /* 0x000fe20000000006 */
[----:B------:R-:W3:Y:S04]  /*29420*/  LDL R19, [R1+0x1c8c] ;  /* 0x001c8c0001137983 */ /* 0x000ee80000100800 */
[----:B--2---:R0:W2:Y:S04]  /*29430*/  @!P0 LDG.E.U16 R7, [R4.64] ;  /* 0x0000000604078981 */ /* 0x0040a8000c1e1500 */
[----:B0-----:R-:W2:Y:S01]  /*29440*/  LDL R5, [R1+0x1bc8] ;  /* 0x001bc80001057983 */ /* 0x001ea20000100800 */
[----:B------:R-:W-:-:S05]  /*29450*/  @!P0 IMAD.MOV.U32 R4, RZ, RZ, R15 ;  /* 0x000000ffff048224 */ /* 0x000fca00078e000f */
[----:B--2---:R3:W2:Y:S04]  /*29460*/  @!P0 LDG.E.U16 R11, [R4.64] ;  /* 0x00000006040b8981 */ /* 0x0046a8000c1e1500 */
[----:B------:R-:W-:Y:S01]  /*29470*/  STL [R1+0x40b4], R7 ;  /* 0x0040b40701007387 */ /* 0x000fe20000100800 */
[----:B------:R-:W4:Y:S02]  /*29480*/  LDL R15, [R1+0x1c90] ;  /* 0x001c9000010f7983 */ /* 0x000f240000100800 */
[----:B---3--:R-:W-:Y:S02]  /*29490*/  @!P0 IMAD.MOV.U32 R4, RZ, RZ, R10 ;  /* 0x000000ffff048224 */ /* 0x008fe400078e000a */
[----:B------:R-:W-:-:S05]  /*294a0*/  @!P0 IMAD.MOV.U32 R5, RZ, RZ, R14 ;  /* 0x000000ffff058224 */ /* 0x000fca00078e000e */
[----:B------:R0:W3:Y:S04]  /*294b0*/  @!P0 LDG.E.U16 R6, [R4.64] ;  /* 0x0000000604068981 */ /* 0x0000e8000c1e1500 */
[----:B--2---:R1:W-:Y:S01]  /*294c0*/  STL [R1+0x20], R11 ;  /* 0x0000200b01007387 */ /* 0x0043e20000100800 */
[----:B0-----:R-:W2:Y:S02]  /*294d0*/  LDL R4, [R1+0x1bec] ;  /* 0x001bec0001047983 */ /* 0x001ea40000100800 */
[----:B------:R-:W2:Y:S01]  /*294e0*/  LDL R5, [R1+0x1c4c] ;  /* 0x001c4c0001057983 */ /* 0x000ea20000100800 */
[----:B------:R-:W-:Y:S01]  /*294f0*/  PRMT R8, RZ, 0x7610, R8 ;  /* 0x00007610ff087816 */ /* 0x000fe20000000008 */
[----:B------:R-:W4:Y:S04]  /*29500*/  LDL R14, [R1+0x1cd0] ;  /* 0x001cd000010e7983 */ /* 0x000f280000100800 */
[----:B------:R-:W4:Y:S04]  /*29510*/  LDL R10, [R1+0x1d0c] ;  /* 0x001d0c00010a7983 */ /* 0x000f280000100800 */
[----:B-1----:R-:W4:Y:S04]  /*29520*/  LDL R11, [R1+0x1ccc] ;  /* 0x001ccc00010b7983 */ /* 0x002f280000100800 */
[----:B---3--:R0:W-:Y:S01]  /*29530*/  STL [R1+0x40b8], R6 ;  /* 0x0040b80601007387 */ /* 0x0081e20000100800 */
[----:B--2---:R-:W-:-:S04]  /*29540*/  @!P0 LOP3.LUT R5, R5, R4, RZ, 0x3c, !PT ;  /* 0x0000000405058212 */ /* 0x004fc800078e3cff */
[----:B------:R-:W-:-:S04]  /*29550*/  @!P0 LOP3.LUT R4, R5, R4, RZ, 0x3c, !PT ;  /* 0x0000000405048212 */ /* 0x000fc800078e3cff */
[----:B------:R-:W-:-:S05]  /*29560*/  @!P0 LOP3.LUT R5, R5, R4, RZ, 0x3c, !PT ;  /* 0x0000000405058212 */ /* 0x000fca00078e3cff */
[----:B------:R1:W2:Y:S04]  /*29570*/  @!P0 LDG.E.U16 R8, [R4.64] ;  /* 0x0000000604088981 */ /* 0x0002a8000c1e1500 */
[----:B-1----:R-:W3:Y:S01]  /*29580*/  LDL R5, [R1+0x1c50] ;  /* 0x001c500001057983 */ /* 0x002ee20000100800 */
[----:B------:R-:W-:Y:S01]  /*29590*/  PRMT R12, RZ, 0x7610, R12 ;  /* 0x00007610ff0c7816 */ /* 0x000fe2000000000c */
[----:B------:R-:W-:-:S05]  /*295a0*/  @!P0 IMAD.MOV.U32 R4, RZ, RZ, R19 ;  /* 0x000000ffff048224 */ /* 0x000fca00078e0013 */
[----:B---3--:R4:W3:Y:S04]  /*295b0*/  @!P0 LDG.E.U16 R12, [R4.64] ;  /* 0x00000006040c8981 */ /* 0x0088e8000c1e1500 */
[----:B--2---:R1:W-:Y:S01]  /*295c0*/  STL [R1+0x1c], R8 ;  /* 0x00001c0801007387 */ /* 0x0043e20000100800 */
[----:B0-----:R-:W2:Y:S01]  /*295d0*/  LDL R6, [R1+0x1d4c] ;  /* 0x001d4c0001067983 */ /* 0x001ea20000100800 */
[----:B------:R-:W-:Y:S01]  /*295e0*/  PRMT R7, RZ, 0x7610, R7 ;  /* 0x00007610ff077816 */ /* 0x000fe20000000007 */
[----:B------:R-:W2:Y:S01]  /*295f0*/  LDL R19, [R1+0x1d50] ;  /* 0x001d500001137983 */ /* 0x000ea20000100800 */
[----:B-1----:R-:W2:Y:S01]  /*29600*/  LDL R8, [R1+0x1d10] ;  /* 0x001d100001087983 */ /* 0x002ea20000100800 */
[----:B----4-:R-:W-:Y:S02]  /*29610*/  @!P0 IMAD.MOV.U32 R4, RZ, RZ, R11 ;  /* 0x000000ffff048224 */ /* 0x010fe400078e000b */
[----:B------:R-:W-:-:S05]  /*29620*/  @!P0 IMAD.MOV.U32 R5, RZ, RZ, R15 ;  /* 0x000000ffff058224 */ /* 0x000fca00078e000f */
[----:B------:R0:W4:Y:S01]  /*29630*/  @!P0 LDG.E.U16 R7, [R4.64] ;  /* 0x0000000604078981 */ /* 0x000122000c1e1500 */
[----:B------:R-:W-:Y:S01]  /*29640*/  PRMT R9, RZ, 0x7610, R9 ;  /* 0x00007610ff097816 */ /* 0x000fe20000000009 */
[----:B0-----:R-:W-:Y:S02]  /*29650*/  @!P0 IMAD.MOV.U32 R4, RZ, RZ, R10 ;  /* 0x000000ffff048224 */ /* 0x001fe400078e000a */
[----:B------:R-:W-:-:S05]  /*29660*/  @!P0 IMAD.MOV.U32 R5, RZ, RZ, R14 ;  /* 0x000000ffff058224 */ /* 0x000fca00078e000e */
[----:B------:R0:W4:Y:S04]  /*29670*/  @!P0 LDG.E.U16 R9, [R4.64] ;  /* 0x0000000604098981 */ /* 0x000128000c1e1500 */
[----:B---3--:R1:W-:Y:S01]  /*29680*/  STL [R1+0x18], R12 ;  /* 0x0000180c01007387 */ /* 0x0083e20000100800 */
[----:B------:R-:W-:Y:S01]  /*29690*/  PRMT R2, RZ, 0x7610, R2 ;  /* 0x00007610ff027816 */ /* 0x000fe20000000002 */
[----:B--2---:R-:W-:Y:S01]  /*296a0*/  @!P0 IMAD.MOV.U32 R14, RZ, RZ, R6 ;  /* 0x000000ffff0e8224 */ /* 0x004fe200078e0006 */
[----:B0-----:R-:W-:Y:S01]  /*296b0*/  PRMT R5, RZ, 0x7610, R5 ;  /* 0x00007610ff057816 */ /* 0x001fe20000000005 */
[----:B------:R-:W2:Y:S04]  /*296c0*/  LDL R11, [R1+0x1c14] ;  /* 0x001c1400010b7983 */ /* 0x000ea80000100800 */
[----:B-1----:R-:W3:Y:S01]  /*296d0*/  LDL R12, [R1+0x1d8c] ;  /* 0x001d8c00010c7983 */ /* 0x002ee20000100800 */
[----:B------:R-:W-:-:S05]  /*296e0*/  @!P0 IMAD.MOV.U32 R15, RZ, RZ, R8 ;  /* 0x000000ffff0f8224 */ /* 0x000fca00078e0008 */
[----:B------:R0:W2:Y:S04]  /*296f0*/  @!P0 LDG.E.U16 R2, [R14.64] ;  /* 0x000000060e028981 */ /* 0x0000a8000c1e1500 */
[----:B----4-:R1:W-:Y:S01]  /*29700*/  STL [R1+0x14], R7 ;  /* 0x0000140701007387 */ /* 0x0103e20000100800 */
[----:B------:R-:W4:Y:S02]  /*29710*/  LDL R10, [R1+0x1d90] ;  /* 0x001d9000010a7983 */ /* 0x000f240000100800 */
[----:B0-----:R-:W-:Y:S01]  /*29720*/  @!P0 IMAD.MOV.U32 R15, RZ, RZ, R19 ;  /* 0x000000ffff0f8224 */ /* 0x001fe200078e0013 */
[----:B-1----:R-:W4:Y:S04]  /*29730*/  LDL R7, [R1+0x1c18] ;  /* 0x001c180001077983 */ /* 0x002f280000100800 */
[----:B------:R0:W-:Y:S01]  /*29740*/  STL [R1+0x10], R9 ;  /* 0x0000100901007387 */ /* 0x0001e20000100800 */
[----:B------:R-:W4:Y:S02]  /*29750*/  LDL R8, [R1+0x1be8] ;  /* 0x001be80001087983 */ /* 0x000f240000100800 */
[----:B------:R-:W4:Y:S01]  /*29760*/  LDL R6, [R1+0x1c54] ;  /* 0x001c540001067983 */ /* 0x000f220000100800 */
[----:B0-----:R-:W4:Y:S01]  /*29770*/  LDL R9, [R1+0x1db0] ;  /* 0x001db00001097983 */ /* 0x001f220000100800 */
[----:B---3--:R-:W-:-:S05]  /*29780*/  @!P0 IMAD.MOV.U32 R14, RZ, RZ, R12 ;  /* 0x000000ffff0e8224 */ /* 0x008fca00078e000c */
[----:B------:R0:W3:Y:S04]  /*29790*/  @!P0 LDG.E.U16 R5, [R14.64] ;  /* 0x000000060e058981 */ /* 0x0000e8000c1e1500 */
[----:B--2---:R-:W-:Y:S01]  /*297a0*/  STL [R1+0x40bc], R2 ;  /* 0x0040bc0201007387 */ /* 0x004fe20000100800 */
[----:B------:R-:W-:Y:S01]  /*297b0*/  PRMT R0, RZ, 0x7610, R0 ;  /* 0x00007610ff007816 */ /* 0x000fe20000000000 */
[----:B0-----:R-:W-:Y:S02]  /*297c0*/  @!P0 IMAD.MOV.U32 R15, RZ, RZ, R11 ;  /* 0x000000ffff0f8224 */ /* 0x001fe400078e000b */
[----:B----4-:R-:W-:-:S05]  /*297d0*/  @!P0 IMAD.MOV.U32 R14, RZ, RZ, R7 ;  /* 0x000000ffff0e8224 */ /* 0x010fca00078e0007 */
[----:B------:R0:W2:Y:S01]  /*297e0*/  @!P0 LDG.E.U16 R0, [R14.64] ;  /* 0x000000060e008981 */ /* 0x0000a2000c1e1500 */
[----:B------:R-:W-:Y:S01]  /*297f0*/  PRMT R4, RZ, 0x7610, R4 ;  /* 0x00007610ff047816 */ /* 0x000fe20000000004 */
[----:B0-----:R-:W-:Y:S02]  /*29800*/  @!P0 IMAD.MOV.U32 R15, RZ, RZ, R10 ;  /* 0x000000ffff0f8224 */ /* 0x001fe400078e000a */
[----:B------:R-:W-:-:S05]  /*29810*/  @!P0 IMAD.MOV.U32 R14, RZ, RZ, R9 ;  /* 0x000000ffff0e8224 */ /* 0x000fca00078e0009 */
[----:B------:R0:W4:Y:S01]  /*29820*/  @!P0 LDG.E.U16 R4, [R14.64] ;  /* 0x000000060e048981 */ /* 0x000122000c1e1500 */
[----:B------:R-:W-:Y:S01]  /*29830*/  PRMT R29, RZ, 0x7610, R29 ;  /* 0x00007610ff1d7816 */ /* 0x000fe2000000001d */
[----:B0-----:R-:W-:Y:S02]  /*29840*/  @!P0 IMAD.MOV.U32 R14, RZ, RZ, R6 ;  /* 0x000000ffff0e8224 */ /* 0x001fe400078e0006 */
[----:B------:R-:W-:-:S05]  /*29850*/  @!P0 IMAD.MOV.U32 R15, RZ, RZ, R8 ;  /* 0x000000ffff0f8224 */ /* 0x000fca00078e0008 */
[----:B------:R-:W4:Y:S04]  /*29860*/  @!P0 LDG.E.U16 R29, [R14.64] ;  /* 0x000000060e1d8981 */ /* 0x000f28000c1e1500 */
[----:B---3--:R0:W-:Y:S01]  /*29870*/  STL [R1+0x40c0], R5 ;  /* 0x0040c00501007387 */ /* 0x0081e20000100800 */
[----:B------:R-:W3:Y:S03]  /*29880*/  LDL R7, [R1+0x1c58] ;  /* 0x001c580001077983 */ /* 0x000ee60000100800 */
[----:B0-----:R-:W3:Y:S01]  /*29890*/  LDL R5, [R1+0x1c94] ;  /* 0x001c940001057983 */ /* 0x001ee20000100800 */
[----:B------:R-:W-:-:S03]  /*298a0*/  PRMT R27, RZ, 0x7610, R27 ;  /* 0x00007610ff1b7816 */ /* 0x000fc6000000001b */
[----:B--2---:R0:W-:Y:S01]  /*298b0*/  STL [R1+0x40c4], R0 ;  /* 0x0040c40001007387 */ /* 0x0041e20000100800 */
[----:B------:R-:W2:Y:S02]  /*298c0*/  LDL R2, [R1+0x1cd4] ;  /* 0x001cd40001027983 */ /* 0x000ea40000100800 */
[----:B------:R-:W2:Y:S01]  /*298d0*/  LDL R10, [R1+0x1c98] ;  /* 0x001c9800010a7983 */ /* 0x000ea20000100800 */
[----:B----4-:R1:W-:Y:S01]  /*298e0*/  STL [R1+0x40c8], R4 ;  /* 0x0040c80401007387 */ /* 0x0103e20000100800 */
[----:B------:R-:W4:Y:S02]  /*298f0*/  LDL R9, [R1+0x1cd8] ;  /* 0x001cd80001097983 */ /* 0x000f240000100800 */
[----:B------:R-:W4:Y:S02]  /*29900*/  LDL R8, [R1+0x1d14] ;  /* 0x001d140001087983 */ /* 0x000f240000100800 */
[----:B------:R-:W4:Y:S01]  /*29910*/  LDL R6, [R1+0x1d18] ;  /* 0x001d180001067983 */ /* 0x000f220000100800 */
[----:B0-----:R-:W4:Y:S04]  /*29920*/  LDL R0, [R1+0x1d54] ;  /* 0x001d540001007983 */ /* 0x001f280000100800 */
[----:B------:R-:W-:Y:S01]  /*29930*/  STL [R1+0x40d4], R29 ;  /* 0x0040d41d01007387 */ /* 0x000fe20000100800 */
[----:B---3--:R-:W-:-:S03]  /*29940*/  @!P0 IMAD.MOV.U32 R15, RZ, RZ, R7 ;  /* 0x000000ffff0f8224 */ /* 0x008fc600078e0007 */
[----:B------:R-:W3:Y:S01]  /*29950*/  LDL R7, [R1+0x1d58] ;  /* 0x001d580001077983 */ /* 0x000ee20000100800 */
[----:B------:R-:W-:-:S03]  /*29960*/  @!P0 IMAD.MOV.U32 R14, RZ, RZ, R5 ;  /* 0x000000ffff0e8224 */ /* 0x000fc600078e0005 */
[----:B------:R-:W3:Y:S04]  /*29970*/  LDL R5, [R1+0x1d94] ;  /* 0x001d940001057983 */ /* 0x000ee80000100800 */
[----:B------:R2:W3:Y:S02]  /*29980*/  @!P0 LDG.E.U16 R27, [R14.64] ;  /* 0x000000060e1b8981 */ /* 0x0004e4000c1e1500 */
[----:B--2---:R-:W-:Y:S01]  /*29990*/  @!P0 IMAD.MOV.U32 R14, RZ, RZ, R2 ;  /* 0x000000ffff0e8224 */ /* 0x004fe200078e0002 */
[----:B------:R-:W-:Y:S01]  /*299a0*/  PRMT R26, RZ, 0x7610, R26 ;  /* 0x00007610ff1a7816 */ /* 0x000fe2000000001a */
[----:B------:R-:W-:Y:S01]  /*299b0*/  @!P0 IMAD.MOV.U32 R15, RZ, RZ, R10 ;  /* 0x000000ffff0f8224 */ /* 0x000fe200078e000a */
[----:B------:R-:W-:-:S04]  /*299c0*/  PRMT R25, RZ, 0x7610, R25 ;  /* 0x00007610ff197816 */ /* 0x000fc80000000019 */
[----:B------:R4:W2:Y:S01]  /*299d0*/  @!P0 LDG.E.U16 R26, [R14.64] ;  /* 0x000000060e1a8981 */ /* 0x0008a2000c1e1500 */
[----:B------:R-:W-:Y:S01]  /*299e0*/  PRMT R21, RZ, 0x7610, R21 ;  /* 0x00007610ff157816 */ /* 0x000fe20000000015 */
[----:B----4-:R-:W-:Y:S02]  /*299f0*/  @!P0 IMAD.MOV.U32 R14, RZ, RZ, R8 ;  /* 0x000000ffff0e8224 */ /* 0x010fe400078e0008 */
[----:B------:R-:W-:-:S05]  /*29a00*/  @!P0 IMAD.MOV.U32 R15, RZ, RZ, R9 ;  /* 0x000000ffff0f8224 */ /* 0x000fca00078e0009 */
[----:B------:R0:W4:Y:S01]  /*29a10*/  @!P0 LDG.E.U16 R25, [R14.64] ;  /* 0x000000060e198981 */ /* 0x000122000c1e1500 */
[----:B------:R-:W-:Y:S01]  /*29a20*/  PRMT R3, RZ, 0x7610, R3 ;  /* 0x00007610ff037816 */ /* 0x000fe20000000003 */
[----:B0-----:R-:W-:Y:S02]  /*29a30*/  @!P0 IMAD.MOV.U32 R14, RZ, RZ, R0 ;  /* 0x000000ffff0e8224 */ /* 0x001fe400078e0000 */
[----:B------:R-:W-:-:S05]  /*29a40*/  @!P0 IMAD.MOV.U32 R15, RZ, RZ, R6 ;  /* 0x000000ffff0f8224 */ /* 0x000fca00078e0006 */
[----:B------:R0:W4:Y:S04]  /*29a50*/  @!P0 LDG.E.U16 R21, [R14.64] ;  /* 0x000000060e158981 */ /* 0x000128000c1e1500 */
[----:B---3--:R-:W-:Y:S01]  /*29a60*/  STL [R1+0x40d8], R27 ;  /* 0x0040d81b01007387 */ /* 0x008fe20000100800 */
[----:B-1----:R-:W3:Y:S02]  /*29a70*/  LDL R4, [R1+0x1c0c] ;  /* 0x001c0c0001047983 */ /* 0x002ee40000100800 */
[----:B------:R-:W3:Y:S02]  /*29a80*/  LDL R2, [R1+0x1c10] ;  /* 0x001c100001027983 */ /* 0x000ee40000100800 */
[----:B0-----:R-:W-:Y:S02]  /*29a90*/  @!P0 IMAD.MOV.U32 R14, RZ, RZ, R5 ;  /* 0x000000ffff0e8224 */ /* 0x001fe400078e0005 */
[----:B------:R-:W-:-:S05]  /*29aa0*/  @!P0 IMAD.MOV.U32 R15, RZ, RZ, R7 ;  /* 0x000000ffff0f8224 */ /* 0x000fca00078e0007 */
[----:B------:R3:W3:Y:S01]  /*29ab0*/  @!P0 LDG.E.U16 R3, [R14.64] ;  /* 0x000000060e038981 */ /* 0x0006e2000c1e1500 */
[----:B------:R-:W-:-:S03]  /*29ac0*/  PRMT R16, RZ, 0x7610, R16 ;  /* 0x00007610ff107816 */ /* 0x000fc60000000010 */
[----:B--2---:R-:W-:Y:S04]  /*29ad0*/  STL [R1+0x40dc], R26 ;  /* 0x0040dc1a01007387 */ /* 0x004fe80000100800 */
[----:B----4-:R-:W-:Y:S01]  /*29ae0*/  STL [R1+0x40e0], R25 ;  /* 0x0040e01901007387 */ /* 0x010fe20000100800 */
[----:B------:R-:W2:Y:S02]  /*29af0*/  LDL R6, [R1+0x1d98] ;  /* 0x001d980001067983 */ /* 0x000ea40000100800 */
[----:B------:R-:W4:Y:S01]  /*29b00*/  LDL R0, [R1+0x1dac] ;  /* 0x001dac0001007983 */ /* 0x000f220000100800 */
[----:B------:R-:W-:Y:S01]  /*29b10*/  STL [R1+0x40ec], R21 ;  /* 0x0040ec1501007387 */ /* 0x000fe20000100800 */
[----:B------:R-:W4:Y:S02]  /*29b20*/  LDL R8, [R1+0x1be4] ;  /* 0x001be40001087983 */ /* 0x000f240000100800 */
[----:B------:R-:W4:Y:S02]  /*29b30*/  LDL R7, [R1+0x1c5c] ;  /* 0x001c5c0001077983 */ /* 0x000f240000100800 */
[----:B---3--:R-:W-:-:S02]  /*29b40*/  @!P0 IMAD.MOV.U32 R15, RZ, RZ, R4 ;  /* 0x000000ffff0f8224 */ /* 0x008fc400078e0004 */
[----:B------:R-:W-:-:S05]  /*29b50*/  @!P0 IMAD.MOV.U32 R14, RZ, RZ, R2 ;  /* 0x000000ffff0e8224 */ /* 0x000fca00078e0002 */
[----:B------:R2:W3:Y:S04]  /*29b60*/  @!P0 LDG.E.U16 R16, [R14.64] ;  /* 0x000000060e108981 */ /* 0x0004e8000c1e1500 */
[----:B------:R0:W-:Y:S01]  /*29b70*/  STL [R1+0x40f0], R3 ;  /* 0x0040f00301007387 */ /* 0x0001e20000100800 */
[----:B------:R-:W3:Y:S02]  /*29b80*/  LDL R5, [R1+0x1c60] ;  /* 0x001c600001057983 */ /* 0x000ee40000100800 */
[----:B------:R-:W3:Y:S02]  /*29b90*/  LDL R4, [R1+0x1c9c] ;  /* 0x001c9c0001047983 */ /* 0x000ee40000100800 */
[----:B------:R-:W3:Y:S01]  /*29ba0*/  LDL R2, [R1+0x1cdc] ;  /* 0x001cdc0001027983 */ /* 0x000ee20000100800 */
[----:B------:R-:W-:-:S02]  /*29bb0*/  PRMT R13, RZ, 0x7610, R13 ;  /* 0x00007610ff0d7816 */ /* 0x000fc4000000000d */
[----:B------:R-:W-:Y:S02]  /*29bc0*/  PRMT R17, RZ, 0x7610, R17 ;  /* 0x00007610ff117816 */ /* 0x000fe40000000011 */
[----:B------:R-:W-:Y:S01]  /*29bd0*/  PRMT R18, RZ, 0x7610, R18 ;  /* 0x00007610ff127816 */ /* 0x000fe20000000012 */
[----:B--2---:R-:W-:Y:S02]  /*29be0*/  @!P0 IMAD.MOV.U32 R15, RZ, RZ, R6 ;  /* 0x000000ffff0f8224 */ /* 0x004fe400078e0006 */
[----:B----4-:R-:W-:-:S05]  /*29bf0*/  @!P0 IMAD.MOV.U32 R14, RZ, RZ, R0 ;  /* 0x000000ffff0e8224 */ /* 0x010fca00078e0000 */
[----:B------:R1:W2:Y:S02]  /*29c00*/  @!P0 LDG.E.U16 R13, [R14.64] ;  /* 0x000000060e0d8981 */ /* 0x0002a4000c1e1500 */
[----:B-1----:R-:W-:Y:S02]  /*29c10*/  @!P0 IMAD.MOV.U32 R15, RZ, RZ, R8 ;  /* 0x000000ffff0f8224 */ /* 0x002fe400078e0008 */
[----:B------:R-:W-:-:S05]  /*29c20*/  @!P0 IMAD.MOV.U32 R14, RZ, RZ, R7 ;  /* 0x000000ffff0e8224 */ /* 0x000fca00078e0007 */
[----:B------:R1:W4:Y:S04]  /*29c30*/  @!P0 LDG.E.U16 R17, [R14.64] ;  /* 0x000000060e118981 */ /* 0x000328000c1e1500 */
[----:B---3--:R-:W-:Y:S01]  /*29c40*/  STL [R1+0x40f4], R16 ;  /* 0x0040f41001007387 */ /* 0x008fe20000100800 */
[----:B0-----:R-:W3:Y:S02]  /*29c50*/  LDL R3, [R1+0x1ca0] ;  /* 0x001ca00001037983 */ /* 0x001ee40000100800 */
[----:B-1----:R-:W-:Y:S02]  /*29c60*/  @!P0 IMAD.MOV.U32 R15, RZ, RZ, R5 ;  /* 0x000000ffff0f8224 */ /* 0x002fe400078e0005 */
[----:B------:R-:W-:Y:S01]  /*29c70*/  @!P0 IMAD.MOV.U32 R14, RZ, RZ, R4 ;  /* 0x000000ffff0e8224 */ /* 0x000fe200078e0004 */
[----:B------:R-:W-:Y:S01]  /*29c80*/  PRMT R20, RZ, 0x7610, R20 ;  /* 0x00007610ff147816 */ /* 0x000fe20000000014 */
[----:B------:R-:W3:Y:S04]  /*29c90*/  LDL R0, [R1+0x1d1c] ;  /* 0x001d1c0001007983 */ /* 0x000ee80000100800 */
[----:B------:R0:W3:Y:S04]  /*29ca0*/  @!P0 LDG.E.U16 R18, [R14.64] ;  /* 0x000000060e128981 */ /* 0x0000e8000c1e1500 */
[----:B------:R-:W3:Y:S01]  /*29cb0*/  LDL R6, [R1+0x1ce0] ;  /* 0x001ce00001067983 */ /* 0x000ee20000100800 */
[----:B0-----:R-:W-:-:S03]  /*29cc0*/  @!P0 IMAD.MOV.U32 R14, RZ, RZ, R2 ;  /* 0x000000ffff0e8224 */ /* 0x001fc600078e0002 */
[----:B--2---:R-:W-:Y:S01]  /*29cd0*/  STL [R1+0x40f8], R13 ;  /* 0x0040f80d01007387 */ /* 0x004fe20000100800 */
[----:B------:R-:W2:Y:S02]  /*29ce0*/  LDL.LU R7, [R1+0xab0] ;  /* 0x000ab00001077983 */ /* 0x000ea40000300800 */
[----:B------:R-:W2:Y:S01]  /*29cf0*/  LDL.LU R10, [R1+0xaa8] ;  /* 0x000aa800010a7983 */ /* 0x000ea20000300800 */
[----:B----4-:R-:W-:Y:S01]  /*29d00*/  STL [R1+0x4104], R17 ;  /* 0x0041041101007387 */ /* 0x010fe20000100800 */
[----:B------:R-:W4:Y:S02]  /*29d10*/  LDL R5, [R1+0x1d20] ;  /* 0x001d200001057983 */ /* 0x000f240000100800 */
[----:B------:R-:W2:Y:S02]  /*29d20*/  LDL R4, [R1+0x1d5c] ;  /* 0x001d5c0001047983 */ /* 0x000ea40000100800 */
[----:B---3--:R-:W-:-:S05]  /*29d30*/  @!P0 IMAD.MOV.U32 R15, RZ, RZ, R3 ;  /* 0x000000ffff0f8224 */ /* 0x008fca00078e0003 */
[----:B------:R0:W3:Y:S04]  /*29d40*/  @!P0 LDG.E.U16 R20, [R14.64] ;  /* 0x000000060e148981 */ /* 0x0000e8000c1e1500 */
[----:B------:R-:W-:Y:S01]  /*29d50*/  STL [R1+0x4108], R18 ;  /* 0x0041081201007387 */ /* 0x000fe20000100800 */
[----:B------:R-:W3:Y:S02]  /*29d60*/  LDL R2, [R1+0x1d9c] ;  /* 0x001d9c0001027983 */ /* 0x000ee40000100800 */
[----:B------:R-:W3:Y:S02]  /*29d70*/  LDL R3, [R1+0x1d60] ;  /* 0x001d600001037983 */ /* 0x000ee40000100800 */
[----:B0-----:R-:W-:Y:S01]  /*29d80*/  @!P0 IMAD.MOV.U32 R14, RZ, RZ, R0 ;  /* 0x000000ffff0e8224 */ /* 0x001fe200078e0000 */
[----:B------:R-:W0:Y:S01]  /*29d90*/  S2R R28, SR_TID.X ;  /* 0x00000000001c7919 */ /* 0x000e220000002100 */
[----:B------:R-:W-:Y:S01]  /*29da0*/  PRMT R22, RZ, 0x7610, R22 ;  /* 0x00007610ff167816 */ /* 0x000fe20000000016 */
[----:B------:R-:W-:Y:S01]  /*29db0*/  @!P0 IMAD.MOV.U32 R15, RZ, RZ, R6 ;  /* 0x000000ffff0f8224 */ /* 0x000fe200078e0006 */
[----:B------:R-:W-:-:S04]  /*29dc0*/  PRMT R23, RZ, 0x7610, R23 ;  /* 0x00007610ff177816 */ /* 0x000fc80000000017 */
[----:B------:R4:W3:Y:S01]  /*29dd0*/  @!P0 LDG.E.U16 R22, [R14.64] ;  /* 0x000000060e168981 */ /* 0x0008e2000c1e1500 */
[----:B------:R-:W-:Y:S02]  /*29de0*/  PRMT R24, RZ, 0x7610, R24 ;  /* 0x00007610ff187816 */ /* 0x000fe40000000018 */
[----:B0-----:R-:W-:Y:S01]  /*29df0*/  LOP3.LUT R28, R28, 0x7f, RZ, 0xc0, !PT ;  /* 0x0000007f1c1c7812 */ /* 0x001fe200078ec0ff */
[----:B----4-:R-:W-:Y:S02]  /*29e00*/  @!P0 IMAD.MOV.U32 R15, RZ, RZ, R5 ;  /* 0x000000ffff0f8224 */ /* 0x010fe400078e0005 */
[----:B--2---:R-:W-:-:S05]  /*29e10*/  @!P0 IMAD.MOV.U32 R14, RZ, RZ, R4 ;  /* 0x000000ffff0e8224 */ /* 0x004fca00078e0004 */
[----:B------:R0:W2:Y:S04]  /*29e20*/  @!P0 LDG.E.U16 R23, [R14.64] ;  /* 0x000000060e178981 */ /* 0x0000a8000c1e1500 */
[----:B---3--:R1:W-:Y:S04]  /*29e30*/  STL [R1+0x410c], R20 ;  /* 0x00410c1401007387 */ /* 0x0083e80000100800 */
[----:B-1----:R-:W3:Y:S01]  /*29e40*/  LDL.LU R20, [R1+0xaa0] ;  /* 0x000aa00001147983 */ /* 0x002ee20000300800 */
[----:B------:R-:W4:Y:S02]  /*29e50*/  LDL.LU R18, [R1+0xa28] ;  /* 0x000a280001127983 */ /* 0x000f240000300800 */
[----:B------:R-:W2:Y:S02]  /*29e60*/  LDL.LU R17, [R1+0xa20] ;  /* 0x000a200001117983 */ /* 0x000ea40000300800 */
[----:B------:R-:W2:Y:S01]  /*29e70*/  LDL.LU R13, [R1+0xa18] ;  /* 0x000a1800010d7983 */ /* 0x000ea20000300800 */
[----:B------:R-:W2:Y:S01]  /*29e80*/  LDL.LU R16, [R1+0xa10] ;  /* 0x000a100001107983 */ /* 0x000ea20000300800 */
[----:B------:R-:W2:Y:S02]  /*29e90*/  LDL.LU R0, [R1+0x998] ;  /* 0x0009980001007983 */ /* 0x000ea40000300800 */
[----:B------:R-:W2:Y:S02]  /*29ea0*/  LDL.LU R8, [R1+0x990] ;  /* 0x0009900001087983 */ /* 0x000ea40000300800 */
[----:B------:R-:W2:Y:S01]  /*29eb0*/  LDL.LU R19, [R1+0x988] ;  /* 0x0009880001137983 */ /* 0x000ea20000300800 */
[----:B------:R-:W2:Y:S01]  /*29ec0*/  LDL.LU R11, [R1+0x980] ;  /* 0x00098000010b7983 */ /* 0x000ea20000300800 */
[----:B0-----:R-:W-:-:S02]  /*29ed0*/  @!P0 IMAD.MOV.U32 R14, RZ, RZ, R2 ;  /* 0x000000ffff0e8224 */ /* 0x001fc400078e0002 */
[----:B------:R-:W2:Y:S02]  /*29ee0*/  LDL.LU R2, [R1+0x908] ;  /* 0x0009080001027983 */ /* 0x000ea40000300800 */
[----:B------:R-:W2:Y:S02]  /*29ef0*/  LDL.LU R12, [R1+0x904] ;  /* 0x00090400010c7983 */ /* 0x000ea40000300800 */
[----:B------:R-:W-:Y:S02]  /*29f00*/  @!P0 IMAD.MOV.U32 R15, RZ, RZ, R3 ;  /* 0x000000ffff0f8224 */ /* 0x000fe400078e0003 */
[----:B------:R-:W-:Y:S01]  /*29f10*/  IMAD.SHL.U32 R28, R28, 0x2, RZ ;  /* 0x000000021c1c7824 */ /* 0x000fe200078e00ff */
[----:B------:R-:W2:Y:S01]  /*29f20*/  LDL.LU R6, [R1+0x900] ;  /* 0x0009000001067983 */ /* 0x000ea20000300800 */
[----:B------:R-:W2:Y:S02]  /*29f30*/  LDL.LU R9, [R1+0x8fc] ;  /* 0x0008fc0001097983 */ /* 0x000ea40000300800 */
[----:B------:R-:W2:Y:S01]  /*29f40*/  LDL.LU R3, [R1+0x888] ;  /* 0x0008880001037983 */ /* 0x000ea20000300800 */
[----:B------:R0:W2:Y:S01]  /*29f50*/  @!P0 LDG.E.U16 R24, [R14.64] ;  /* 0x000000060e188981 */ /* 0x0000a2000c1e1500 */
[----:B------:R-:W2:Y:S02]  /*29f60*/  LDL.LU R21, [R1+0x884] ;  /* 0x0008840001157983 */ /* 0x000ea40000300800 */
[----:B------:R-:W2:Y:S02]  /*29f70*/  LDL.LU R25, [R1+0x880] ;  /* 0x0008800001197983 */ /* 0x000ea40000300800 */
[----:B------:R-:W2:Y:S01]  /*29f80*/  LDL.LU R26, [R1+0x87c] ;  /* 0x00087c00011a7983 */ /* 0x000ea20000300800 */
[----:B------:R-:W2:Y:S01]  /*29f90*/  LDL.LU R27, [R1+0x808] ;  /* 0x00080800011b7983 */ /* 0x000ea20000300800 */
[----:B------:R-:W2:Y:S02]  /*29fa0*/  LDL.LU R29, [R1+0x804] ;  /* 0x00080400011d7983 */ /* 0x000ea40000300800 */
[----:B------:R-:W2:Y:S02]  /*29fb0*/  LDL.LU R4, [R1+0x800] ;  /* 0x0008000001047983 */ /* 0x000ea40000300800 */
[----:B------:R-:W2:Y:S01]  /*29fc0*/  LDL.LU R5, [R1+0x7fc] ;  /* 0x0007fc0001057983 */ /* 0x000ea20000300800 */
[----:B0-----:R-:W-:-:S05]  /*29fd0*/  LOP3.LUT R14, R28, 0x60, RZ, 0x3c, !PT ;  /* 0x000000601c0e7812 */ /* 0x001fca00078e3cff */
[----:B------:R0:W-:Y:S04]  /*29fe0*/  STS.U16 [R14+0x9900], R7 ;  /* 0x009900070e007388 */ /* 0x0001e80000000400 */
[----:B0-----:R-:W2:Y:S01]  /*29ff0*/  LDL.LU R7, [R1+0x3dc] ;  /* 0x0003dc0001077983 */ /* 0x001ea20000300800 */
[----:B------:R0:W-:Y:S03]  /*2a000*/  STS.U16 [R14+0x9a00], R10 ;  /* 0x009a000a0e007388 */ /* 0x0001e60000000400 */
[----:B0-----:R-:W2:Y:S04]  /*2a010*/  LDL.LU R10, [R1+0x3d8] ;  /* 0x0003d800010a7983 */ /* 0x001ea80000300800 */
[----:B---3--:R-:W-:Y:S01]  /*2a020*/  STS.U16 [R14+0x9b00], R20 ;  /* 0x009b00140e007388 */ /* 0x008fe20000000400 */
[----:B----4-:R-:W-:Y:S02]  /*2a030*/  STS.U16 [R14+0xb800], R18 ;  /* 0x00b800120e007388 */ /* 0x010fe40000000400 */
[----:B--2---:R-:W-:Y:S01]  /*2a040*/  STS.U16 [R14+0xb900], R17 ;  /* 0x00b900110e007388 */ /* 0x004fe20000000400 */
[----:B------:R-:W-:Y:S04]  /*2a050*/  STS.U16 [R14+0xba00], R13 ;  /* 0x00ba000d0e007388 */ /* 0x000fe80000000400 */
[----:B------:R-:W-:Y:S01]  /*2a060*/  STS.U16 [R14+0xbb00], R16 ;  /* 0x00bb00100e007388 */ /* 0x000fe20000000400 */
[----:B------:R0:W-:Y:S02]  /*2a070*/  STS.U16 [R14+0xd800], R0 ;  /* 0x00d800000e007388 */ /* 0x0001e40000000400 */
[----:B------:R1:W-:Y:S02]  /*2a080*/  STS.U16 [R14+0xd900], R8 ;  /* 0x00d900080e007388 */ /* 0x0003e40000000400 */
[----:B------:R2:W-:Y:S01]  /*2a090*/  STS.U16 [R14+0xda00], R19 ;  /* 0x00da00130e007388 */ /* 0x0005e20000000400 */
[----:B0-----:R-:W3:Y:S01]  /*2a0a0*/  LDL.LU R0, [R1+0x3d4] ;  /* 0x0003d40001007983 */ /* 0x001ee20000300800 */
[----:B-1----:R-:W4:Y:S02]  /*2a0b0*/  LDL.LU R8, [R1+0x3d0] ;  /* 0x0003d00001087983 */ /* 0x002f240000300800 */
[----:B--2---:R-:W2:Y:S01]  /*2a0c0*/  LDL.LU R19, [R1+0x31c] ;  /* 0x00031c0001137983 */ /* 0x004ea20000300800 */
[----:B------:R0:W-:Y:S01]  /*2a0d0*/  STS.U16 [R14+0xdb00], R11 ;  /* 0x00db000b0e007388 */ /* 0x0001e20000000400 */
[----:B------:R-:W-:Y:S02]  /*2a0e0*/  STS.U16 [R14+0xf800], R2 ;  /* 0x00f800020e007388 */ /* 0x000fe40000000400 */
[----:B------:R1:W-:Y:S02]  /*2a0f0*/  STS.U16 [R14+0xf900], R12 ;  /* 0x00f9000c0e007388 */ /* 0x0003e40000000400 */
[----:B------:R1:W-:Y:S01]  /*2a100*/  STS.U16 [R14+0xfa00], R6 ;  /* 0x00fa00060e007388 */ /* 0x0003e20000000400 */
[----:B------:R1:W-:Y:S04]  /*2a110*/  STS.U16 [R14+0xfb00], R9 ;  /* 0x00fb00090e007388 */ /* 0x0003e80000000400 */
[----:B0-----:R-:W2:Y:S01]  /*2a120*/  LDL.LU R11, [R1+0x318] ;  /* 0x00031800010b7983 */ /* 0x001ea20000300800 */
[----:B-1----:R-:W2:Y:S03]  /*2a130*/  LDL.LU R12, [R1+0x314] ;  /* 0x00031400010c7983 */ /* 0x002ea60000300800 */
[----:B------:R-:W2:Y:S01]  /*2a140*/  LDL.LU R2, [R1+0x310] ;  /* 0x0003100001027983 */ /* 0x000ea20000300800 */
[----:B------:R-:W-:Y:S03]  /*2a150*/  STS.U16 [R14+0x11800], R3 ;  /* 0x011800030e007388 */ /* 0x000fe60000000400 */
[----:B------:R-:W2:Y:S04]  /*2a160*/  LDL.LU R6, [R1+0x29c] ;  /* 0x00029c0001067983 */ /* 0x000ea80000300800 */
[----:B------:R-:W-:Y:S01]  /*2a170*/  STS.U16 [R14+0x11900], R21 ;  /* 0x011900150e007388 */ /* 0x000fe20000000400 */
[----:B------:R-:W2:Y:S02]  /*2a180*/  LDL.LU R9, [R1+0x298] ;  /* 0x0002980001097983 */ /* 0x000ea40000300800 */
[----:B------:R-:W-:Y:S02]  /*2a190*/  STS.U16 [R14+0x11a00], R25 ;  /* 0x011a00190e007388 */ /* 0x000fe40000000400 */
[----:B------:R-:W-:Y:S01]  /*2a1a0*/  STS.U16 [R14+0x11b00], R26 ;  /* 0x011b001a0e007388 */ /* 0x000fe20000000400 */
[----:B------:R-:W2:Y:S04]  /*2a1b0*/  LDL.LU R20, [R1+0x294] ;  /* 0x0002940001147983 */ /* 0x000ea80000300800 */
[----:B------:R-:W-:Y:S01]  /*2a1c0*/  STS.U16 [R14+0x13800], R27 ;  /* 0x0138001b0e007388 */ /* 0x000fe20000000400 */
[----:B------:R-:W2:Y:S02]  /*2a1d0*/  LDL.LU R18, [R1+0x290] ;  /* 0x0002900001127983 */ /* 0x000ea40000300800 */
[----:B------:R-:W-:Y:S02]  /*2a1e0*/  STS.U16 [R14+0x13900], R29 ;  /* 0x0139001d0e007388 */ /* 0x000fe40000000400 */
[----:B------:R-:W2:Y:S01]  /*2a1f0*/  LDL.LU R17, [R1+0x1dc] ;  /* 0x0001dc0001117983 */ /* 0x000ea20000300800 */
[----:B------:R-:W-:Y:S04]  /*2a200*/  STS.U16 [R14+0x13a00], R4 ;  /* 0x013a00040e007388 */ /* 0x000fe80000000400 */
[----:B------:R-:W2:Y:S01]  /*2a210*/  LDL.LU R13, [R1+0x1d8] ;  /* 0x0001d800010d7983 */ /* 0x000ea20000300800 */
[----:B------:R0:W-:Y:S02]  /*2a220*/  STS.U16 [R14+0x13b00], R5 ;  /* 0x013b00050e007388 */ /* 0x0001e40000000400 */
[----:B------:R-:W2:Y:S02]  /*2a230*/  LDL.LU R16, [R1+0x1d4] ;  /* 0x0001d40001107983 */ /* 0x000ea40000300800 */
[----:B------:R1:W-:Y:S01]  /*2a240*/  STS.U16 [R14+0x15800], R7 ;  /* 0x015800070e007388 */ /* 0x0003e20000000400 */
[----:B0-----:R-:W2:Y:S01]  /*2a250*/  LDL.LU R5, [R1+0x1d0] ;  /* 0x0001d00001057983 */ /* 0x001ea20000300800 */
[----:B-1----:R-:W2:Y:S03]  /*2a260*/  LDL.LU R7, [R1+0x164] ;  /* 0x0001640001077983 */ /* 0x002ea60000300800 */
[----:B------:R0:W-:Y:S04]  /*2a270*/  STS.U16 [R14+0x15900], R10 ;  /* 0x0159000a0e007388 */ /* 0x0001e80000000400 */
[----:B0-----:R-:W2:Y:S04]  /*2a280*/  LDL.LU R10, [R1+0x160] ;  /* 0x00016000010a7983 */ /* 0x001ea80000300800 */
[----:B---3--:R-:W-:Y:S01]  /*2a290*/  STS.U16 [R14+0x15a00], R0 ;  /* 0x015a00000e007388 */ /* 0x008fe20000000400 */
[----:B----4-:R-:W-:Y:S02]  /*2a2a0*/  STS.U16 [R14+0x15b00], R8 ;  /* 0x015b00080e007388 */ /* 0x010fe40000000400 */
[----:B--2---:R0:W-:Y:S02]  /*2a2b0*/  STS.U16 [R14+0x17800], R19 ;  /* 0x017800130e007388 */ /* 0x0041e40000000400 */
[----:B0-----:R-:W2:Y:S01]  /*2a2c0*/  LDL.LU R19, [R1+0x15c] ;  /* 0x00015c0001137983 */ /* 0x001ea20000300800 */
[----:B------:R-:W3:Y:S03]  /*2a2d0*/  LDL.LU R3, [R1+0x154] ;  /* 0x0001540001037983 */ /* 0x000ee60000300800 */
[----:B------:R0:W-:Y:S01]  /*2a2e0*/  STS.U16 [R14+0x17900], R11 ;  /* 0x0179000b0e007388 */ /* 0x0001e20000000400 */
[----:B------:R-:W4:Y:S02]  /*2a2f0*/  LDL.LU R8, [R1+0xf4] ;  /* 0x0000f40001087983 */ /* 0x000f240000300800 */
[----:B------:R1:W-:Y:S02]  /*2a300*/  STS.U16 [R14+0x17a00], R12 ;  /* 0x017a000c0e007388 */ /* 0x0003e40000000400 */
[----:B------:R1:W-:Y:S01]  /*2a310*/  STS.U16 [R14+0x17b00], R2 ;  /* 0x017b00020e007388 */ /* 0x0003e20000000400 */
[----:B0-----:R-:W4:Y:S01]  /*2a320*/  LDL.LU R11, [R1+0xf0] ;  /* 0x0000f000010b7983 */ /* 0x001f220000300800 */
[----:B-1----:R-:W4:Y:S02]  /*2a330*/  LDL.LU R12, [R1+0xec] ;  /* 0x0000ec00010c7983 */ /* 0x002f240000300800 */
[----:B------:R-:W4:Y:S02]  /*2a340*/  LDL.LU R21, [R1+0xe8] ;  /* 0x0000e80001157983 */ /* 0x000f240000300800 */
[----:B------:R-:W4:Y:S01]  /*2a350*/  LDL.LU R25, [R1+0xbc8] ;  /* 0x000bc80001197983 */ /* 0x000f220000300800 */
[----:B------:R-:W4:Y:S01]  /*2a360*/  LDL.LU R26, [R1+0xbc4] ;  /* 0x000bc400011a7983 */ /* 0x000f220000300800 */
[----:B------:R-:W4:Y:S02]  /*2a370*/  LDL.LU R27, [R1+0xbc0] ;  /* 0x000bc000011b7983 */ /* 0x000f240000300800 */
[----:B------:R-:W4:Y:S01]  /*2a380*/  LDL.LU R29, [R1+0xbbc] ;  /* 0x000bbc00011d7983 */ /* 0x000f220000300800 */
[----:B------:R0:W-:Y:S01]  /*2a390*/  STS.U16 [R14+0x19800], R6 ;  /* 0x019800060e007388 */ /* 0x0001e20000000400 */
[----:B------:R-:W4:Y:S02]  /*2a3a0*/  LDL.LU R4, [R1+0xbb8] ;  /* 0x000bb80001047983 */ /* 0x000f240000300800 */
[----:B------:R1:W-:Y:S02]  /*2a3b0*/  STS.U16 [R14+0x19900], R9 ;  /* 0x019900090e007388 */ /* 0x0003e40000000400 */
[----:B------:R-:W4:Y:S01]  /*2a3c0*/  LDL.LU R0, [R1+0xbb4] ;  /* 0x000bb40001007983 */ /* 0x000f220000300800 */
[----:B------:R-:W4:Y:S04]  /*2a3d0*/  LDL.LU R2, [R1+0xbb0] ;  /* 0x000bb00001027983 */ /* 0x000f280000300800 */
[----:B------:R-:W-:Y:S01]  /*2a3e0*/  STS.U16 [R14+0x19a00], R20 ;  /* 0x019a00140e007388 */ /* 0x000fe20000000400 */
[----:B------:R-:W-:Y:S02]  /*2a3f0*/  STS.U16 [R14+0x19b00], R18 ;  /* 0x019b00120e007388 */ /* 0x000fe40000000400 */
[----:B------:R-:W-:Y:S02]  /*2a400*/  STS.U16 [R14+0x1b800], R17 ;  /* 0x01b800110e007388 */ /* 0x000fe40000000400 */
[----:B------:R-:W-:Y:S01]  /*2a410*/  STS.U16 [R14+0x1b900], R13 ;  /* 0x01b9000d0e007388 */ /* 0x000fe20000000400 */
[----:B0-----:R-:W4:Y:S01]  /*2a420*/  LDL.LU R6, [R1+0xbac] ;  /* 0x000bac0001067983 */ /* 0x001f220000300800 */
[----:B-1----:R-:W4:Y:S03]  /*2a430*/  LDL.LU R9, [R1+0xba8] ;  /* 0x000ba80001097983 */ /* 0x002f260000300800 */
[----:B------:R-:W-:Y:S01]  /*2a440*/  STS.U16 [R14+0x1ba00], R16 ;  /* 0x01ba00100e007388 */ /* 0x000fe20000000400 */
[----:B------:R0:W-:Y:S02]  /*2a450*/  STS.U16 [R14+0x1bb00], R5 ;  /* 0x01bb00050e007388 */ /* 0x0001e40000000400 */
[----:B------:R1:W-:Y:S01]  /*2a460*/  STS.U16 [R14+0x1d800], R7 ;  /* 0x01d800070e007388 */ /* 0x0003e20000000400 */
[----:B0-----:R-:W4:Y:S01]  /*2a470*/  LDL.LU R5, [R1+0xba4] ;  /* 0x000ba40001057983 */ /* 0x001f220000300800 */
[----:B-1----:R-:W4:Y:S03]  /*2a480*/  LDL.LU R7, [R1+0xba0] ;  /* 0x000ba00001077983 */ /* 0x002f260000300800 */
[----:B------:R0:W-:Y:S04]  /*2a490*/  STS.U16 [R14+0x1d900], R10 ;  /* 0x01d9000a0e007388 */ /* 0x0001e80000000400 */
[----:B0-----:R-:W4:Y:S04]  /*2a4a0*/  LDL.LU R10, [R1+0xb9c] ;  /* 0x000b9c00010a7983 */ /* 0x001f280000300800 */
[----:B--2---:R0:W-:Y:S04]  /*2a4b0*/  STS.U16 [R14+0x1da00], R19 ;  /* 0x01da00130e007388 */ /* 0x0041e80000000400 */
[----:B0-----:R-:W2:Y:S01]  /*2a4c0*/  LDL.LU R19, [R1+0xb28] ;  /* 0x000b280001137983 */ /* 0x001ea20000300800 */
[----:B---3--:R0:W-:Y:S02]  /*2a4d0*/  STS.U16 [R14+0x1db00], R3 ;  /* 0x01db00030e007388 */ /* 0x0081e40000000400 */
[----:B----4-:R1:W-:Y:S01]  /*2a4e0*/  STS.U16 [R14+0x1f800], R8 ;  /* 0x01f800080e007388 */ /* 0x0103e20000000400 */
[----:B------:R3:W-:Y:S04]  /*2a4f0*/  STS.U16 [R14+0x1f900], R11 ;  /* 0x01f9000b0e007388 */ /* 0x0007e80000000400 */
[----:B------:R4:W-:Y:S01]  /*2a500*/  STS.U16 [R14+0x1fa00], R12 ;  /* 0x01fa000c0e007388 */ /* 0x0009e20000000400 */
[----:B------:R-:W-:Y:S01]  /*2a510*/  STS.U16 [R14+0x1fb00], R21 ;  /* 0x01fb00150e007388 */ /* 0x000fe20000000400 */
[----:B0-----:R-:W-:-:S02]  /*2a520*/  LOP3.LUT R3, R28, 0x70, RZ, 0x3c, !PT ;  /* 0x000000701c037812 */ /* 0x001fc400078e3cff */
[----:B-1----:R-:W2:Y:S01]  /*2a530*/  LDL.LU R8, [R1+0xb24] ;  /* 0x000b240001087983 */ /* 0x002ea20000300800 */
[----:B---3--:R-:W3:Y:S02]  /*2a540*/  LDL.LU R11, [R1+0xb20] ;  /* 0x000b2000010b7983 */ /* 0x008ee40000300800 */
[----:B----4-:R-:W4:Y:S02]  /*2a550*/  LDL.LU R12, [R1+0xb1c] ;  /* 0x000b1c00010c7983 */ /* 0x010f240000300800 */
[----:B------:R-:W3:Y:S01]  /*2a560*/  LDL.LU R28, [R1+0xa9c] ;  /* 0x000a9c00011c7983 */ /* 0x000ee20000300800 */
[----:B------:R-:W-:Y:S01]  /*2a570*/  STS.U16 [R3+0x1c00], R25 ;  /* 0x001c001903007388 */ /* 0x000fe20000000400 */
[----:B------:R-:W-:Y:S02]  /*2a580*/  STS.U16 [R3+0x1d00], R26 ;  /* 0x001d001a03007388 */ /* 0x000fe40000000400 */
[----:B------:R-:W-:Y:S02]  /*2a590*/  STS.U16 [R3+0x1e00], R27 ;  /* 0x001e001b03007388 */ /* 0x000fe40000000400 */
[----:B------:R-:W-:Y:S01]  /*2a5a0*/  STS.U16 [R3+0x1f00], R29 ;  /* 0x001f001d03007388 */ /* 0x000fe20000000400 */
[----:B------:R-:W4:Y:S04]  /*2a5b0*/  LDL.LU R15, [R1+0xa98] ;  /* 0x000a9800010f7983 */ /* 0x000f280000300800 */
[----:B------:R-:W-:Y:S01]  /*2a5c0*/  STS.U16 [R3+0x3c00], R4 ;  /* 0x003c000403007388 */ /* 0x000fe20000000400 */
[----:B------:R-:W4:Y:S02]  /*2a5d0*/  LDL.LU R20, [R1+0xa94] ;  /* 0x000a940001147983 */ /* 0x000f240000300800 */
[----:B------:R-:W-:Y:S02]  /*2a5e0*/  STS.U16 [R3+0x3d00], R0 ;  /* 0x003d000003007388 */ /* 0x000fe40000000400 */
[----:B------:R-:W4:Y:S01]  /*2a5f0*/  LDL.LU R18, [R1+0xa90] ;  /* 0x000a900001127983 */ /* 0x000f220000300800 */
[----:B------:R0:W-:Y:S04]  /*2a600*/  STS.U16 [R3+0x3e00], R2 ;  /* 0x003e000203007388 */ /* 0x0001e80000000400 */
[----:B------:R-:W4:Y:S01]  /*2a610*/  LDL.LU R17, [R1+0xa0c] ;  /* 0x000a0c0001117983 */ /* 0x000f220000300800 */
[----:B------:R1:W-:Y:S02]  /*2a620*/  STS.U16 [R3+0x3f00], R6 ;  /* 0x003f000603007388 */ /* 0x0003e40000000400 */
[----:B------:R1:W-:Y:S01]  /*2a630*/  STS.U16 [R3+0x5c00], R9 ;  /* 0x005c000903007388 */ /* 0x0003e20000000400 */
[----:B0-----:R-:W4:Y:S01]  /*2a640*/  LDL.LU R2, [R1+0xa08] ;  /* 0x000a080001027983 */ /* 0x001f220000300800 */
[----:B-1----:R-:W4:Y:S02]  /*2a650*/  LDL.LU R6, [R1+0xa04] ;  /* 0x000a040001067983 */ /* 0x002f240000300800 */
[----:B------:R-:W4:Y:S01]  /*2a660*/  LDL.LU R9, [R1+0xa00] ;  /* 0x000a000001097983 */ /* 0x000f220000300800 */
[----:B------:R-:W-:Y:S01]  /*2a670*/  STS.U16 [R3+0x5d00], R5 ;  /* 0x005d000503007388 */ /* 0x000fe20000000400 */
[----:B------:R0:W-:Y:S03]  /*2a680*/  STS.U16 [R3+0x5e00], R7 ;  /* 0x005e000703007388 */ /* 0x0001e60000000400 */
[----:B0-----:R-:W4:Y:S01]  /*2a690*/  LDL.LU R7, [R1+0x97c] ;  /* 0x00097c0001077983 */ /* 0x001f220000300800 */
[----:B------:R-:W4:Y:S02]  /*2a6a0*/  LDL.LU R13, [R1+0x978] ;  /* 0x00097800010d7983 */ /* 0x000f240000300800 */
[----:B------:R-:W4:Y:S01]  /*2a6b0*/  LDL.LU R16, [R1+0x974] ;  /* 0x0009740001107983 */ /* 0x000f220000300800 */
[----:B------:R0:W-:Y:S01]  /*2a6c0*/  STS.U16 [R3+0x5f00], R10 ;  /* 0x005f000a03007388 */ /* 0x0001e20000000400 */
[----:B------:R-:W4:Y:S03]  /*2a6d0*/  LDL.LU R4, [R1+0x970] ;  /* 0x0009700001047983 */ /* 0x000f260000300800 */
[----:B0-----:R-:W4:Y:S04]  /*2a6e0*/  LDL.LU R10, [R1+0x8f8] ;  /* 0x0008f800010a7983 */ /* 0x001f280000300800 */
[----:B--2---:R0:W-:Y:S04]  /*2a6f0*/  STS.U16 [R3+0x7c00], R19 ;  /* 0x007c001303007388 */ /* 0x0041e80000000400 */
[----:B0-----:R-:W2:Y:S01]  /*2a700*/  LDL.LU R19, [R1+0x8f4] ;  /* 0x0008f40001137983 */ /* 0x001ea20000300800 */
[----:B------:R-:W2:Y:S02]  /*2a710*/  LDL.LU R21, [R1+0x8f0] ;  /* 0x0008f00001157983 */ /* 0x000ea40000300800 */
[----:B------:R-:W2:Y:S01]  /*2a720*/  LDL.LU R25, [R1+0x8ec] ;  /* 0x0008ec0001197983 */ /* 0x000ea20000300800 */
[----:B------:R0:W-:Y:S01]  /*2a730*/  STS.U16 [R3+0x7d00], R8 ;  /* 0x007d000803007388 */ /* 0x0001e20000000400 */
[----:B------:R-:W2:Y:S02]  /*2a740*/  LDL.LU R26, [R1+0x878] ;  /* 0x00087800011a7983 */ /* 0x000ea40000300800 */
[----:B---3--:R1:W-:Y:S02]  /*2a750*/  STS.U16 [R3+0x7e00], R11 ;  /* 0x007e000b03007388 */ /* 0x0083e40000000400 */
[----:B------:R-:W3:Y:S01]  /*2a760*/  LDL.LU R27, [R1+0x874] ;  /* 0x00087400011b7983 */ /* 0x000ee20000300800 */
[----:B----4-:R4:W-:Y:S04]  /*2a770*/  STS.U16 [R3+0x7f00], R12 ;  /* 0x007f000c03007388 */ /* 0x0109e80000000400 */
[----:B------:R-:W3:Y:S01]  /*2a780*/  LDL.LU R29, [R1+0x870] ;  /* 0x00087000011d7983 */ /* 0x000ee20000300800 */
[----:B------:R-:W3:Y:S02]  /*2a790*/  LDL.LU R0, [R1+0x86c] ;  /* 0x00086c0001007983 */ /* 0x000ee40000300800 */
[----:B------:R-:W-:Y:S02]  /*2a7a0*/  STS.U16 [R3+0x9c00], R28 ;  /* 0x009c001c03007388 */ /* 0x000fe40000000400 */
[----:B------:R-:W3:Y:S01]  /*2a7b0*/  LDL.LU R5, [R1+0x7f8] ;  /* 0x0007f80001057983 */ /* 0x000ee20000300800 */
[----:B------:R-:W-:Y:S04]  /*2a7c0*/  STS.U16 [R3+0x9d00], R15 ;  /* 0x009d000f03007388 */ /* 0x000fe80000000400 */
[----:B0-----:R-:W3:Y:S01]  /*2a7d0*/  LDL.LU R8, [R1+0x7f4] ;  /* 0x0007f40001087983 */ /* 0x001ee20000300800 */
[----:B------:R-:W-:Y:S02]  /*2a7e0*/  STS.U16 [R3+0x9e00], R20 ;  /* 0x009e001403007388 */ /* 0x000fe40000000400 */
[----:B-1----:R-:W3:Y:S02]  /*2a7f0*/  LDL.LU R11, [R1+0x7f0] ;  /* 0x0007f000010b7983 */ /* 0x002ee40000300800 */
[----:B------:R-:W-:Y:S01]  /*2a800*/  STS.U16 [R3+0x9f00], R18 ;  /* 0x009f001203007388 */ /* 0x000fe20000000400 */
[----:B----4-:R-:W4:Y:S04]  /*2a810*/  LDL.LU R12, [R1+0x7ec] ;  /* 0x0007ec00010c7983 */ /* 0x010f280000300800 */
[----:B------:R-:W-:Y:S04]  /*2a820*/  STS.U16 [R3+0xbc00], R17 ;  /* 0x00bc001103007388 */ /* 0x000fe80000000400 */
[----:B------:R0:W-:Y:S01]  /*2a830*/  STS.U16 [R3+0xbd00], R2 ;  /* 0x00bd000203007388 */ /* 0x0001e20000000400 */
[----:B------:R1:W-:Y:S02]  /*2a840*/  STS.U16 [R3+0xbe00], R6 ;  /* 0x00be000603007388 */ /* 0x0003e40000000400 */
[----:B------:R1:W-:Y:S01]  /*2a850*/  STS.U16 [R3+0xbf00], R9 ;  /* 0x00bf000903007388 */ /* 0x0003e20000000400 */
[----:B0-----:R-:W4:Y:S01]  /*2a860*/  LDL.LU R2, [R1+0x3cc] ;  /* 0x0003cc0001027983 */ /* 0x001f220000300800 */
[----:B-1----:R-:W4:Y:S02]  /*2a870*/  LDL.LU R6, [R1+0x3c8] ;  /* 0x0003c80001067983 */ /* 0x002f240000300800 */
[----:B------:R-:W4:Y:S01]  /*2a880*/  LDL.LU R9, [R1+0x3c4] ;  /* 0x0003c40001097983 */ /* 0x000f220000300800 */
[----:B------:R0:W-:Y:S04]  /*2a890*/  STS.U16 [R3+0xdc00], R7 ;  /* 0x00dc000703007388 */ /* 0x0001e80000000400 */
[----:B0-----:R-:W4:Y:S01]  /*2a8a0*/  LDL.LU R7, [R1+0x3c0] ;  /* 0x0003c00001077983 */ /* 0x001f220000300800 */
[----:B------:R-:W-:Y:S02]  /*2a8b0*/  STS.U16 [R3+0xdd00], R13 ;  /* 0x00dd000d03007388 */ /* 0x000fe40000000400 */
[----:B------:R-:W-:Y:S02]  /*2a8c0*/  STS.U16 [R3+0xde00], R16 ;  /* 0x00de001003007388 */ /* 0x000fe40000000400 */
[----:B------:R0:W-:Y:S01]  /*2a8d0*/  STS.U16 [R3+0xdf00], R4 ;  /* 0x00df000403007388 */ /* 0x0001e20000000400 */
[----:B------:R1:W-:Y:S04]  /*2a8e0*/  STS.U16 [R3+0xfc00], R10 ;  /* 0x00fc000a03007388 */ /* 0x0003e80000000400 */
[----:B0-----:R-:W4:Y:S01]  /*2a8f0*/  LDL.LU R4, [R1+0x30c] ;  /* 0x00030c0001047983 */ /* 0x001f220000300800 */
[----:B-1----:R-:W4:Y:S03]  /*2a900*/  LDL.LU R10, [R1+0x308] ;  /* 0x00030800010a7983 */ /* 0x002f260000300800 */
[----:B--2---:R0:W-:Y:S04]  /*2a910*/  STS.U16 [R3+0xfd00], R19 ;  /* 0x00fd001303007388 */ /* 0x0041e80000000400 */
[----:B0-----:R-:W2:Y:S01]  /*2a920*/  LDL.LU R19, [R1+0x304] ;  /* 0x0003040001137983 */ /* 0x001ea20000300800 */
[----:B------:R-:W-:Y:S02]  /*2a930*/  STS.U16 [R3+0xfe00], R21 ;  /* 0x00fe001503007388 */ /* 0x000fe40000000400 */
[----:B------:R-:W-:Y:S02]  /*2a940*/  STS.U16 [R3+0xff00], R25 ;  /* 0x00ff001903007388 */ /* 0x000fe40000000400 */
[----:B------:R-:W-:Y:S01]  /*2a950*/  STS.U16 [R3+0x11c00], R26 ;  /* 0x011c001a03007388 */ /* 0x000fe20000000400 */
[----:B---3--:R-:W-:Y:S04]  /*2a960*/  STS.U16 [R3+0x11d00], R27 ;  /* 0x011d001b03007388 */ /* 0x008fe80000000400 */
[----:B------:R-:W-:Y:S01]  /*2a970*/  STS.U16 [R3+0x11e00], R29 ;  /* 0x011e001d03007388 */ /* 0x000fe20000000400 */
[----:B------:R-:W-:Y:S02]  /*2a980*/  STS.U16 [R3+0x11f00], R0 ;  /* 0x011f000003007388 */ /* 0x000fe40000000400 */
[----:B------:R-:W-:Y:S01]  /*2a990*/  STS.U16 [R3+0x13c00], R5 ;  /* 0x013c000503007388 */ /* 0x000fe20000000400 */
[----:B------:R-:W3:Y:S04]  /*2a9a0*/  LDL.LU R20, [R1+0x300] ;  /* 0x0003000001147983 */ /* 0x000ee80000300800 */
[----:B------:R-:W-:Y:S01]  /*2a9b0*/  STS.U16 [R3+0x13d00], R8 ;  /* 0x013d000803007388 */ /* 0x000fe20000000400 */
[----:B------:R-:W3:Y:S02]  /*2a9c0*/  LDL.LU R18, [R1+0x28c] ;  /* 0x00028c0001127983 */ /* 0x000ee40000300800 */
[----:B------:R0:W-:Y:S02]  /*2a9d0*/  STS.U16 [R3+0x13e00], R11 ;  /* 0x013e000b03007388 */ /* 0x0001e40000000400 */
[----:B------:R-:W3:Y:S01]  /*2a9e0*/  LDL.LU R17, [R1+0x288] ;  /* 0x0002880001117983 */ /* 0x000ee20000300800 */
[----:B----4-:R1:W-:Y:S04]  /*2a9f0*/  STS.U16 [R3+0x13f00], R12 ;  /* 0x013f000c03007388 */ /* 0x0103e80000000400 */
[----:B0-----:R-:W4:Y:S04]  /*2aa00*/  LDL.LU R11, [R1+0x284] ;  /* 0x00028400010b7983 */ /* 0x001f280000300800 */
[----:B-1----:R-:W4:Y:S01]  /*2aa10*/  LDL.LU R12, [R1+0x27c] ;  /* 0x00027c00010c7983 */ /* 0x002f220000300800 */
[----:B------:R-:W4:Y:S02]  /*2aa20*/  LDL.LU R0, [R1+0x1cc] ;  /* 0x0001cc0001007983 */ /* 0x000f240000300800 */
[----:B------:R-:W4:Y:S01]  /*2aa30*/  LDL.LU R5, [R1+0x1c8] ;  /* 0x0001c80001057983 */ /* 0x000f220000300800 */
[----:B------:R-:W-:Y:S01]  /*2aa40*/  STS.U16 [R3+0x15c00], R2 ;  /* 0x015c000203007388 */ /* 0x000fe20000000400 */
[----:B------:R-:W-:Y:S03]  /*2aa50*/  STS.U16 [R3+0x15d00], R6 ;  /* 0x015d000603007388 */ /* 0x000fe60000000400 */
[----:B------:R-:W4:Y:S01]  /*2aa60*/  LDL.LU R8, [R1+0x1c4] ;  /* 0x0001c40001087983 */ /* 0x000f220000300800 */
[----:B------:R0:W-:Y:S03]  /*2aa70*/  STS.U16 [R3+0x15e00], R9 ;  /* 0x015e000903007388 */ /* 0x0001e60000000400 */
[----:B0-----:R-:W4:Y:S01]  /*2aa80*/  LDL.LU R9, [R1+0x1bc] ;  /* 0x0001bc0001097983 */ /* 0x001f220000300800 */
[----:B------:R-:W4:Y:S02]  /*2aa90*/  LDL.LU R28, [R1+0x14c] ;  /* 0x00014c00011c7983 */ /* 0x000f240000300800 */
[----:B------:R-:W4:Y:S02]  /*2aaa0*/  LDL.LU R15, [R1+0x144] ;  /* 0x00014400010f7983 */ /* 0x000f240000300800 */
[----:B------:R-:W4:Y:S01]  /*2aab0*/  LDL.LU R2, [R1+0x12c] ;  /* 0x00012c0001027983 */ /* 0x000f220000300800 */
[----:B------:R0:W-:Y:S04]  /*2aac0*/  STS.U16 [R3+0x15f00], R7 ;  /* 0x015f000703007388 */ /* 0x0001e80000000400 */
[----:B------:R-:W4:Y:S04]  /*2aad0*/  LDL.LU R6, [R1+0x124] ;  /* 0x0001240001067983 */ /* 0x000f280000300800 */
[----:B0-----:R-:W4:Y:S01]  /*2aae0*/  LDL.LU R7, [R1+0xe4] ;  /* 0x0000e40001077983 */ /* 0x001f220000300800 */
[----:B------:R-:W4:Y:S02]  /*2aaf0*/  LDL.LU R13, [R1+0xdc] ;  /* 0x0000dc00010d7983 */ /* 0x000f240000300800 */
[----:B------:R-:W4:Y:S02]  /*2ab00*/  LDL.LU R16, [R1+0xd0] ;  /* 0x0000d00001107983 */ /* 0x000f240000300800 */
[----:B------:R-:W4:Y:S01]  /*2ab10*/  LDL.LU R21, [R1+0xc4] ;  /* 0x0000c40001157983 */ /* 0x000f220000300800 */
[----:B------:R-:W4:Y:S01]  /*2ab20*/  LDL.LU R25, [R1+0x98] ;  /* 0x0000980001197983 */ /* 0x000f220000300800 */
[----:B------:R-:W4:Y:S02]  /*2ab30*/  LDL.LU R26, [R1+0x90] ;  /* 0x00009000011a7983 */ /* 0x000f240000300800 */
[----:B------:R-:W4:Y:S01]  /*2ab40*/  LDL.LU R27, [R1+0x88] ;  /* 0x00008800011b7983 */ /* 0x000f220000300800 */
[----:B------:R0:W-:Y:S01]  /*2ab50*/  STS.U16 [R3+0x17c00], R4 ;  /* 0x017c000403007388 */ /* 0x0001e20000000400 */
[----:B------:R-:W4:Y:S02]  /*2ab60*/  LDL.LU R29, [R1+0x80] ;  /* 0x00008000011d7983 */ /* 0x000f240000300800 */
[----:B------:R1:W-:Y:S01]  /*2ab70*/  STS.U16 [R3+0x17d00], R10 ;  /* 0x017d000a03007388 */ /* 0x0003e20000000400 */
[----:B0-----:R-:W4:Y:S01]  /*2ab80*/  LDL.LU R4, [R1+0x68] ;  /* 0x0000680001047983 */ /* 0x001f220000300800 */
[----:B-1----:R-:W4:Y:S03]  /*2ab90*/  LDL.LU R10, [R1+0x48] ;  /* 0x00004800010a7983 */ /* 0x002f260000300800 */
[----:B--2---:R0:W-:Y:S04]  /*2aba0*/  STS.U16 [R3+0x17e00], R19 ;  /* 0x017e001303007388 */ /* 0x0041e80000000400 */
[----:B0-----:R-:W2:Y:S04]  /*2abb0*/  LDL.LU R19, [R1+0x8] ;  /* 0x0000080001137983 */ /* 0x001ea80000300800 */
[----:B---3--:R0:W-:Y:S01]  /*2abc0*/  STS.U16 [R3+0x17f00], R20 ;  /* 0x017f001403007388 */ /* 0x0081e20000000400 */
[----:B------:R1:W-:Y:S03]  /*2abd0*/  STS.U16 [R3+0x19c00], R18 ;  /* 0x019c001203007388 */ /* 0x0003e60000000400 */
[----:B------:R3:W-:Y:S04]  /*2abe0*/  STS.U16 [R3+0x19d00], R17 ;  /* 0x019d001103007388 */ /* 0x0007e80000000400 */
[----:B0-----:R-:W2:Y:S04]  /*2abf0*/  LDL.LU R20, [R1+0x410c] ;  /* 0x00410c0001147983 */ /* 0x001ea80000300800 */
[----:B----4-:R0:W-:Y:S01]  /*2ac00*/  STS.U16 [R3+0x19e00], R11 ;  /* 0x019e000b03007388 */ /* 0x0101e20000000400 */
[----:B-1----:R-:W4:Y:S02]  /*2ac10*/  LDL.LU R18, [R1+0x4108] ;  /* 0x0041080001127983 */ /* 0x002f240000300800 */
[----:B------:R1:W-:Y:S02]  /*2ac20*/  STS.U16 [R3+0x19f00], R12 ;  /* 0x019f000c03007388 */ /* 0x0003e40000000400 */
[----:B---3--:R-:W3:Y:S01]  /*2ac30*/  LDL.LU R17, [R1+0x4104] ;  /* 0x0041040001117983 */ /* 0x008ee20000300800 */
[----:B------:R1:W-:Y:S01]  /*2ac40*/  STS.U16 [R3+0x1bc00], R0 ;  /* 0x01bc000003007388 */ /* 0x0003e20000000400 */
[----:B------:R1:W-:Y:S02]  /*2ac50*/  STS.U16 [R3+0x1bd00], R5 ;  /* 0x01bd000503007388 */ /* 0x0003e40000000400 */
[----:B------:R1:W-:Y:S01]  /*2ac60*/  STS.U16 [R3+0x1be00], R8 ;  /* 0x01be000803007388 */ /* 0x0003e20000000400 */
[----:B0-----:R-:W3:Y:S01]  /*2ac70*/  LDL.LU R11, [R1+0x4100] ;  /* 0x00410000010b7983 */ /* 0x001ee20000300800 */
[----:B-1----:R-:W3:Y:S03]  /*2ac80*/  LDL.LU R12, [R1+0x40fc] ;  /* 0x0040fc00010c7983 */ /* 0x002ee60000300800 */
[----:B------:R-:W4:Y:S04]  /*2ac90*/  LDL.LU R0, [R1+0x94] ;  /* 0x0000940001007983 */ /* 0x000f280000300800 */
[----:B------:R0:W-:Y:S01]  /*2aca0*/  STS.U16 [R3+0x1bf00], R9 ;  /* 0x01bf000903007388 */ /* 0x0001e20000000400 */
[----:B------:R-:W4:Y:S02]  /*2acb0*/  LDL.LU R5, [R1+0x8c] ;  /* 0x00008c0001057983 */ /* 0x000f240000300800 */
[----:B------:R-:W-:Y:S02]  /*2acc0*/  STS.U16 [R3+0x1dc00], R28 ;  /* 0x01dc001c03007388 */ /* 0x000fe40000000400 */
[----:B------:R-:W4:Y:S01]  /*2acd0*/  LDL.LU R8, [R1+0x84] ;  /* 0x0000840001087983 */ /* 0x000f220000300800 */
[----:B------:R-:W-:Y:S01]  /*2ace0*/  STS.U16 [R3+0x1dd00], R15 ;  /* 0x01dd000f03007388 */ /* 0x000fe20000000400 */
[----:B------:R1:W-:Y:S02]  /*2acf0*/  STS.U16 [R3+0x1de00], R2 ;  /* 0x01de000203007388 */ /* 0x0003e40000000400 */
[----:B------:R1:W-:Y:S01]  /*2ad00*/  STS.U16 [R3+0x1df00], R6 ;  /* 0x01df000603007388 */ /* 0x0003e20000000400 */
[----:B0-----:R-:W4:Y:S04]  /*2ad10*/  LDL.LU R9, [R1+0x74] ;  /* 0x0000740001097983 */ /* 0x001f280000300800 */
[----:B-1----:R-:W4:Y:S04]  /*2ad20*/  LDL.LU R2, [R1+0x64] ;  /* 0x0000640001027983 */ /* 0x002f280000300800 */
[----:B------:R0:W-:Y:S01]  /*2ad30*/  STS.U16 [R3+0x1fc00], R7 ;  /* 0x01fc000703007388 */ /* 0x0001e20000000400 */
[----:B------:R-:W4:Y:S03]  /*2ad40*/  LDL.LU R6, [R1+0x44] ;  /* 0x0000440001067983 */ /* 0x000f260000300800 */
[----:B0-----:R-:W4:Y:S04]  /*2ad50*/  LDL.LU R7, [R1] ;  /* 0x0000000001077983 */ /* 0x001f280000300800 */
[----:B------:R-:W0:Y:S01]  /*2ad60*/  S2R R28, SR_TID.X ;  /* 0x00000000001c7919 */ /* 0x000e220000002100 */
[----:B------:R1:W-:Y:S02]  /*2ad70*/  STS.U16 [R3+0x1fd00], R13 ;  /* 0x01fd000d03007388 */ /* 0x0003e40000000400 */
[----:B------:R1:W-:Y:S02]  /*2ad80*/  STS.U16 [R3+0x1fe00], R16 ;  /* 0x01fe001003007388 */ /* 0x0003e40000000400 */
[----:B------:R1:W-:Y:S02]  /*2ad90*/  STS.U16 [R3+0x1ff00], R21 ;  /* 0x01ff001503007388 */ /* 0x0003e40000000400 */
[----:B-1----:R-:W4:Y:S01]  /*2ada0*/  LDL.LU R13, [R1+0x7c] ;  /* 0x00007c00010d7983 */ /* 0x002f220000300800 */
[----:B------:R-:W4:Y:S02]  /*2adb0*/  LDL.LU R16, [R1+0x78] ;  /* 0x0000780001107983 */ /* 0x000f240000300800 */
[----:B------:R-:W4:Y:S02]  /*2adc0*/  LDL.LU R3, [R1+0x70] ;  /* 0x0000700001037983 */ /* 0x000f240000300800 */
[----:B------:R-:W4:Y:S01]  /*2add0*/  LDL.LU R21, [R1+0x6c] ;  /* 0x00006c0001157983 */ /* 0x000f220000300800 */
[----:B0-----:R-:W-:-:S05]  /*2ade0*/  LOP3.LUT R28, R28, 0x7f, RZ, 0xc0, !PT ;  /* 0x0000007f1c1c7812 */ /* 0x001fca00078ec0ff */
[----:B------:R-:W-:-:S05]  /*2adf0*/  IMAD.SHL.U32 R28, R28, 0x2, RZ ;  /* 0x000000021c1c7824 */ /* 0x000fca00078e00ff */
[----:B------:R0:W-:Y:S04]  /*2ae00*/  STS.U16 [R28+0x22800], R10 ;  /* 0x0228000a1c007388 */ /* 0x0001e80000000400 */
[----:B0-----:R-:W4:Y:S04]  /*2ae10*/  LDL.LU R10, [R1+0x58] ;  /* 0x00005800010a7983 */ /* 0x001f280000300800 */
[----:B--2---:R0:W-:Y:S04]  /*2ae20*/  STS.U16 [R28+0x23000], R19 ;  /* 0x023000131c007388 */ /* 0x0041e80000000400 */
[----:B0-----:R-:W2:Y:S04]  /*2ae30*/  LDL.LU R19, [R1+0x38] ;  /* 0x0000380001137983 */ /* 0x001ea80000300800 */
[----:B------:R0:W-:Y:S04]  /*2ae40*/  STS.U16 [R28+0x20000], R25 ;  /* 0x020000191c007388 */ /* 0x0001e80000000400 */
[----:B------:R1:W-:Y:S04]  /*2ae50*/  STS.U16 [R28+0x20800], R26 ;  /* 0x0208001a1c007388 */ /* 0x0003e80000000400 */
[----:B------:R3:W-:Y:S04]  /*2ae60*/  STS.U16 [R28+0x21000], R27 ;  /* 0x0210001b1c007388 */ /* 0x0007e80000000400 */
[----:B------:R4:W-:Y:S04]  /*2ae70*/  STS.U16 [R28+0x21800], R29 ;  /* 0x0218001d1c007388 */ /* 0x0009e80000000400 */
[----:B------:R-:W-:Y:S01]  /*2ae80*/  STS.U16 [R28+0x22000], R4 ;  /* 0x022000041c007388 */ /* 0x000fe20000000400 */
[----:B------:R-:W2:Y:S01]  /*2ae90*/  LDL.LU R15, [R1+0x60] ;  /* 0x00006000010f7983 */ /* 0x000ea20000300800 */
[----:B0-----:R-:W-:-:S02]  /*2aea0*/  LOP3.LUT R25, R28, 0x10, RZ, 0x3c, !PT ;  /* 0x000000101c197812 */ /* 0x001fc400078e3cff */
[----:B-1----:R-:W2:Y:S04]  /*2aeb0*/  LDL.LU R26, [R1+0x5c] ;  /* 0x00005c00011a7983 */ /* 0x002ea80000300800 */
[----:B---3--:R-:W-:Y:S01]  /*2aec0*/  STS.U16 [R28+0x23800], R12 ;  /* 0x0238000c1c007388 */ /* 0x008fe20000000400 */
[----:B----4-:R-:W-:Y:S03]  /*2aed0*/  STS.U16 [R25+0x20100], R0 ;  /* 0x0201000019007388 */ /* 0x010fe60000000400 */
[----:B------:R-:W3:Y:S01]  /*2aee0*/  LDL.LU R27, [R1+0x54] ;  /* 0x00005400011b7983 */ /* 0x000ee20000300800 */
[----:B------:R-:W4:Y:S03]  /*2aef0*/  LDL.LU R29, [R1+0x50] ;  /* 0x00005000011d7983 */ /* 0x000f260000300800 */
[----:B------:R-:W-:Y:S01]  /*2af00*/  STS.U16 [R25+0x20900], R5 ;  /* 0x0209000519007388 */ /* 0x000fe20000000400 */
[----:B------:R0:W-:Y:S03]  /*2af10*/  STS.U16 [R25+0x21100], R8 ;  /* 0x0211000819007388 */ /* 0x0001e60000000400 */
[----:B------:R1:W-:Y:S04]  /*2af20*/  STS.U16 [R25+0x21900], R9 ;  /* 0x0219000919007388 */ /* 0x0003e80000000400 */
[----:B0-----:R-:W3:Y:S04]  /*2af30*/  LDL.LU R8, [R1+0x4c] ;  /* 0x00004c0001087983 */ /* 0x001ee80000300800 */
[----:B------:R0:W-:Y:S01]  /*2af40*/  STS.U16 [R25+0x22100], R2 ;  /* 0x0221000219007388 */ /* 0x0001e20000000400 */
[----:B------:R0:W-:Y:S03]  /*2af50*/  STS.U16 [R25+0x22900], R6 ;  /* 0x0229000619007388 */ /* 0x0001e60000000400 */
[----:B-1----:R-:W3:Y:S01]  /*2af60*/  LDL.LU R9, [R1+0x28] ;  /* 0x0000280001097983 */ /* 0x002ee20000300800 */
[----:B------:R-:W3:Y:S02]  /*2af70*/  LDL.LU R0, [R1+0x40] ;  /* 0x0000400001007983 */ /* 0x000ee40000300800 */
[----:B------:R-:W3:Y:S01]  /*2af80*/  LDL.LU R5, [R1+0x3c] ;  /* 0x00003c0001057983 */ /* 0x000ee20000300800 */
[----:B0-----:R-:W3:Y:S04]  /*2af90*/  LDL.LU R2, [R1+0x34] ;  /* 0x0000340001027983 */ /* 0x001ee80000300800 */
[----:B------:R0:W-:Y:S01]  /*2afa0*/  STS.U16 [R25+0x23100], R7 ;  /* 0x0231000719007388 */ /* 0x0001e20000000400 */
[----:B------:R-:W3:Y:S03]  /*2afb0*/  LDL.LU R6, [R1+0x30] ;  /* 0x0000300001067983 */ /* 0x000ee60000300800 */
[----:B0-----:R-:W0:Y:S01]  /*2afc0*/  S2R R7, SR_TID.X ;  /* 0x0000000000077919 */ /* 0x001e220000002100 */
[----:B------:R1:W-:Y:S01]  /*2afd0*/  STS.U16 [R25+0x23900], R11 ;  /* 0x0239000b19007388 */ /* 0x0003e20000000400 */
[----:B0-----:R-:W-:-:S02]  /*2afe0*/  LOP3.LUT R4, R7, 0x7f, RZ, 0xc0, !PT ;  /* 0x0000007f07047812 */ /* 0x001fc400078ec0ff */
[----:B------:R-:W3:Y:S01]  /*2aff0*/  LDL.LU R7, [R1+0x2c] ;  /* 0x00002c0001077983 */ /* 0x000ee20000300800 */
[----:B-1----:R-:W3:Y:S02]  /*2b000*/  LDL.LU R11, [R1+0x18] ;  /* 0x00001800010b7983 */ /* 0x002ee40000300800 */
[----:B------:R-:W3:Y:S02]  /*2b010*/  LDL.LU R12, [R1+0x14] ;  /* 0x00001400010c7983 */ /* 0x000ee40000300800 */
[----:B------:R-:W-:Y:S01]  /*2b020*/  IMAD.SHL.U32 R25, R4, 0x2, RZ ;  /* 0x0000000204197824 */ /* 0x000fe200078e00ff */
[----:B------:R-:W3:Y:S04]  /*2b030*/  LDL.LU R28, [R1+0x10] ;  /* 0x00001000011c7983 */ /* 0x000ee80000300800 */
[----:B------:R-:W-:-:S05]  /*2b040*/  LOP3.LUT R25, R25, 0x20, RZ, 0x3c, !PT ;  /* 0x0000002019197812 */ /* 0x000fca00078e3cff */
[----:B------:R0:W-:Y:S01]  /*2b050*/  STS.U16 [R25+0x20200], R13 ;  /* 0x0202000d19007388 */ /* 0x0001e20000000400 */
[----:B------:R1:W-:Y:S02]  /*2b060*/  STS.U16 [R25+0x20a00], R16 ;  /* 0x020a001019007388 */ /* 0x0003e40000000400 */
[----:B------:R1:W-:Y:S02]  /*2b070*/  STS.U16 [R25+0x21200], R3 ;  /* 0x0212000319007388 */ /* 0x0003e40000000400 */
[----:B------:R1:W-:Y:S01]  /*2b080*/  STS.U16 [R25+0x21a00], R21 ;  /* 0x021a001519007388 */ /* 0x0003e20000000400 */
[----:B------:R1:W-:Y:S04]  /*2b090*/  STS.U16 [R25+0x22200], R10 ;  /* 0x0222000a19007388 */ /* 0x0003e80000000400 */
[----:B0-----:R-:W3:Y:S01]  /*2b0a0*/  LDL.LU R13, [R1+0x40f8] ;  /* 0x0040f800010d7983 */ /* 0x001ee20000300800 */
[----:B-1----:R-:W3:Y:S03]  /*2b0b0*/  LDL.LU R16, [R1+0x40f4] ;  /* 0x0040f40001107983 */ /* 0x002ee60000300800 */
[----:B------:R-:W3:Y:S01]  /*2b0c0*/  LDL.LU R3, [R1+0x40f0] ;  /* 0x0040f00001037983 */ /* 0x000ee20000300800 */
[----:B------:R-:W3:Y:S03]  /*2b0d0*/  LDL.LU R21, [R1+0x40ec] ;  /* 0x0040ec0001157983 */ /* 0x000ee60000300800 */
[----:B------:R-:W3:Y:S04]  /*2b0e0*/  LDL.LU R10, [R1+0x40e8] ;  /* 0x0040e800010a7983 */ /* 0x000ee80000300800 */
[----:B--2---:R0:W-:Y:S04]  /*2b0f0*/  STS.U16 [R25+0x22a00], R19 ;  /* 0x022a001319007388 */ /* 0x0041e80000000400 */
[----:B0-----:R-:W2:Y:S01]  /*2b100*/  LDL.LU R19, [R1+0x40e4] ;  /* 0x0040e40001137983 */ /* 0x001ea20000300800 */
[----:B------:R-:W-:-:S05]  /*2b110*/  IMAD.SHL.U32 R4, R4, 0x2, RZ ;  /* 0x0000000204047824 */ /* 0x000fca00078e00ff */
[----:B------:R-:W-:Y:S01]  /*2b120*/  LOP3.LUT R4, R4, 0x30, RZ, 0x3c, !PT ;  /* 0x0000003004047812 */ /* 0x000fe200078e3cff */
[----:B--2---:R0:W-:Y:S01]  /*2b130*/  STS.U16 [R25+0x23200], R19 ;  /* 0x0232001319007388 */ /* 0x0041e20000000400 */
[----:B---3--:R1:W-:Y:S03]  /*2b140*/  STS.U16 [R25+0x23a00], R10 ;  /* 0x023a000a19007388 */ /* 0x0083e60000000400 */
[----:B------:R-:W-:Y:S02]  /*2b150*/  STS.U16 [R4+0x20300], R15 ;  /* 0x0203000f04007388 */ /* 0x000fe40000000400 */
[----:B------:R2:W-:Y:S01]  /*2b160*/  STS.U16 [R4+0x20b00], R26 ;  /* 0x020b001a04007388 */ /* 0x0005e20000000400 */
[----:B------:R3:W-:Y:S01]  /*2b170*/  STS.U16 [R4+0x21300], R27 ;  /* 0x0213001b04007388 */ /* 0x0007e20000000400 */
[----:B----4-:R3:W-:Y:S03]  /*2b180*/  STS.U16 [R4+0x21b00], R29 ;  /* 0x021b001d04007388 */ /* 0x0107e60000000400 */
[----:B0-----:R-:W4:Y:S01]  /*2b190*/  LDL.LU R19, [R1+0x1c] ;  /* 0x00001c0001137983 */ /* 0x001f220000300800 */
[----:B-1----:R-:W4:Y:S02]  /*2b1a0*/  LDL.LU R25, [R1+0x40e0] ;  /* 0x0040e00001197983 */ /* 0x002f240000300800 */
[----:B------:R-:W4:Y:S02]  /*2b1b0*/  LDL.LU R10, [R1+0x20] ;  /* 0x00002000010a7983 */ /* 0x000f240000300800 */
[----:B--2---:R-:W2:Y:S01]  /*2b1c0*/  LDL.LU R26, [R1+0x40dc] ;  /* 0x0040dc00011a7983 */ /* 0x004ea20000300800 */
[----:B---3--:R-:W3:Y:S01]  /*2b1d0*/  LDL.LU R27, [R1+0x40d8] ;  /* 0x0040d800011b7983 */ /* 0x008ee20000300800 */
[----:B------:R-:W2:Y:S03]  /*2b1e0*/  LDL.LU R29, [R1+0x40d4] ;  /* 0x0040d400011d7983 */ /* 0x000ea60000300800 */
[----:B------:R0:W-:Y:S01]  /*2b1f0*/  STS.U16 [R4+0x22300], R8 ;  /* 0x0223000804007388 */ /* 0x0001e20000000400 */
[----:B------:R1:W-:Y:S03]  /*2b200*/  STS.U16 [R4+0x22b00], R9 ;  /* 0x022b000904007388 */ /* 0x0003e60000000400 */
[----:B0-----:R-:W2:Y:S01]  /*2b210*/  LDL.LU R8, [R1+0x40d0] ;  /* 0x0040d00001087983 */ /* 0x001ea20000300800 */
[----:B-1----:R-:W2:Y:S03]  /*2b220*/  LDL.LU R9, [R1+0x40cc] ;  /* 0x0040cc0001097983 */ /* 0x002ea60000300800 */
[----:B------:R-:W0:Y:S02]  /*2b230*/  S2R R15, SR_TID.X ;  /* 0x00000000000f7919 */ /* 0x000e240000002100 */
[----:B0-----:R-:W-:-:S02]  /*2b240*/  LOP3.LUT R15, R15, 0x7f, RZ, 0xc0, !PT ;  /* 0x0000007f0f0f7812 */ /* 0x001fc400078ec0ff */
[----:B--2---:R0:W-:Y:S01]  /*2b250*/  STS.U16 [R4+0x23300], R9 ;  /* 0x0233000904007388 */ /* 0x0041e20000000400 */
[----:B------:R1:W-:Y:S02]  /*2b260*/  STS.U16 [R4+0x23b00], R8 ;  /* 0x023b000804007388 */ /* 0x0003e40000000400 */
[----:B0-----:R-:W-:Y:S01]  /*2b270*/  IMAD.SHL.U32 R9, R15, 0x2, RZ ;  /* 0x000000020f097824 */ /* 0x001fe200078e00ff */
[----:B-1----:R-:W2:Y:S01]  /*2b280*/  LDL.LU R4, [R1+0x40c8] ;  /* 0x0040c80001047983 */ /* 0x002ea20000300800 */
[----:B------:R-:W2:Y:S03]  /*2b290*/  LDL.LU R8, [R1+0x24] ;  /* 0x0000240001087983 */ /* 0x000ea60000300800 */
[----:B------:R-:W-:-:S05]  /*2b2a0*/  LOP3.LUT R9, R9, 0x40, RZ, 0x3c, !PT ;  /* 0x0000004009097812 */ /* 0x000fca00078e3cff */
[----:B------:R0:W-:Y:S01]  /*2b2b0*/  STS.U16 [R9+0x20400], R0 ;  /* 0x0204000009007388 */ /* 0x0001e20000000400 */
[----:B------:R1:W-:Y:S02]  /*2b2c0*/  STS.U16 [R9+0x20c00], R5 ;  /* 0x020c000509007388 */ /* 0x0003e40000000400 */
[----:B------:R3:W-:Y:S02]  /*2b2d0*/  STS.U16 [R9+0x21400], R2 ;  /* 0x0214000209007388 */ /* 0x0007e40000000400 */
[----:B------:R4:W-:Y:S01]  /*2b2e0*/  STS.U16 [R9+0x21c00], R6 ;  /* 0x021c000609007388 */ /* 0x0009e20000000400 */
[----:B------:R4:W-:Y:S04]  /*2b2f0*/  STS.U16 [R9+0x22400], R7 ;  /* 0x0224000709007388 */ /* 0x0009e80000000400 */
[----:B0-----:R-:W2:Y:S01]  /*2b300*/  LDL.LU R0, [R1+0x40c4] ;  /* 0x0040c40001007983 */ /* 0x001ea20000300800 */
[----:B-1----:R-:W2:Y:S02]  /*2b310*/  LDL.LU R5, [R1+0x40c0] ;  /* 0x0040c00001057983 */ /* 0x002ea40000300800 */
[----:B---3--:R-:W3:Y:S02]  /*2b320*/  LDL.LU R2, [R1+0x40bc] ;  /* 0x0040bc0001027983 */ /* 0x008ee40000300800 */
[----:B----4-:R-:W4:Y:S01]  /*2b330*/  LDL.LU R6, [R1+0x40b8] ;  /* 0x0040b80001067983 */ /* 0x010f220000300800 */
[----:B------:R-:W3:Y:S01]  /*2b340*/  LDL.LU R7, [R1+0x40b4] ;  /* 0x0040b40001077983 */ /* 0x000ee20000300800 */
[----:B------:R-:W-:-:S05]  /*2b350*/  IMAD.SHL.U32 R15, R15, 0x2, RZ ;  /* 0x000000020f0f7824 */ /* 0x000fca00078e00ff */
[----:B------:R-:W-:Y:S01]  /*2b360*/  LOP3.LUT R15, R15, 0x50, RZ, 0x3c, !PT ;  /* 0x000000500f0f7812 */ /* 0x000fe200078e3cff */
[----:B--2---:R-:W-:Y:S04]  /*2b370*/  STS.U16 [R9+0x22c00], R8 ;  /* 0x022c000809007388 */ /* 0x004fe80000000400 */
[----:B---3--:R-:W-:Y:S01]  /*2b380*/  STS.U16 [R9+0x23400], R7 ;  /* 0x0234000709007388 */ /* 0x008fe20000000400 */
[----:B----4-:R-:W-:Y:S02]  /*2b390*/  STS.U16 [R9+0x23c00], R6 ;  /* 0x023c000609007388 */ /* 0x010fe40000000400 */
[----:B------:R-:W-:Y:S02]  /*2b3a0*/  STS.U16 [R15+0x20500], R10 ;  /* 0x0205000a0f007388 */ /* 0x000fe40000000400 */
[----:B------:R-:W-:Y:S01]  /*2b3b0*/  STS.U16 [R15+0x20d00], R19 ;  /* 0x020d00130f007388 */ /* 0x000fe20000000400 */
[----:B------:R-:W-:Y:S01]  /*2b3c0*/  STS.U16 [R15+0x21500], R11 ;  /* 0x0215000b0f007388 */ /* 0x000fe20000000400 */
[----:B------:R-:W-:Y:S02]  /*2b3d0*/  STS.U16 [R15+0x21d00], R12 ;  /* 0x021d000c0f007388 */ /* 0x000fe40000000400 */
[----:B------:R-:W-:Y:S02]  /*2b3e0*/  STS.U16 [R15+0x22500], R28 ;  /* 0x0225001c0f007388 */ /* 0x000fe40000000400 */
[----:B------:R0:W-:Y:S01]  /*2b3f0*/  STS.U16 [R15+0x22d00], R2 ;  /* 0x022d00020f007388 */ /* 0x0001e20000000400 */
[----:B------:R-:W-:Y:S01]  /*2b400*/  STS.U16 [R15+0x23500], R5 ;  /* 0x023500050f007388 */ /* 0x000fe20000000400 */
[----:B------:R1:W-:Y:S03]  /*2b410*/  STS.U16 [R15+0x23d00], R4 ;  /* 0x023d00040f007388 */ /* 0x0003e60000000400 */
[----:B0-----:R-:W2:Y:S04]  /*2b420*/  LDL.LU R2, [R1+0x40b0] ;  /* 0x0040b00001027983 */ /* 0x001ea80000300800 */
[----:B-1----:R-:W0:Y:S01]  /*2b430*/  S2R R15, SR_TID.X ;  /* 0x00000000000f7919 */ /* 0x002e220000002100 */
[----:B------:R1:W-:Y:S02]  /*2b440*/  STS.U16 [R14+0x20600], R0 ;  /* 0x020600000e007388 */ /* 0x0003e40000000400 */
[----:B------:R-:W-:Y:S02]  /*2b450*/  STS.U16 [R14+0x20e00], R29 ;  /* 0x020e001d0e007388 */ /* 0x000fe40000000400 */
[----:B------:R-:W-:Y:S01]  /*2b460*/  STS.U16 [R14+0x21600], R27 ;  /* 0x0216001b0e007388 */ /* 0x000fe20000000400 */
[----:B------:R-:W-:Y:S01]  /*2b470*/  STS.U16 [R14+0x21e00], R26 ;  /* 0x021e001a0e007388 */ /* 0x000fe20000000400 */
[----:B------:R-:W-:Y:S02]  /*2b480*/  STS.U16 [R14+0x22600], R25 ;  /* 0x022600190e007388 */ /* 0x000fe40000000400 */
[----:B------:R-:W-:Y:S02]  /*2b490*/  STS.U16 [R14+0x22e00], R21 ;  /* 0x022e00150e007388 */ /* 0x000fe40000000400 */
[----:B------:R-:W-:Y:S01]  /*2b4a0*/  STS.U16 [R14+0x23600], R3 ;  /* 0x023600030e007388 */ /* 0x000fe20000000400 */
[----:B------:R3:W-:Y:S04]  /*2b4b0*/  STS.U16 [R14+0x23e00], R13 ;  /* 0x023e000d0e007388 */ /* 0x0007e80000000400 */
[----:B-1----:R-:W4:Y:S04]  /*2b4c0*/  LDL R0, [R1+0x510] ;  /* 0x0005100001007983 */ /* 0x002f280000100800 */
[----:B---3--:R-:W3:Y:S01]  /*2b4d0*/  LDL.LU.64 R12, [R1+0x750] ;  /* 0x00075000010c7983 */ /* 0x008ee20000300a00 */
[----:B0-----:R-:W-:-:S03]  /*2b4e0*/  LOP3.LUT R28, R15, 0x7f, RZ, 0xc0, !PT ;  /* 0x0000007f0f1c7812 */ /* 0x001fc600078ec0ff */
[----:B------:R-:W2:Y:S02]  /*2b4f0*/  LDL.LU.64 R14, [R1+0x758] ;  /* 0x00075800010e7983 */ /* 0x000ea40000300a00 */
[----:B------:R-:W-:Y:S02]  /*2b500*/  IMAD.SHL.U32 R11, R28, 0x2, RZ ;  /* 0x000000021c0b7824 */ /* 0x000fe400078e00ff */
[----:B------:R-:W0:Y:S03]  /*2b510*/  S2R R28, SR_TID.X ;  /* 0x00000000001c7919 */ /* 0x000e260000002100 */
[----:B------:R-:W-:Y:S01]  /*2b520*/  LOP3.LUT R11, R11, 0x70, RZ, 0x3c, !PT ;  /* 0x000000700b0b7812 */ /* 0x000fe200078e3cff */
[----:B------:R-:W1:Y:S04]  /*2b530*/  S2R R19, SR_TID.X ;  /* 0x0000000000137919 */ /* 0x000e680000002100 */
[----:B------:R-:W-:Y:S01]  /*2b540*/  STS.U16 [R11+0x20700], R16 ;  /* 0x020700100b007388 */ /* 0x000fe20000000400 */
[----:B0-----:R-:W-:Y:S01]  /*2b550*/  LOP3.LUT R28, R28, 0x7, RZ, 0xc0, !PT ;  /* 0x000000071c1c7812 */ /* 0x001fe200078ec0ff */
[----:B-1----:R-:W-:-:S04]  /*2b560*/  IMAD.SHL.U32 R19, R19, 0x2, RZ ;  /* 0x0000000213137824 */ /* 0x002fc800078e00ff */
[----:B------:R-:W-:-:S05]  /*2b570*/  IMAD R28, R28, 0x110, RZ ;  /* 0x000001101c1c7824 */ /* 0x000fca00078e02ff */
[----:B------:R-:W-:Y:S01]  /*2b580*/  LOP3.LUT R28, R28, 0x30, R19, 0x78, !PT ;  /* 0x000000301c1c7812 */ /* 0x000fe200078e7813 */
[----:B--2---:R-:W-:Y:S01]  /*2b590*/  STL.64 [R1+0x40a8], R14 ;  /* 0x0040a80e01007387 */ /* 0x004fe20000100a00 */
[----:B---3--:R0:W-:Y:S03]  /*2b5a0*/  STL.64 [R1+0x40a0], R12 ;  /* 0x0040a00c01007387 */ /* 0x0081e60000100a00 */
[----:B0-----:R-:W2:Y:S01]  /*2b5b0*/  LDL.LU.64 R12, [R1+0x760] ;  /* 0x00076000010c7983 */ /* 0x001ea20000300a00 */
[----:B------:R-:W2:Y:S03]  /*2b5c0*/  LDL.LU.64 R14, [R1+0x768] ;  /* 0x00076800010e7983 */ /* 0x000ea60000300a00 */
[----:B------:R-:W-:Y:S01]  /*2b5d0*/  STS.U16 [R11+0x23f00], R2 ;  /* 0x023f00020b007388 */ /* 0x000fe20000000400 */
[----:B------:R-:W-:Y:S02]  /*2b5e0*/  STS.U16 [R11+0x20f00], R17 ;  /* 0x020f00110b007388 */ /* 0x000fe40000000400 */
[----:B------:R-:W-:Y:S02]  /*2b5f0*/  STS.U16 [R11+0x21700], R18 ;  /* 0x021700120b007388 */ /* 0x000fe40000000400 */
[----:B------:R-:W-:Y:S01]  /*2b600*/  STS.U16 [R11+0x21f00], R20 ;  /* 0x021f00140b007388 */ /* 0x000fe20000000400 */
[----:B------:R-:W-:Y:S01]  /*2b610*/  STS.U16 [R11+0x22700], R22 ;  /* 0x022700160b007388 */ /* 0x000fe20000000400 */
[----:B------:R-:W-:Y:S02]  /*2b620*/  STS.U16 [R11+0x22f00], R23 ;  /* 0x022f00170b007388 */ /* 0x000fe40000000400 */
[----:B------:R-:W-:Y:S02]  /*2b630*/  STS.U16 [R11+0x23700], R24 ;  /* 0x023700180b007388 */ /* 0x000fe40000000400 */
[----:B------:R-:W-:Y:S06]  /*2b640*/  BAR.SYNC.DEFER_BLOCKING 0x0 ;  /* 0x0000000000007b1d */ /* 0x000fec0000010000 */
[----:B------:R-:W0:Y:S04]  /*2b650*/  LDSM.16.M88.4 R20, [R28+0x20000] ;  /* 0x020000001c14783b */ /* 0x000e280000000200 */
[----:B------:R-:W1:Y:S04]  /*2b660*/  LDSM.16.M88.4 R16, [R28+0x21000] ;  /* 0x021000001c10783b */ /* 0x000e680000000200 */
[----:B------:R-:W3:Y:S04]  /*2b670*/  LDSM.16.M88.4 R24, [R28+0x21800] ;  /* 0x021800001c18783b */ /* 0x000ee80000000200 */
[----:B------:R-:W3:Y:S04]  /*2b680*/  LDSM.16.M88.4 R8, [R28+0x20800] ;  /* 0x020800001c08783b */ /* 0x000ee80000000200 */
[----:B----4-:R-:W-:Y:S04]  /*2b690*/  LDSM.16.MT88.4 R4, [R0] ;  /* 0x000000000004783b */ /* 0x010fe80000004200 */
[----:B0-----:R-:W-:Y:S01]  /*2b6a0*/  STL.64 [R1+0x20], R20 ;  /* 0x0000201401007387 */ /* 0x001fe20000100a00 */
[----:B-1----:R-:W-:Y:S02]  /*2b6b0*/  STL.64 [R1], R16 ;  /* 0x0000001001007387 */ /* 0x002fe40000100a00 */
[----:B------:R-:W-:Y:S02]  /*2b6c0*/  STL.64 [R1+0x8], R18 ;  /* 0x0000081201007387 */ /* 0x000fe40000100a00 */
[----:B------:R-:W0:Y:S04]  /*2b6d0*/  LDSM.16.M88.4 R16, [R28+0x22000] ;  /* 0x022000001c10783b */ /* 0x000e280000000200 */
[----:B------:R2:W-:Y:S01]  /*2b6e0*/  STL.64 [R1+0x28], R22 ;  /* 0x0000281601007387 */ /* 0x0005e20000100a00 */
[----:B---3--:R-:W-:Y:S02]  /*2b6f0*/  STL [R1+0x3db4], R26 ;  /* 0x003db41a01007387 */ /* 0x008fe40000100800 */
[----:B------:R-:W-:Y:S02]  /*2b700*/  STL.64 [R1+0x10], R8 ;  /* 0x0000100801007387 */ /* 0x000fe40000100a00 */
[----:B------:R1:W-:Y:S01]  /*2b710*/  STL.64 [R1+0x18], R10 ;  /* 0x0000180a01007387 */ /* 0x0003e20000100a00 */
[----:B------:R3:W-:Y:S04]  /*2b720*/  STL [R1+0x3db0], R27 ;  /* 0x003db01b01007387 */ /* 0x0007e80000100800 */
[----:B0-----:R-:W-:Y:S01]  /*2b730*/  STL.64 [R1+0x30], R16 ;  /* 0x0000301001007387 */ /* 0x001fe20000100a00 */
[----:B------:R-:W-:Y:S02]  /*2b740*/  STL.64 [R1+0x38], R18 ;  /* 0x0000381201007387 */ /* 0x000fe40000100a00 */
[----:B------:R-:W-:Y:S01]  /*2b750*/  LDSM.16.M88.4 R16, [R28+0x22800] ;  /* 0x022800001c10783b */ /* 0x000fe20000000200 */
[C---:B--2---:R-:W-:Y:S01]  /*2b760*/  HMMA.16816.F32.BF16 R20, R4.reuse, R20, R12 ;  /* 0x000000140414723c */ /* 0x044fe2000004180c */
[----:B------:R-:W1:Y:S02]  /*2b770*/  LDL.LU.64 R14, [R1+0x40a8] ;  /* 0x0040a800010e7983 */ /* 0x000e640000300a00 */
[----:B------:R-:W1:Y:S11]  /*2b780*/  LDL.LU.64 R12, [R1+0x40a0] ;  /* 0x0040a000010c7983 */ /* 0x000e760000300a00 */
[----:B------:R-:W-:Y:S09]  /*2b790*/  @!UPT UIADD3 URZ, URZ, URZ, URZ ;  /* 0x0000003f3f3ff290 */ /* 0x000ff2000fffe03f */
[----:B------:R-:W-:Y:S01]  /*2b7a0*/  STL.64 [R1+0x320], R20 ;  /* 0x0003201401007387 */ /* 0x000fe20000100a00 */
[----:B------:R-:W-:Y:S02]  /*2b7b0*/  STL.64 [R1+0x328], R22 ;  /* 0x0003281601007387 */ /* 0x000fe40000100a00 */
[----:B------:R-:W-:Y:S01]  /*2b7c0*/  LDSM.16.M88.4 R20, [R28+0x23000] ;  /* 0x023000001c14783b */ /* 0x000fe20000000200 */
[----:B-1----:R-:W-:Y:S11]  /*2b7d0*/  HMMA.16816.F32.BF16 R8, R4, R8, R12 ;  /* 0x000000080408723c */ /* 0x002ff6000004180c */
[----:B------:R-:W-:Y:S11]  /*2b7e0*/  @!UPT UIADD3 URZ, URZ, URZ, URZ ;  /* 0x0000003f3f3ff290 */ /* 0x000ff6000fffe03f */
[----:B------:R-:W-:Y:S01]  /*2b7f0*/  @!UPT UIADD3 URZ, URZ, URZ, URZ ;  /* 0x0000003f3f3ff290 */ /* 0x000fe2000fffe03f */
[----:B------:R0:W-:Y:S01]  /*2b800*/  STL.64 [R1+0x310], R8 ;  /* 0x0003100801007387 */ /* 0x0001e20000100a00 */
[----:B------:R-:W-:Y:S02]  /*2b810*/  STL.64 [R1+0x4098], R6 ;  /* 0x0040980601007387 */ /* 0x000fe40000100a00 */
[----:B------:R-:W-:Y:S02]  /*2b820*/  STL.64 [R1+0x4090], R4 ;  /* 0x0040900401007387 */ /* 0x000fe40000100a00 */
[----:B------:R-:W2:Y:S01]  /*2b830*/  LDL.LU.64 R12, [R1+0x790] ;  /* 0x00079000010c7983 */ /* 0x000ea20000300a00 */
[----:B------:R-:W2:Y:S01]  /*2b840*/  LDL.LU.64 R14, [R1+0x798] ;  /* 0x00079800010e7983 */ /* 0x000ea20000300a00 */
[----:B------:R-:W-:Y:S02]  /*2b850*/  IMAD.MOV.U32 R26, RZ, RZ, R10 ;  /* 0x000000ffff1a7224 */ /* 0x000fe400078e000a */
[----:B---3--:R-:W-:Y:S01]  /*2b860*/  IMAD.MOV.U32 R27, RZ, RZ, R11 ;  /* 0x000000ffff1b7224 */ /* 0x008fe200078e000b */
[----:B------:R-:W1:Y:S04]  /*2b870*/  LDSM.16.M88.4 R4, [R28+0x23800] ;  /* 0x023800001c04783b */ /* 0x000e680000000200 */
[----:B0-----:R-:W3:Y:S01]  /*2b880*/  LDL.LU.64 R8, [R1+0x780] ;  /* 0x0007800001087983 */ /* 0x001ee20000300a00 */
[----:B------:R-:W4:Y:S02]  /*2b890*/  LDL.LU.64 R10, [R1+0x788] ;  /* 0x00078800010a7983 */ /* 0x000f240000300a00 */
[----:B-1----:R-:W-:Y:S01]  /*2b8a0*/  IMAD.MOV.U32 R3, RZ, RZ, R5 ;  /* 0x000000ffff037224 */ /* 0x002fe200078e0005 */
[----:B----4-:R-:W-:Y:S01]  /*2b8b0*/  STL.64 [R1+0x4088], R10 ;  /* 0x0040880a01007387 */ /* 0x010fe20000100a00 */
[----:B---3--:R0:W-:Y:S03]  /*2b8c0*/  STL.64 [R1+0x4080], R8 ;  /* 0x0040800801007387 */ /* 0x0081e60000100a00 */
[----:B0-----:R-:W3:Y:S01]  /*2b8d0*/  LDL.64 R8, [R1] ;  /* 0x0000000001087983 */ /* 0x001ee20000100a00 */
[----:B------:R-:W-:Y:S02]  /*2b8e0*/  STL.64 [R1+0x50], R16 ;  /* 0x0000501001007387 */ /* 0x000fe40000100a00 */
[----:B------:R0:W-:Y:S02]  /*2b8f0*/  STL.64 [R1+0x58], R18 ;  /* 0x0000581201007387 */ /* 0x0001e40000100a00 */
[----:B------:R-:W-:Y:S01]  /*2b900*/  STL.64 [R1+0x60], R20 ;  /* 0x0000601401007387 */ /* 0x000fe20000100a00 */
[----:B------:R-:W-:Y:S01]  /*2b910*/  STL.64 [R1+0x68], R22 ;  /* 0x0000681601007387 */ /* 0x000fe20000100a00 */
[----:B------:R-:W-:Y:S02]  /*2b920*/  STL [R1+0x3dbc], R27 ;  /* 0x003dbc1b01007387 */ /* 0x000fe40000100800 */
[----:B------:R-:W-:Y:S02]  /*2b930*/  STL [R1+0x3db8], R26 ;  /* 0x003db81a01007387 */ /* 0x000fe40000100800 */
[----:B------:R-:W-:Y:S01]  /*2b940*/  STL.64 [R1+0x70], R4 ;  /* 0x0000700401007387 */ /* 0x000fe20000100a00 */
[----:B------:R1:W-:Y:S01]  /*2b950*/  STL.64 [R1+0x78], R6 ;  /* 0x0000780601007387 */ /* 0x0003e20000100a00 */
[----:B0-----:R-:W-:-:S03]  /*2b960*/  IMAD.MOV.U32 R18, RZ, RZ, R4 ;  /* 0x000000ffff127224 */ /* 0x001fc600078e0004 */
[----:B-1----:R-:W2:Y:S01]  /*2b970*/  LDL.LU.64 R6, [R1+0x4098] ;  /* 0x0040980001067983 */ /* 0x002ea20000300a00 */
[----:B------:R-:W2:Y:S02]  /*2b980*/  LDL.LU.64 R4, [R1+0x4090] ;  /* 0x0040900001047983 */ /* 0x000ea40000300a00 */
[----:B------:R-:W4:Y:S02]  /*2b990*/  LDL.LU.64 R10, [R1+0x4088] ;  /* 0x00408800010a7983 */ /* 0x000f240000300a00 */
[----:B---3--:R-:W-:Y:S02]  /*2b9a0*/  IMAD.MOV.U32 R22, RZ, RZ, R8 ;  /* 0x000000ffff167224 */ /* 0x008fe400078e0008 */
[----:B------:R-:W-:Y:S01]  /*2b9b0*/  IMAD.MOV.U32 R2, RZ, RZ, R9 ;  /* 0x000000ffff027224 */ /* 0x000fe200078e0009 */
[C---:B--2---:R-:W-:Y:S01]  /*2b9c0*/  HMMA.16816.F32.BF16 R12, R4.reuse, R8, R12 ;  /* 0x00000008040c723c */ /* 0x044fe2000004180c */
[----:B------:R-:W4:Y:S11]  /*2b9d0*/  LDL.LU.64 R8, [R1+0x4080] ;  /* 0x0040800001087983 */ /* 0x000f360000300a00 */
[----:B------:R-:W-:Y:S11]  /*2b9e0*/  @!UPT UIADD3 URZ, URZ, URZ, URZ ;  /* 0x0000003f3f3ff290 */ /* 0x000ff6000fffe03f */
[----:B------:R0:W-:Y:S01]  /*2b9f0*/  STL.64 [R1+0x300], R12 ;  /* 0x0003000c01007387 */ /* 0x0001e20000100a00 */
[----:B------:R-:W-:Y:S02]  /*2ba00*/  IMAD.MOV.U32 R28, RZ, RZ, R15 ;  /* 0x000000ffff1c7224 */ /* 0x000fe400078e000f */
[----:B------:R-:W-:Y:S01]  /*2ba10*/  IMAD.MOV.U32 R29, RZ, RZ, R14 ;  /* 0x000000ffff1d7224 */ /* 0x000fe200078e000e */
[----:B0-----:R-:W2:Y:S01]  /*2ba20*/  LDL.LU.64 R12, [R1+0x5a0] ;  /* 0x0005a000010c7983 */ /* 0x001ea20000300a00 */
[----:B------:R-:W2:Y:S02]  /*2ba30*/  LDL.LU.64 R14, [R1+0x5a8] ;  /* 0x0005a800010e7983 */ /* 0x000ea40000300a00 */
[----:B------:R-:W-:Y:S02]  /*2ba40*/  STL [R1+0x4078], R22 ;  /* 0x0040781601007387 */ /* 0x000fe40000100800 */
[----:B------:R0:W-:Y:S01]  /*2ba50*/  STL.64 [R1+0x4070], R20 ;  /* 0x0040701401007387 */ /* 0x0001e20000100a00 */
[----:B------:R-:W-:Y:S01]  /*2ba60*/  STL [R1+0x3dc4], R28 ;  /* 0x003dc41c01007387 */ /* 0x000fe20000100800 */
[----:B------:R-:W-:Y:S03]  /*2ba70*/  STL [R1+0x3dc0], R29 ;  /* 0x003dc01d01007387 */ /* 0x000fe60000100800 */
[----:B0-----:R-:W3:Y:S01]  /*2ba80*/  LDL.LU.64 R20, [R1+0x590] ;  /* 0x0005900001147983 */ /* 0x001ee20000300a00 */
[----:B------:R-:W3:Y:S01]  /*2ba90*/  LDL.LU.64 R22, [R1+0x598] ;  /* 0x0005980001167983 */ /* 0x000ee20000300a00 */
[C---:B----4-:R-:W-:Y:S11]  /*2baa0*/  HMMA.16816.F32.BF16 R8, R4.reuse, R24, R8 ;  /* 0x000000180408723c */ /* 0x050ff60000041808 */
[----:B------:R-:W-:Y:S11]  /*2bab0*/  @!UPT UIADD3 URZ, URZ, URZ, URZ ;  /* 0x0000003f3f3ff290 */ /* 0x000ff6000fffe03f */
[----:B------:R-:W-:Y:S01]  /*2bac0*/  @!UPT UIADD3 URZ, URZ, URZ, URZ ;  /* 0x0000003f3f3ff290 */ /* 0x000fe2000fffe03f */
[----:B------:R-:W-:Y:S01]  /*2bad0*/  STL.64 [R1+0x2f0], R8 ;  /* 0x0002f00801007387 */ /* 0x000fe20000100a00 */
[----:B------:R-:W-:Y:S02]  /*2bae0*/  STL.64 [R1+0x2f8], R10 ;  /* 0x0002f80a01007387 */ /* 0x000fe40000100a00 */
[----:B------:R0:W-:Y:S02]  /*2baf0*/  STL.64 [R1+0x4068], R24 ;  /* 0x0040681801007387 */ /* 0x0001e40000100a00 */
[----:B------:R-:W1:Y:S01]  /*2bb00*/  LDSM.16.MT88.4 R8, [R0+0x80] ;  /* 0x000080000008783b */ /* 0x000e620000004200 */
[----:B0-----:R-:W2:Y:S04]  /*2bb10*/  LDL.64 R24, [R1+0x30] ;  /* 0x0000300001187983 */ /* 0x001ea80000100a00 */
[----:B-1----:R-:W-:Y:S01]  /*2bb20*/  STL.64 [R1+0x4050], R10 ;  /* 0x0040500a01007387 */ /* 0x002fe20000100a00 */
[----:B------:R0:W-:Y:S01]  /*2bb30*/  STL.64 [R1+0x4048], R8 ;  /* 0x0040480801007387 */ /* 0x0001e20000100a00 */
[----:B---3--:R-:W-:Y:S01]  /*2bb40*/  HMMA.16816.F32.BF16 R20, R4, R16, R20 ;  /* 0x000000100414723c */ /* 0x008fe20000041814 */
[----:B0-----:R-:W-:-:S07]  /*2bb50*/  IMAD.MOV.U32 R9, RZ, RZ, R3 ;  /* 0x000000ffff097224 */ /* 0x001fce00078e0003 */
[----:B--2---:R-:W-:Y:S11]  /*2bb60*/  HMMA.16816.F32.BF16 R12, R4, R24, R12 ;  /* 0x00000018040c723c */ /* 0x004ff6000004180c */
[----:B------:R-:W-:Y:S11]  /*2bb70*/  @!UPT UIADD3 URZ, URZ, URZ, URZ ;  /* 0x0000003f3f3ff290 */ /* 0x000ff6000fffe03f */
[----:B------:R-:W-:Y:S01]  /*2bb80*/  @!UPT UIADD3 URZ, URZ, URZ, URZ ;  /* 0x0000003f3f3ff290 */ /* 0x000fe2000fffe03f */
[----:B------:R-:W-:Y:S01]  /*2bb90*/  STL.64 [R1+0x2e0], R12 ;  /* 0x0002e00c01007387 */ /* 0x000fe20000100a00 */
[----:B------:R-:W-:Y:S02]  /*2bba0*/  STL [R1+0x2e8], R14 ;  /* 0x0002e80e01007387 */ /* 0x000fe40000100800 */
[----:B------:R-:W-:Y:S02]  /*2bbb0*/  IMAD.MOV.U32 R28, RZ, RZ, R15 ;  /* 0x000000ffff1c7224 */ /* 0x000fe400078e000f */
[----:B------:R-:W0:Y:S01]  /*2bbc0*/  LDSM.16.MT88.4 R12, [R0+0x100] ;  /* 0x00010000000c783b */ /* 0x000e220000004200 */
[----:B------:R-:W-:Y:S02]  /*2bbd0*/  IMAD.MOV.U32 R29, RZ, RZ, R24 ;  /* 0x000000ffff1d7224 */ /* 0x000fe400078e0018 */
[----:B------:R-:W-:Y:S02]  /*2bbe0*/  IMAD.MOV.U32 R3, RZ, RZ, R25 ;  /* 0x000000ffff037224 */ /* 0x000fe400078e0019 */
[----:B------:R-:W2:Y:S01]  /*2bbf0*/  LDL.LU.64 R24, [R1+0x600] ;  /* 0x0006000001187983 */ /* 0x000ea20000300a00 */
[----:B------:R-:W2:Y:S02]  /*2bc00*/  LDL.LU.64 R26, [R1+0x608] ;  /* 0x00060800011a7983 */ /* 0x000ea40000300a00 */
[----:B------:R-:W-:Y:S01]  /*2bc10*/  STL [R1+0x3dc8], R28 ;  /* 0x003dc81c01007387 */ /* 0x000fe20000100800 */
[----:B0-----:R-:W-:Y:S01]  /*2bc20*/  STL.64 [R1+0x3fe8], R14 ;  /* 0x003fe80e01007387 */ /* 0x001fe20000100a00 */
[----:B------:R0:W-:Y:S03]  /*2bc30*/  STL.64 [R1+0x3fe0], R12 ;  /* 0x003fe00c01007387 */ /* 0x0001e60000100a00 */
[----:B0-----:R-:W3:Y:S01]  /*2bc40*/  LDL.64 R12, [R1+0x20] ;  /* 0x00002000010c7983 */ /* 0x001ee20000100a00 */
[----:B------:R-:W-:Y:S02]  /*2bc50*/  STL.64 [R1+0x2d0], R20 ;  /* 0x0002d01401007387 */ /* 0x000fe40000100a00 */
[----:B------:R0:W-:Y:S02]  /*2bc60*/  STL.64 [R1+0x2d8], R22 ;  /* 0x0002d81601007387 */ /* 0x0001e40000100a00 */
[----:B0-----:R-:W4:Y:S01]  /*2bc70*/  LDL.LU R22, [R1+0x4078] ;  /* 0x0040780001167983 */ /* 0x001f220000300800 */
[----:B------:R-:W2:Y:S02]  /*2bc80*/  LDL.LU.64 R20, [R1+0x4070] ;  /* 0x0040700001147983 */ /* 0x000ea40000300a00 */
[----:B------:R-:W-:-:S02]  /*2bc90*/  IMAD.MOV.U32 R8, RZ, RZ, R18 ;  /* 0x000000ffff087224 */ /* 0x000fc400078e0012 */
[----:B------:R-:W-:Y:S02]  /*2bca0*/  IMAD.MOV.U32 R15, RZ, RZ, R16 ;  /* 0x000000ffff0f7224 */ /* 0x000fe400078e0010 */
[----:B------:R-:W-:Y:S02]  /*2bcb0*/  IMAD.MOV.U32 R14, RZ, RZ, R17 ;  /* 0x000000ffff0e7224 */ /* 0x000fe400078e0011 */
[----:B------:R-:W0:Y:S04]  /*2bcc0*/  LDSM.16.MT88.4 R16, [R0+0x180] ;  /* 0x000180000010783b */ /* 0x000e280000004200 */
[----:B------:R-:W-:Y:S04]  /*2bcd0*/  STL.64 [R1+0x4060], R14 ;  /* 0x0040600e01007387 */ /* 0x000fe80000100a00 */
[----:B---3--:R1:W-:Y:S04]  /*2bce0*/  STL.64 [R1+0x4058], R12 ;  /* 0x0040580c01007387 */ /* 0x0083e80000100a00 */
[----:B-1----:R-:W3:Y:S01]  /*2bcf0*/  LDL.LU.64 R12, [R1+0x5f0] ;  /* 0x0005f000010c7983 */ /* 0x002ee20000300a00 */
[----:B------:R-:W3:Y:S01]  /*2bd00*/  LDL.LU.64 R14, [R1+0x5f8] ;  /* 0x0005f800010e7983 */ /* 0x000ee20000300a00 */
[----:B--2---:R-:W-:Y:S02]  /*2bd10*/  HMMA.16816.F32.BF16 R24, R4, R20, R24 ;  /* 0x000000140418723c */ /* 0x004fe40000041818 */
[----:B0-----:R-:W-:Y:S01]  /*2bd20*/  STL.64 [R1+0x3f88], R18 ;  /* 0x003f881201007387 */ /* 0x001fe20000100a00 */
[----:B------:R-:W-:Y:S11]  /*2bd30*/  STL.64 [R1+0x3f80], R16 ;  /* 0x003f801001007387 */ /* 0x000ff60000100a00 */
[----:B------:R-:W-:Y:S09]  /*2bd40*/  @!UPT UIADD3 URZ, URZ, URZ, URZ ;  /* 0x0000003f3f3ff290 */ /* 0x000ff2000fffe03f */
[----:B------:R0:W-:Y:S01]  /*2bd50*/  STL.64 [R1+0x2c0], R24 ;  /* 0x0002c01801007387 */ /* 0x0001e20000100a00 */
[----:B------:R1:W-:Y:S03]  /*2bd60*/  STL.64 [R1+0x2c8], R26 ;  /* 0x0002c81a01007387 */ /* 0x0003e60000100a00 */
[----:B0-----:R-:W2:Y:S01]  /*2bd70*/  LDL.LU.64 R24, [R1+0x4068] ;  /* 0x0040680001187983 */ /* 0x001ea20000300a00 */
[----:B------:R-:W-:Y:S02]  /*2bd80*/  IMAD.MOV.U32 R17, RZ, RZ, R2 ;  /* 0x000000ffff117224 */ /* 0x000fe400078e0002 */
[----:B----4-:R-:W-:Y:S02]  /*2bd90*/  IMAD.MOV.U32 R16, RZ, RZ, R22 ;  /* 0x000000ffff107224 */ /* 0x010fe400078e0016 */
[----:B-1----:R-:W-:Y:S02]  /*2bda0*/  IMAD.MOV.U32 R26, RZ, RZ, R20 ;  /* 0x000000ffff1a7224 */ /* 0x002fe400078e0014 */
[----:B------:R-:W-:-:S02]  /*2bdb0*/  IMAD.MOV.U32 R2, RZ, RZ, R21 ;  /* 0x000000ffff027224 */ /* 0x000fc400078e0015 */
[----:B------:R-:W0:Y:S04]  /*2bdc0*/  LDSM.16.MT88.4 R20, [R0+0x200] ;  /* 0x000200000014783b */ /* 0x000e280000004200 */
[----:B------:R-:W-:Y:S01]  /*2bdd0*/  STL [R1+0x4030], R26 ;  /* 0x0040301a01007387 */ /* 0x000fe20000100800 */
[----:B---3--:R-:W-:Y:S11]  /*2bde0*/  HMMA.16816.F32.BF16 R4, R4, R8, R12 ;  /* 0x000000080404723c */ /* 0x008ff6000004180c */
[----:B------:R-:W-:Y:S11]  /*2bdf0*/  @!UPT UIADD3 URZ, URZ, URZ, URZ ;  /* 0x0000003f3f3ff290 */ /* 0x000ff6000fffe03f */
[----:B------:R-:W-:Y:S02]  /*2be00*/  @!UPT UIADD3 URZ, URZ, URZ, URZ ;  /* 0x0000003f3f3ff290 */ /* 0x000fe4000fffe03f */
[----:B------:R-:W-:Y:S01]  /*2be10*/  IMAD.MOV.U32 R28, RZ, RZ, R7 ;  /* 0x000000ffff1c7224 */ /* 0x000fe200078e0007 */
[----:B--2---:R1:W-:Y:S04]  /*2be20*/  STL.64 [R1+0x4028], R24 ;  /* 0x0040281801007387 */ /* 0x0043e80000100a00 */
[----:B-1----:R-:W2:Y:S01]  /*2be30*/  LDL.LU.64 R24, [R1+0x7d0] ;  /* 0x0007d00001187983 */ /* 0x002ea20000300a00 */
[----:B------:R-:W2:Y:S02]  /*2be40*/  LDL.LU.64 R26, [R1+0x7d8] ;  /* 0x0007d800011a7983 */ /* 0x000ea40000300a00 */
[----:B0-----:R-:W-:Y:S02]  /*2be50*/  STL.64 [R1+0x3f28], R22 ;  /* 0x003f281601007387 */ /* 0x001fe40000100a00 */
[----:B------:R0:W-:Y:S02]  /*2be60*/  STL.64 [R1+0x3f20], R20 ;  /* 0x003f201401007387 */ /* 0x0001e40000100a00 */
[----:B0-----:R-:W3:Y:S04]  /*2be70*/  LDL R20, [R1+0x10] ;  /* 0x0000100001147983 */ /* 0x001ee80000100800 */
[----:B------:R-:W3:Y:S01]  /*2be80*/  LDL R21, [R1+0x14] ;  /* 0x0000140001157983 */ /* 0x000ee20000100800 */
[----:B------:R-:W4:Y:S02]  /*2be90*/  LDL.LU.64 R14, [R1+0x4060] ;  /* 0x00406000010e7983 */ /* 0x000f240000300a00 */
[----:B------:R-:W2:Y:S02]  /*2bea0*/  LDL.LU.64 R12, [R1+0x4058] ;  /* 0x00405800010c7983 */ /* 0x000ea40000300a00 */
[----:B------:R-:W3:Y:S01]  /*2beb0*/  LDL.LU.64 R10, [R1+0x4050] ;  /* 0x00405000010a7983 */ /* 0x000ee20000300a00 */
[----:B------:R-:W3:Y:S01]  /*2bec0*/  LDL.LU.64 R8, [R1+0x4048] ;  /* 0x0040480001087983 */ /* 0x000ee20000300a00 */
[----:B------:R-:W-:Y:S02]  /*2bed0*/  STL.64 [R1+0x210], R4 ;  /* 0x0002100401007387 */ /* 0x000fe40000100a00 */
[----:B------:R-:W-:Y:S02]  /*2bee0*/  STL [R1+0x218], R6 ;  /* 0x0002180601007387 */ /* 0x000fe40000100800 */
[----:B------:R-:W0:Y:S04]  /*2bef0*/  LDSM.16.MT88.4 R4, [R0+0x280] ;  /* 0x000280000004783b */ /* 0x000e280000004200 */
[----:B------:R-:W-:Y:S04]  /*2bf00*/  STL [R1+0x3e58], R28 ;  /* 0x003e581c01007387 */ /* 0x000fe80000100800 */
[----:B0-----:R-:W-:Y:S01]  /*2bf10*/  STL.64 [R1+0x3ec0], R6 ;  /* 0x003ec00601007387 */ /* 0x001fe20000100a00 */
[----:B------:R0:W-:Y:S03]  /*2bf20*/  STL.64 [R1+0x3eb8], R4 ;  /* 0x003eb80401007387 */ /* 0x0001e60000100a00 */
[----:B0-----:R-:W3:Y:S01]  /*2bf30*/  LDL.64 R4, [R1+0x70] ;  /* 0x0000700001047983 */ /* 0x001ee20000100a00 */
[----:B--2---:R-:W-:-:S03]  /*2bf40*/  IMAD.MOV.U32 R18, RZ, RZ, R12 ;  /* 0x000000ffff127224 */ /* 0x004fc600078e000c */
[----:B---3--:R4:W-:Y:S02]  /*2bf50*/  STL.64 [R1+0x3ff0], R4 ;  /* 0x003ff00401007387 */ /* 0x0089e40000100a00 */
[----:B----4-:R-:W-:Y:S02]  /*2bf60*/  IMAD.MOV.U32 R4, RZ, RZ, R15 ;  /* 0x000000ffff047224 */ /* 0x010fe400078e000f */
[----:B------:R-:W-:-:S05]  /*2bf70*/  IMAD.MOV.U32 R5, RZ, RZ, R14 ;  /* 0x000000ffff057224 */ /* 0x000fca00078e000e */
[----:B------:R0:W-:Y:S02]  /*2bf80*/  STL.64 [R1+0x4008], R4 ;  /* 0x0040080401007387 */ /* 0x0001e40000100a00 */
[----:B0-----:R-:W-:Y:S02]  /*2bf90*/  IMAD.MOV.U32 R4, RZ, RZ, R29 ;  /* 0x000000ffff047224 */ /* 0x001fe400078e001d */
[----:B------:R-:W-:-:S05]  /*2bfa0*/  IMAD.MOV.U32 R5, RZ, RZ, R3 ;  /* 0x000000ffff057224 */ /* 0x000fca00078e0003 */
[----:B------:R0:W-:Y:S02]  /*2bfb0*/  STL.64 [R1+0x4020], R4 ;  /* 0x0040200401007387 */ /* 0x0001e40000100a00 */
[C---:B0-----:R-:W-:Y:S01]  /*2bfc0*/  HMMA.16816.F32.BF16 R4, R8.reuse, R12, R24 ;  /* 0x0000000c0804723c */ /* 0x041fe20000041818 */
[----:B------:R-:W-:Y:S11]  /*2bfd0*/  IMAD.MOV.U32 R3, RZ, RZ, R13 ;  /* 0x000000ffff037224 */ /* 0x000ff600078e000d */
[----:B------:R-:W-:Y:S11]  /*2bfe0*/  @!UPT UIADD3 URZ, URZ, URZ, URZ ;  /* 0x0000003f3f3ff290 */ /* 0x000ff6000fffe03f */
[----:B------:R-:W-:Y:S01]  /*2bff0*/  STL.64 [R1+0x200], R4 ;  /* 0x0002000401007387 */ /* 0x000fe20000100a00 */
[----:B------:R-:W-:Y:S02]  /*2c000*/  STL.64 [R1+0x208], R6 ;  /* 0x0002080601007387 */ /* 0x000fe40000100a00 */
[----:B------:R-:W-:Y:S02]  /*2c010*/  STL [R1+0x4040], R18 ;  /* 0x0040401201007387 */ /* 0x000fe40000100800 */
[----:B------:R0:W-:Y:S02]  /*2c020*/  STL.64 [R1+0x4038], R16 ;  /* 0x0040381001007387 */ /* 0x0001e40000100a00 */
[----:B0-----:R-:W2:Y:S01]  /*2c030*/  LDL.LU.64 R16, [R1+0x7c0] ;  /* 0x0007c00001107983 */ /* 0x001ea20000300a00 */
[----:B------:R-:W2:Y:S02]  /*2c040*/  LDL.LU.64 R18, [R1+0x7c8] ;  /* 0x0007c80001127983 */ /* 0x000ea40000300a00 */
[----:B------:R-:W3:Y:S02]  /*2c050*/  LDL.LU.64 R24, [R1+0x7b0] ;  /* 0x0007b00001187983 */ /* 0x000ee40000300a00 */
[----:B------:R-:W3:Y:S01]  /*2c060*/  LDL.LU.64 R26, [R1+0x7b8] ;  /* 0x0007b800011a7983 */ /* 0x000ee20000300a00 */
[----:B------:R-:W4:Y:S01]  /*2c070*/  LDL.LU.64 R4, [R1+0x7a0] ;  /* 0x0007a00001047983 */ /* 0x000f220000300a00 */
[----:B------:R-:W4:Y:S02]  /*2c080*/  LDL.LU.64 R6, [R1+0x7a8] ;  /* 0x0007a80001067983 */ /* 0x000f240000300a00 */
[----:B------:R-:W2:Y:S02]  /*2c090*/  LDL.LU.64 R12, [R1+0x570] ;  /* 0x00057000010c7983 */ /* 0x000ea40000300a00 */
[----:B------:R-:W2:Y:S02]  /*2c0a0*/  LDL.LU.64 R14, [R1+0x578] ;  /* 0x00057800010e7983 */ /* 0x000ea40000300a00 */
[----:B--2---:R-:W-:Y:S01]  /*2c0b0*/  STL.64 [R1+0x4000], R14 ;  /* 0x0040000e01007387 */ /* 0x004fe20000100a00 */
[----:B------:R0:W-:Y:S03]  /*2c0c0*/  STL.64 [R1+0x3ff8], R12 ;  /* 0x003ff80c01007387 */ /* 0x0001e60000100a00 */
[----:B0-----:R-:W2:Y:S01]  /*2c0d0*/  LDL.LU.64 R12, [R1+0x580] ;  /* 0x00058000010c7983 */ /* 0x001ea20000300a00 */
[----:B------:R-:W2:Y:S01]  /*2c0e0*/  LDL.LU.64 R14, [R1+0x588] ;  /* 0x00058800010e7983 */ /* 0x000ea20000300a00 */
[C---:B------:R-:W-:Y:S02]  /*2c0f0*/  HMMA.16816.F32.BF16 R16, R8.reuse, R20, R16 ;  /* 0x000000140810723c */ /* 0x040fe40000041810 */
[----:B--2---:R-:W-:Y:S01]  /*2c100*/  STL.64 [R1+0x4018], R14 ;  /* 0x0040180e01007387 */ /* 0x004fe20000100a00 */
[----:B------:R0:W-:Y:S03]  /*2c110*/  STL.64 [R1+0x4010], R12 ;  /* 0x0040100c01007387 */ /* 0x0001e60000100a00 */
[----:B0-----:R-:W2:Y:S01]  /*2c120*/  LDL.LU.64 R12, [R1+0x5c0] ;  /* 0x0005c000010c7983 */ /* 0x001ea20000300a00 */
[----:B------:R-:W2:Y:S11]  /*2c130*/  LDL.LU.64 R14, [R1+0x5c8] ;  /* 0x0005c800010e7983 */ /* 0x000eb60000300a00 */
[----:B------:R-:W-:Y:S05]  /*2c140*/  @!UPT UIADD3 URZ, URZ, URZ, URZ ;  /* 0x0000003f3f3ff290 */ /* 0x000fea000fffe03f */
[----:B------:R-:W-:Y:S02]  /*2c150*/  STL.64 [R1+0x1f0], R16 ;  /* 0x0001f01001007387 */ /* 0x000fe40000100a00 */
[----:B------:R0:W-:Y:S02]  /*2c160*/  STL.64 [R1+0x1f8], R18 ;  /* 0x0001f81201007387 */ /* 0x0001e40000100a00 */
[----:B0-----:R-:W2:Y:S01]  /*2c170*/  LDL.LU R18, [R1+0x4040] ;  /* 0x0040400001127983 */ /* 0x001ea20000300800 */
[----:B------:R-:W3:Y:S02]  /*2c180*/  LDL.LU.64 R16, [R1+0x4038] ;  /* 0x0040380001107983 */ /* 0x000ee40000300a00 */
[----:B------:R-:W-:Y:S01]  /*2c190*/  STL.64 [R1+0x3fc8], R20 ;  /* 0x003fc81401007387 */ /* 0x000fe20000100a00 */
[C---:B---3--:R-:W-:Y:S11]  /*2c1a0*/  HMMA.16816.F32.BF16 R24, R8.reuse, R16, R24 ;  /* 0x000000100818723c */ /* 0x048ff60000041818 */
[----:B------:R-:W-:Y:S11]  /*2c1b0*/  @!UPT UIADD3 URZ, URZ, URZ, URZ ;  /* 0x0000003f3f3ff290 */ /* 0x000ff6000fffe03f */
[----:B------:R-:W-:Y:S01]  /*2c1c0*/  @!UPT UIADD3 URZ, URZ, URZ, URZ ;  /* 0x0000003f3f3ff290 */ /* 0x000fe2000fffe03f */
[----:B------:R-:W-:Y:S01]  /*2c1d0*/  STL.64 [R1+0x1e0], R24 ;  /* 0x0001e01801007387 */ /* 0x000fe20000100a00 */
[----:B------:R0:W-:Y:S03]  /*2c1e0*/  STL.64 [R1+0x1e8], R26 ;  /* 0x0001e81a01007387 */ /* 0x0001e60000100a00 */
[----:B0-----:R-:W3:Y:S01]  /*2c1f0*/  LDL.LU R26, [R1+0x4030] ;  /* 0x00403000011a7983 */ /* 0x001ee20000300800 */
[----:B------:R-:W4:Y:S02]  /*2c200*/  LDL.LU.64 R24, [R1+0x4028] ;  /* 0x0040280001187983 */ /* 0x000f240000300a00 */
[----:B------:R0:W-:Y:S02]  /*2c210*/  STL.64 [R1+0x3fc0], R16 ;  /* 0x003fc01001007387 */ /* 0x0001e40000100a00 */
[----:B--2---:R-:W-:Y:S01]  /*2c220*/  IMAD.MOV.U32 R20, RZ, RZ, R18 ;  /* 0x000000ffff147224 */ /* 0x004fe200078e0012 */
[----:B0-----:R-:W2:Y:S01]  /*2c230*/  LDL.LU.64 R16, [R1+0x550] ;  /* 0x0005500001107983 */ /* 0x001ea20000300a00 */
[----:B------:R-:W2:Y:S01]  /*2c240*/  LDL.LU.64 R18, [R1+0x558] ;  /* 0x0005580001127983 */ /* 0x000ea20000300a00 */
[C---:B----4-:R-:W-:Y:S11]  /*2c250*/  HMMA.16816.F32.BF16 R4, R8.reuse, R24, R4 ;  /* 0x000000180804723c */ /* 0x050ff60000041804 */
[----:B------:R-:W-:Y:S11]  /*2c260*/  @!UPT UIADD3 URZ, URZ, URZ, URZ ;  /* 0x0000003f3f3ff290 */ /* 0x000ff6000fffe03f */
[----:B------:R-:W-:Y:S01]  /*2c270*/  @!UPT UIADD3 URZ, URZ, URZ, URZ ;  /* 0x0000003f3f3ff290 */ /* 0x000fe2000fffe03f */
[----:B------:R0:W-:Y:S01]  /*2c280*/  STL.64 [R1+0x1d0], R4 ;  /* 0x0001d00401007387 */ /* 0x0001e20000100a00 */
[----:B------:R1:W-:Y:S03]  /*2c290*/  STL [R1+0x1d8], R6 ;  /* 0x0001d80601007387 */ /* 0x0003e60000100800 */
[----:B0-----:R-:W1:Y:S01]  /*2c2a0*/  LDL.LU.64 R4, [R1+0x4020] ;  /* 0x0040200001047983 */ /* 0x001e620000300a00 */
[----:B------:R-:W-:Y:S02]  /*2c2b0*/  IMAD.MOV.U32 R21, RZ, RZ, R3 ;  /* 0x000000ffff157224 */ /* 0x000fe400078e0003 */
[----:B------:R-:W-:Y:S02]  /*2c2c0*/  IMAD.MOV.U32 R3, RZ, RZ, R7 ;  /* 0x000000ffff037224 */ /* 0x000fe400078e0007 */
[----:B------:R-:W-:Y:S03]  /*2c2d0*/  STL.64 [R1+0x3fb8], R24 ;  /* 0x003fb81801007387 */ /* 0x000fe60000100a00 */
[----:B------:R-:W-:Y:S01]  /*2c2e0*/  STL [R1+0x3cb8], R3 ;  /* 0x003cb80301007387 */ /* 0x000fe20000100800 */
[C---:B-1----:R-:W-:Y:S03]  /*2c2f0*/  HMMA.16816.F32.BF16 R4, R8.reuse, R4, R12 ;  /* 0x000000040804723c */ /* 0x042fe6000004180c */
[----:B------:R-:W4:Y:S01]  /*2c300*/  LDL.LU.64 R14, [R1+0x4018] ;  /* 0x00401800010e7983 */ /* 0x000f220000300a00 */
[----:B------:R-:W4:Y:S11]  /*2c310*/  LDL.LU.64 R12, [R1+0x4010] ;  /* 0x00401000010c7983 */ /* 0x000f360000300a00 */
[----:B------:R-:W-:Y:S08]  /*2c320*/  @!UPT UIADD3 URZ, URZ, URZ, URZ ;  /* 0x0000003f3f3ff290 */ /* 0x000ff0000fffe03f */
[----:B------:R0:W-:Y:S01]  /*2c330*/  STL.64 [R1+0x1c0], R4 ;  /* 0x0001c00401007387 */ /* 0x0001e20000100a00 */
[----:B------:R4:W-:Y:S03]  /*2c340*/  STL.64 [R1+0x1c8], R6 ;  /* 0x0001c80601007387 */ /* 0x0009e60000100a00 */
[----:B0-----:R-:W4:Y:S01]  /*2c350*/  LDL.LU.64 R4, [R1+0x4008] ;  /* 0x0040080001047983 */ /* 0x001f220000300a00 */
[----:B---3--:R-:W-:Y:S02]  /*2c360*/  IMAD.MOV.U32 R24, RZ, RZ, R26 ;  /* 0x000000ffff187224 */ /* 0x008fe400078e001a */
[----:B------:R-:W-:Y:S01]  /*2c370*/  IMAD.MOV.U32 R25, RZ, RZ, R2 ;  /* 0x000000ffff197224 */ /* 0x000fe200078e0002 */
[C---:B----4-:R-:W-:Y:S01]  /*2c380*/  HMMA.16816.F32.BF16 R4, R8.reuse, R4, R12 ;  /* 0x000000040804723c */ /* 0x050fe2000004180c */
[----:B------:R-:W3:Y:S01]  /*2c390*/  LDL.LU.64 R14, [R1+0x4000] ;  /* 0x00400000010e7983 */ /* 0x000ee20000300a00 */
[----:B------:R-:W3:Y:S11]  /*2c3a0*/  LDL.LU.64 R12, [R1+0x3ff8] ;  /* 0x003ff800010c7983 */ /* 0x000ef60000300a00 */
[----:B------:R-:W-:Y:S10]  /*2c3b0*/  @!UPT UIADD3 URZ, URZ, URZ, URZ ;  /* 0x0000003f3f3ff290 */ /* 0x000ff4000fffe03f */
[----:B------:R0:W-:Y:S01]  /*2c3c0*/  STL.64 [R1+0x1b0], R4 ;  /* 0x0001b00401007387 */ /* 0x0001e20000100a00 */
[----:B------:R-:W-:Y:S03]  /*2c3d0*/  STL.64 [R1+0x1b8], R6 ;  /* 0x0001b80601007387 */ /* 0x000fe60000100a00 */
[----:B0-----:R-:W2:Y:S01]  /*2c3e0*/  LDL.LU.64 R4, [R1+0x3ff0] ;  /* 0x003ff00001047983 */ /* 0x001ea20000300a00 */
[C---:B---3--:R-:W-:Y:S03]  /*2c3f0*/  HMMA.16816.F32.BF16 R24, R8.reuse, R24, R12 ;  /* 0x000000180818723c */ /* 0x048fe6000004180c */
[----:B------:R-:W3:Y:S01]  /*2c400*/  LDL.LU.64 R14, [R1+0x3fe8] ;  /* 0x003fe800010e7983 */ /* 0x000ee20000300a00 */
[----:B------:R-:W3:Y:S04]  /*2c410*/  LDL.LU.64 R12, [R1+0x3fe0] ;  /* 0x003fe000010c7983 */ /* 0x000ee80000300a00 */
[----:B--2---:R-:W-:Y:S01]  /*2c420*/  HMMA.16816.F32.BF16 R8, R8, R4, R16 ;  /* 0x000000040808723c */ /* 0x004fe20000041810 */
[----:B------:R-:W2:Y:S11]  /*2c430*/  LDL.LU.64 R16, [R1+0x740] ;  /* 0x0007400001107983 */ /* 0x000eb60000300a00 */
[----:B------:R-:W-:Y:S03]  /*2c440*/  @!UPT UIADD3 URZ, URZ, URZ, URZ ;  /* 0x0000003f3f3ff290 */ /* 0x000fe6000fffe03f */
[----:B------:R-:W-:Y:S02]  /*2c450*/  STL.64 [R1+0x1a0], R24 ;  /* 0x0001a01801007387 */ /* 0x000fe40000100a00 */
[----:B------:R-:W-:Y:S02]  /*2c460*/  STL.64 [R1+0x1a8], R26 ;  /* 0x0001a81a01007387 */ /* 0x000fe40000100a00 */
[----:B------:R-:W4:Y:S04]  /*2c470*/  LDL.LU.64 R18, [R1+0x748] ;  /* 0x0007480001127983 */ /* 0x000f280000300a00 */
[----:B------:R-:W-:Y:S01]  /*2c480*/  STL.64 [R1+0x100], R8 ;  /* 0x0001000801007387 */ /* 0x000fe20000100a00 */
[----:B------:R-:W-:Y:S03]  /*2c490*/  STL.64 [R1+0x108], R10 ;  /* 0x0001080a01007387 */ /* 0x000fe60000100a00 */
[----:B----4-:R-:W-:Y:S01]  /*2c4a0*/  STL.64 [R1+0x3fd8], R18 ;  /* 0x003fd81201007387 */ /* 0x010fe20000100a00 */
[----:B--2---:R0:W-:Y:S03]  /*2c4b0*/  STL.64 [R1+0x3fd0], R16 ;  /* 0x003fd01001007387 */ /* 0x0041e60000100a00 */
[----:B0-----:R-:W3:Y:S01]  /*2c4c0*/  LDL.LU.64 R16, [R1+0x770] ;  /* 0x0007700001107983 */ /* 0x001ee20000300a00 */
[----:B------:R-:W3:Y:S02]  /*2c4d0*/  LDL.LU.64 R18, [R1+0x778] ;  /* 0x0007780001127983 */ /* 0x000ee40000300a00 */
[----:B------:R-:W2:Y:S02]  /*2c4e0*/  LDL.LU.64 R24, [R1+0x730] ;  /* 0x0007300001187983 */ /* 0x000ea40000300a00 */
[----:B------:R-:W2:Y:S01]  /*2c4f0*/  LDL.LU.64 R26, [R1+0x738] ;  /* 0x00073800011a7983 */ /* 0x000ea20000300a00 */
[----:B------:R0:W-:Y:S04]  /*2c500*/  STL.64 [R1+0x3f90], R4 ;  /* 0x003f900401007387 */ /* 0x0001e80000100a00 */
[----:B0-----:R-:W4:Y:S01]  /*2c510*/  LDL.LU.64 R4, [R1+0x520] ;  /* 0x0005200001047983 */ /* 0x001f220000300a00 */
[----:B------:R-:W2:Y:S03]  /*2c520*/  LDL.LU.64 R6, [R1+0x528] ;  /* 0x0005280001067983 */ /* 0x000ea60000300a00 */
[----:B--2---:R-:W-:Y:S01]  /*2c530*/  STL.64 [R1+0x3fa0], R6 ;  /* 0x003fa00601007387 */ /* 0x004fe20000100a00 */
[----:B----4-:R0:W-:Y:S03]  /*2c540*/  STL.64 [R1+0x3f98], R4 ;  /* 0x003f980401007387 */ /* 0x0101e60000100a00 */
[----:B0-----:R-:W2:Y:S01]  /*2c550*/  LDL.64 R4, [R1+0x30] ;  /* 0x0000300001047983 */ /* 0x001ea20000100a00 */
[C---:B---3--:R-:W-:Y:S03]  /*2c560*/  HMMA.16816.F32.BF16 R20, R12.reuse, R20, R16 ;  /* 0x000000140c14723c */ /* 0x048fe60000041810 */
[----:B--2---:R0:W-:Y:S04]  /*2c570*/  STL.64 [R1+0x3fb0], R4 ;  /* 0x003fb00401007387 */ /* 0x0041e80000100a00 */
[----:B0-----:R-:W2:Y:S01]  /*2c580*/  LDL.LU.64 R4, [R1+0x720] ;  /* 0x0007200001047983 */ /* 0x001ea20000300a00 */
[----:B------:R-:W2:Y:S02]  /*2c590*/  LDL.LU.64 R6, [R1+0x728] ;  /* 0x0007280001067983 */ /* 0x000ea40000300a00 */
[----:B------:R-:W3:Y:S02]  /*2c5a0*/  LDL.64 R8, [R1+0x60] ;  /* 0x0000600001087983 */ /* 0x000ee40000100a00 */
[----:B---3--:R0:W-:Y:S04]  /*2c5b0*/  STL.64 [R1+0x3fa8], R8 ;  /* 0x003fa80801007387 */ /* 0x0081e80000100a00 */
[----:B0-----:R-:W3:Y:S01]  /*2c5c0*/  LDL.LU.64 R8, [R1+0x530] ;  /* 0x0005300001087983 */ /* 0x001ee20000300a00 */
[----:B------:R-:W3:Y:S02]  /*2c5d0*/  LDL.LU.64 R10, [R1+0x538] ;  /* 0x00053800010a7983 */ /* 0x000ee40000300a00 */
[----:B------:R-:W4:Y:S02]  /*2c5e0*/  LDL.LU.64 R18, [R1+0x3fd8] ;  /* 0x003fd80001127983 */ /* 0x000f240000300a00 */
[----:B------:R-:W4:Y:S02]  /*2c5f0*/  LDL.LU.64 R16, [R1+0x3fd0] ;  /* 0x003fd00001107983 */ /* 0x000f240000300a00 */
[----:B------:R0:W-:Y:S01]  /*2c600*/  STL.64 [R1+0xf0], R20 ;  /* 0x0000f01401007387 */ /* 0x0001e20000100a00 */
[----:B------:R-:W-:Y:S03]  /*2c610*/  STL.64 [R1+0xf8], R22 ;  /* 0x0000f81601007387 */ /* 0x000fe60000100a00 */
[----:B0-----:R-:W4:Y:S02]  /*2c620*/  LDL.LU.64 R20, [R1+0x3fc8] ;  /* 0x003fc80001147983 */ /* 0x001f240000300a00 */
[C---:B----4-:R-:W-:Y:S11]  /*2c630*/  HMMA.16816.F32.BF16 R16, R12.reuse, R20, R16 ;  /* 0x000000140c10723c */ /* 0x050ff60000041810 */
[----:B------:R-:W-:Y:S11]  /*2c640*/  @!UPT UIADD3 URZ, URZ, URZ, URZ ;  /* 0x0000003f3f3ff290 */ /* 0x000ff6000fffe03f */
[----:B------:R-:W-:Y:S01]  /*2c650*/  @!UPT UIADD3 URZ, URZ, URZ, URZ ;  /* 0x0000003f3f3ff290 */ /* 0x000fe2000fffe03f */
[----:B------:R0:W-:Y:S01]  /*2c660*/  STL.64 [R1+0xe0], R16 ;  /* 0x0000e01001007387 */ /* 0x0001e20000100a00 */
[----:B------:R-:W-:Y:S03]  /*2c670*/  STL.64 [R1+0xe8], R18 ;  /* 0x0000e81201007387 */ /* 0x000fe60000100a00 */
[----:B0-----:R-:W4:Y:S01]  /*2c680*/  LDL.LU.64 R16, [R1+0x3fc0] ;  /* 0x003fc00001107983 */ /* 0x001f220000300a00 */
[----:B------:R0:W-:Y:S03]  /*2c690*/  STL.64 [R1+0x3f68], R20 ;  /* 0x003f681401007387 */ /* 0x0001e60000100a00 */
[----:B0-----:R-:W2:Y:S01]  /*2c6a0*/  LDL.64 R20, [R1+0x20] ;  /* 0x0000200001147983 */ /* 0x001ea20000100a00 */
[C---:B----4-:R-:W-:Y:S03]  /*2c6b0*/  HMMA.16816.F32.BF16 R16, R12.reuse, R16, R24 ;  /* 0x000000100c10723c */ /* 0x050fe60000041818 */
[----:B------:R-:W2:Y:S11]  /*2c6c0*/  LDL.LU.64 R24, [R1+0x3fb8] ;  /* 0x003fb80001187983 */ /* 0x000eb60000300a00 */
[----:B------:R-:W-:Y:S09]  /*2c6d0*/  @!UPT UIADD3 URZ, URZ, URZ, URZ ;  /* 0x0000003f3f3ff290 */ /* 0x000ff2000fffe03f */
[----:B------:R0:W-:Y:S01]  /*2c6e0*/  STL.64 [R1+0xd0], R16 ;  /* 0x0000d01001007387 */ /* 0x0001e20000100a00 */
[----:B------:R1:W-:Y:S03]  /*2c6f0*/  STL.64 [R1+0xd8], R18 ;  /* 0x0000d81201007387 */ /* 0x0003e60000100a00 */
[----:B0-----:R-:W4:Y:S01]  /*2c700*/  LDL.LU.64 R16, [R1+0x500] ;  /* 0x0005000001107983 */ /* 0x001f220000300a00 */
[----:B-1----:R-:W4:Y:S01]  /*2c710*/  LDL.LU.64 R18, [R1+0x508] ;  /* 0x0005080001127983 */ /* 0x002f220000300a00 */
[C---:B--2---:R-:W-:Y:S11]  /*2c720*/  HMMA.16816.F32.BF16 R4, R12.reuse, R24, R4 ;  /* 0x000000180c04723c */ /* 0x044ff60000041804 */
[----:B------:R-:W-:Y:S11]  /*2c730*/  @!UPT UIADD3 URZ, URZ, URZ, URZ ;  /* 0x0000003f3f3ff290 */ /* 0x000ff6000fffe03f */
[----:B------:R-:W-:Y:S01]  /*2c740*/  @!UPT UIADD3 URZ, URZ, URZ, URZ ;  /* 0x0000003f3f3ff290 */ /* 0x000fe2000fffe03f */
[----:B------:R0:W-:Y:S01]  /*2c750*/  STL.64 [R1+0xc0], R4 ;  /* 0x0000c00401007387 */ /* 0x0001e20000100a00 */
[----:B------:R-:W-:Y:S03]  /*2c760*/  STL.64 [R1+0xc8], R6 ;  /* 0x0000c80601007387 */ /* 0x000fe60000100a00 */
[----:B0-----:R-:W3:Y:S01]  /*2c770*/  LDL.LU.64 R4, [R1+0x3fb0] ;  /* 0x003fb00001047983 */ /* 0x001ee20000300a00 */
[----:B------:R0:W-:Y:S03]  /*2c780*/  STL.64 [R1+0x3f58], R24 ;  /* 0x003f581801007387 */ /* 0x0001e60000100a00 */
[----:B0-----:R-:W2:Y:S01]  /*2c790*/  LDL.64 R24, [R1] ;  /* 0x0000000001187983 */ /* 0x001ea20000100a00 */
[----:B---3--:R-:W-:Y:S01]  /*2c7a0*/  HMMA.16816.F32.BF16 R8, R12, R4, R8 ;  /* 0x000000040c08723c */ /* 0x008fe20000041808 */
[----:B------:R-:W-:-:S02]  /*2c7b0*/  IMAD.MOV.U32 R3, RZ, RZ, R4 ;  /* 0x000000ffff037224 */ /* 0x000fc400078e0004 */
[----:B------:R-:W-:Y:S01]  /*2c7c0*/  IMAD.MOV.U32 R2, RZ, RZ, R5 ;  /* 0x000000ffff027224 */ /* 0x000fe200078e0005 */
[----:B--2---:R0:W-:Y:S04]  /*2c7d0*/  STL.64 [R1+0x3f60], R24 ;  /* 0x003f601801007387 */ /* 0x0041e80000100a00 */
[----:B0-----:R-:W2:Y:S11]  /*2c7e0*/  LDL.64 R24, [R1+0x50] ;  /* 0x0000500001187983 */ /* 0x001eb60000100a00 */
[----:B------:R-:W-:Y:S04]  /*2c7f0*/  @!UPT UIADD3 URZ, URZ, URZ, URZ ;  /* 0x0000003f3f3ff290 */ /* 0x000fe8000fffe03f */
[----:B------:R0:W-:Y:S02]  /*2c800*/  STL.64 [R1+0x190], R8 ;  /* 0x0001900801007387 */ /* 0x0001e40000100a00 */
[----:B------:R-:W-:Y:S01]  /*2c810*/  STL.64 [R1+0x198], R10 ;  /* 0x0001980a01007387 */ /* 0x000fe20000100a00 */
[----:B0-----:R-:W4:Y:S01]  /*2c820*/  LDL.LU.64 R8, [R1+0x3fa8] ;  /* 0x003fa80001087983 */ /* 0x001f220000300a00 */
[----:B------:R-:W2:Y:S02]  /*2c830*/  LDL.LU.64 R6, [R1+0x3fa0] ;  /* 0x003fa00001067983 */ /* 0x000ea40000300a00 */
[----:B------:R-:W2:Y:S02]  /*2c840*/  LDL.LU.64 R4, [R1+0x3f98] ;  /* 0x003f980001047983 */ /* 0x000ea40000300a00 */
[C---:B--2---:R-:W-:Y:S11]  /*2c850*/  HMMA.16816.F32.BF16 R4, R12.reuse, R24, R4 ;  /* 0x000000180c04723c */ /* 0x044ff60000041804 */
[----:B------:R-:W-:Y:S11]  /*2c860*/  @!UPT UIADD3 URZ, URZ, URZ, URZ ;  /* 0x0000003f3f3ff290 */ /* 0x000ff6000fffe03f */
[----:B------:R-:W-:Y:S01]  /*2c870*/  @!UPT UIADD3 URZ, URZ, URZ, URZ ;  /* 0x0000003f3f3ff290 */ /* 0x000fe2000fffe03f */
[----:B------:R0:W-:Y:S01]  /*2c880*/  STL.64 [R1+0x2b0], R4 ;  /* 0x0002b00401007387 */ /* 0x0001e20000100a00 */
[----:B------:R1:W-:Y:S03]  /*2c890*/  STL.64 [R1+0x2b8], R6 ;  /* 0x0002b80601007387 */ /* 0x0003e60000100a00 */
[----:B0-----:R-:W2:Y:S01]  /*2c8a0*/  LDL.LU.64 R4, [R1+0x3f90] ;  /* 0x003f900001047983 */ /* 0x001ea20000300a00 */
[----:B-1----:R-:W-:Y:S02]  /*2c8b0*/  IMAD.MOV.U32 R7, RZ, RZ, R24 ;  /* 0x000000ffff077224 */ /* 0x002fe400078e0018 */
[----:B------:R-:W-:Y:S02]  /*2c8c0*/  IMAD.MOV.U32 R6, RZ, RZ, R25 ;  /* 0x000000ffff067224 */ /* 0x000fe400078e0019 */
[----:B------:R-:W3:Y:S01]  /*2c8d0*/  LDL.LU.64 R24, [R1+0x700] ;  /* 0x0007000001187983 */ /* 0x000ee20000300a00 */
[----:B------:R-:W2:Y:S01]  /*2c8e0*/  LDL.LU.64 R26, [R1+0x708] ;  /* 0x00070800011a7983 */ /* 0x000ea20000300a00 */
[----:B----4-:R-:W-:Y:S02]  /*2c8f0*/  HMMA.16816.F32.BF16 R16, R12, R8, R16 ;  /* 0x000000080c10723c */ /* 0x010fe40000041810 */
[----:B--2---:R-:W-:Y:S01]  /*2c900*/  STL.64 [R1+0x3f78], R26 ;  /* 0x003f781a01007387 */ /* 0x004fe20000100a00 */
[----:B---3--:R0:W-:Y:S03]  /*2c910*/  STL.64 [R1+0x3f70], R24 ;  /* 0x003f701801007387 */ /* 0x0081e60000100a00 */
[----:B0-----:R-:W2:Y:S01]  /*2c920*/  LDL.LU.64 R24, [R1+0x710] ;  /* 0x0007100001187983 */ /* 0x001ea20000300a00 */
[----:B------:R-:W2:Y:S11]  /*2c930*/  LDL.LU.64 R26, [R1+0x718] ;  /* 0x00071800011a7983 */ /* 0x000eb60000300a00 */
[----:B------:R-:W-:Y:S05]  /*2c940*/  @!UPT UIADD3 URZ, URZ, URZ, URZ ;  /* 0x0000003f3f3ff290 */ /* 0x000fea000fffe03f */
[----:B------:R-:W-:Y:S02]  /*2c950*/  STL.64 [R1+0x3d0], R16 ;  /* 0x0003d01001007387 */ /* 0x000fe40000100a00 */
[----:B------:R0:W-:Y:S02]  /*2c960*/  STL.64 [R1+0x3d8], R18 ;  /* 0x0003d81201007387 */ /* 0x0001e40000100a00 */
[----:B0-----:R-:W2:Y:S01]  /*2c970*/  LDL.LU.64 R18, [R1+0x3f88] ;  /* 0x003f880001127983 */ /* 0x001ea20000300a00 */
[----:B------:R-:W2:Y:S02]  /*2c980*/  LDL.LU.64 R16, [R1+0x3f80] ;  /* 0x003f800001107983 */ /* 0x000ea40000300a00 */
[----:B------:R0:W-:Y:S02]  /*2c990*/  STL.64 [R1+0x3f38], R8 ;  /* 0x003f380801007387 */ /* 0x0001e40000100a00 */
[----:B0-----:R-:W3:Y:S01]  /*2c9a0*/  LDL.LU.64 R8, [R1+0x4f0] ;  /* 0x0004f00001087983 */ /* 0x001ee20000300a00 */
[----:B------:R-:W3:Y:S01]  /*2c9b0*/  LDL.LU.64 R10, [R1+0x4f8] ;  /* 0x0004f800010a7983 */ /* 0x000ee20000300a00 */
[----:B--2---:R-:W-:Y:S08]  /*2c9c0*/  HMMA.16816.F32.BF16 R24, R16, R20, R24 ;  /* 0x000000141018723c */ /* 0x004ff00000041818 */
[----:B---3--:R-:W-:Y:S07]  /*2c9d0*/  HMMA.16816.F32.BF16 R12, R12, R4, R8 ;  /* 0x000000040c0c723c */ /* 0x008fee0000041808 */
[----:B------:R-:W-:-:S02]  /*2c9e0*/  IMAD.MOV.U32 R8, RZ, RZ, R7 ;  /* 0x000000ffff087224 */ /* 0x000fc400078e0007 */
[----:B------:R-:W-:Y:S11]  /*2c9f0*/  IMAD.MOV.U32 R9, RZ, RZ, R6 ;  /* 0x000000ffff097224 */ /* 0x000ff600078e0006 */
[----:B------:R-:W-:Y:S03]  /*2ca00*/  @!UPT UIADD3 URZ, URZ, URZ, URZ ;  /* 0x0000003f3f3ff290 */ /* 0x000fe6000fffe03f */
[----:B------:R-:W-:Y:S01]  /*2ca10*/  STL.64 [R1+0x3c0], R12 ;  /* 0x0003c00c01007387 */ /* 0x000fe20000100a00 */
[----:B------:R-:W-:Y:S02]  /*2ca20*/  STL.64 [R1+0x3c8], R14 ;  /* 0x0003c80e01007387 */ /* 0x000fe40000100a00 */
[----:B------:R0:W-:Y:S02]  /*2ca30*/  STL.64 [R1+0x3f50], R8 ;  /* 0x003f500801007387 */ /* 0x0001e40000100a00 */
[----:B0-----:R-:W2:Y:S01]  /*2ca40*/  LDL.LU.64 R8, [R1+0x6e0] ;  /* 0x0006e00001087983 */ /* 0x001ea20000300a00 */
[----:B------:R-:W2:Y:S02]  /*2ca50*/  LDL.LU.64 R10, [R1+0x6e8] ;  /* 0x0006e800010a7983 */ /* 0x000ea40000300a00 */
[----:B------:R0:W-:Y:S02]  /*2ca60*/  STL.64 [R1+0x3f30], R4 ;  /* 0x003f300401007387 */ /* 0x0001e40000100a00 */
[----:B------:R-:W-:-:S02]  /*2ca70*/  IMAD.MOV.U32 R12, RZ, RZ, R3 ;  /* 0x000000ffff0c7224 */ /* 0x000fc400078e0003 */
[----:B------:R-:W-:Y:S02]  /*2ca80*/  IMAD.MOV.U32 R13, RZ, RZ, R2 ;  /* 0x000000ffff0d7224 */ /* 0x000fe400078e0002 */
[----:B------:R-:W-:Y:S02]  /*2ca90*/  IMAD.MOV.U32 R3, RZ, RZ, R20 ;  /* 0x000000ffff037224 */ /* 0x000fe400078e0014 */
[----:B------:R-:W-:Y:S01]  /*2caa0*/  IMAD.MOV.U32 R2, RZ, RZ, R21 ;  /* 0x000000ffff027224 */ /* 0x000fe200078e0015 */
[----:B0-----:R-:W3:Y:S01]  /*2cab0*/  LDL.LU.64 R4, [R1+0x6f0] ;  /* 0x0006f00001047983 */ /* 0x001ee20000300a00 */
[----:B------:R-:W3:Y:S02]  /*2cac0*/  LDL.LU.64 R6, [R1+0x6f8] ;  /* 0x0006f80001067983 */ /* 0x000ee40000300a00 */
[----:B------:R-:W-:Y:S02]  /*2cad0*/  STL.64 [R1+0x440], R24 ;  /* 0x0004401801007387 */ /* 0x000fe40000100a00 */
[----:B------:R0:W-:Y:S02]  /*2cae0*/  STL.64 [R1+0x448], R26 ;  /* 0x0004481a01007387 */ /* 0x0001e40000100a00 */
[----:B0-----:R-:W4:Y:S01]  /*2caf0*/  LDL.LU.64 R26, [R1+0x3f78] ;  /* 0x003f7800011a7983 */ /* 0x001f220000300a00 */
[----:B------:R-:W4:Y:S02]  /*2cb00*/  LDL.LU.64 R24, [R1+0x3f70] ;  /* 0x003f700001187983 */ /* 0x000f240000300a00 */
[----:B------:R-:W4:Y:S02]  /*2cb10*/  LDL.LU.64 R20, [R1+0x3f68] ;  /* 0x003f680001147983 */ /* 0x000f240000300a00 */
[C---:B----4-:R-:W-:Y:S01]  /*2cb20*/  HMMA.16816.F32.BF16 R20, R16.reuse, R20, R24 ;  /* 0x000000141014723c */ /* 0x050fe20000041818 */
[----:B------:R-:W3:Y:S11]  /*2cb30*/  LDL.LU.64 R24, [R1+0x3f60] ;  /* 0x003f600001187983 */ /* 0x000ef60000300a00 */
[----:B------:R-:W-:Y:S11]  /*2cb40*/  @!UPT UIADD3 URZ, URZ, URZ, URZ ;  /* 0x0000003f3f3ff290 */ /* 0x000ff6000fffe03f */
[----:B------:R0:W-:Y:S01]  /*2cb50*/  STL.64 [R1+0x430], R20 ;  /* 0x0004301401007387 */ /* 0x0001e20000100a00 */
[----:B------:R1:W-:Y:S03]  /*2cb60*/  STL.64 [R1+0x438], R22 ;  /* 0x0004381601007387 */ /* 0x0003e60000100a00 */
[----:B0-----:R-:W4:Y:S01]  /*2cb70*/  LDL.LU.64 R20, [R1+0x400] ;  /* 0x0004000001147983 */ /* 0x001f220000300a00 */
[----:B-1----:R-:W4:Y:S01]  /*2cb80*/  LDL.LU.64 R22, [R1+0x408] ;  /* 0x0004080001167983 */ /* 0x002f220000300a00 */
[C---:B---3--:R-:W-:Y:S11]  /*2cb90*/  HMMA.16816.F32.BF16 R4, R16.reuse, R24, R4 ;  /* 0x000000181004723c */ /* 0x048ff60000041804 */
[----:B------:R-:W-:Y:S11]  /*2cba0*/  @!UPT UIADD3 URZ, URZ, URZ, URZ ;  /* 0x0000003f3f3ff290 */ /* 0x000ff6000fffe03f */
[----:B------:R-:W-:Y:S01]  /*2cbb0*/  @!UPT UIADD3 URZ, URZ, URZ, URZ ;  /* 0x0000003f3f3ff290 */ /* 0x000fe2000fffe03f */
[----:B------:R0:W-:Y:S01]  /*2cbc0*/  STL.64 [R1+0x420], R4 ;  /* 0x0004200401007387 */ /* 0x0001e20000100a00 */
[----:B------:R-:W-:Y:S02]  /*2cbd0*/  STL.64 [R1+0x428], R6 ;  /* 0x0004280601007387 */ /* 0x000fe40000100a00 */
[----:B0-----:R-:W-:Y:S02]  /*2cbe0*/  IMAD.MOV.U32 R5, RZ, RZ, R24 ;  /* 0x000000ffff057224 */ /* 0x001fe400078e0018 */
[----:B------:R-:W-:Y:S02]  /*2cbf0*/  IMAD.MOV.U32 R4, RZ, RZ, R25 ;  /* 0x000000ffff047224 */ /* 0x000fe400078e0019 */
[----:B------:R-:W2:Y:S02]  /*2cc00*/  LDL.LU.64 R24, [R1+0x3f58] ;  /* 0x003f580001187983 */ /* 0x000ea40000300a00 */
[C---:B--2---:R-:W-:Y:S11]  /*2cc10*/  HMMA.16816.F32.BF16 R8, R16.reuse, R24, R8 ;  /* 0x000000181008723c */ /* 0x044ff60000041808 */
[----:B------:R-:W-:Y:S11]  /*2cc20*/  @!UPT UIADD3 URZ, URZ, URZ, URZ ;  /* 0x0000003f3f3ff290 */ /* 0x000ff6000fffe03f */
[----:B------:R-:W-:Y:S01]  /*2cc30*/  @!UPT UIADD3 URZ, URZ, URZ, URZ ;  /* 0x0000003f3f3ff290 */ /* 0x000fe2000fffe03f */
[----:B------:R0:W-:Y:S01]  /*2cc40*/  STL.64 [R1+0x410], R8 ;  /* 0x0004100801007387 */ /* 0x0001e20000100a00 */
[----:B------:R-:W-:Y:S03]  /*2cc50*/  STL.64 [R1+0x418], R10 ;  /* 0x0004180a01007387 */ /* 0x000fe60000100a00 */
[----:B0-----:R-:W2:Y:S01]  /*2cc60*/  LDL.LU.64 R8, [R1+0x3f50] ;  /* 0x003f500001087983 */ /* 0x001ea20000300a00 */
[----:B------:R0:W-:Y:S02]  /*2cc70*/  STL.64 [R1+0x3ee0], R24 ;  /* 0x003ee01801007387 */ /* 0x0001e40000100a00 */
[----:B0-----:R-:W-:Y:S02]  /*2cc80*/  IMAD.MOV.U32 R24, RZ, RZ, R5 ;  /* 0x000000ffff187224 */ /* 0x001fe400078e0005 */
[----:B------:R-:W-:Y:S02]  /*2cc90*/  IMAD.MOV.U32 R25, RZ, RZ, R4 ;  /* 0x000000ffff197224 */ /* 0x000fe400078e0004 */
[----:B------:R-:W3:Y:S01]  /*2cca0*/  LDL.LU.64 R4, [R1+0x4e0] ;  /* 0x0004e00001047983 */ /* 0x000ee20000300a00 */
[----:B------:R-:W2:Y:S01]  /*2ccb0*/  LDL.LU.64 R6, [R1+0x4e8] ;  /* 0x0004e80001067983 */ /* 0x000ea20000300a00 */
[C---:B----4-:R-:W-:Y:S02]  /*2ccc0*/  HMMA.16816.F32.BF16 R20, R16.reuse, R12, R20 ;  /* 0x0000000c1014723c */ /* 0x050fe40000041814 */
[----:B--2---:R-:W-:Y:S01]  /*2ccd0*/  STL.64 [R1+0x3f48], R6 ;  /* 0x003f480601007387 */ /* 0x004fe20000100a00 */
[----:B---3--:R0:W-:Y:S03]  /*2cce0*/  STL.64 [R1+0x3f40], R4 ;  /* 0x003f400401007387 */ /* 0x0081e60000100a00 */
[----:B0-----:R-:W2:Y:S01]  /*2ccf0*/  LDL.LU.64 R4, [R1+0x3f0] ;  /* 0x0003f00001047983 */ /* 0x001ea20000300a00 */
[----:B------:R-:W2:Y:S02]  /*2cd00*/  LDL.LU.64 R6, [R1+0x3f8] ;  /* 0x0003f80001067983 */ /* 0x000ea40000300a00 */
[----:B------:R0:W-:Y:S02]  /*2cd10*/  STL.64 [R1+0x3ef0], R24 ;  /* 0x003ef01801007387 */ /* 0x0001e40000100a00 */
[----:B0-----:R-:W3:Y:S04]  /*2cd20*/  LDL.64 R24, [R1+0x10] ;  /* 0x0000100001187983 */ /* 0x001ee80000100a00 */
[----:B---3--:R-:W-:Y:S08]  /*2cd30*/  STL.64 [R1+0x3f08], R24 ;  /* 0x003f081801007387 */ /* 0x008ff00000100a00 */
[----:B------:R0:W-:Y:S02]  /*2cd40*/  STL.64 [R1+0x400], R20 ;  /* 0x0004001401007387 */ /* 0x0001e40000100a00 */
[----:B------:R1:W-:Y:S01]  /*2cd50*/  STL.64 [R1+0x408], R22 ;  /* 0x0004081601007387 */ /* 0x0003e20000100a00 */
[----:B0-----:R-:W3:Y:S01]  /*2cd60*/  LDL.LU.64 R20, [R1+0x4d0] ;  /* 0x0004d00001147983 */ /* 0x001ee20000300a00 */
[----:B-1----:R-:W3:Y:S02]  /*2cd70*/  LDL.LU.64 R22, [R1+0x4d8] ;  /* 0x0004d80001167983 */ /* 0x002ee40000300a00 */
[----:B------:R0:W-:Y:S02]  /*2cd80*/  STL.64 [R1+0x3ee8], R12 ;  /* 0x003ee80c01007387 */ /* 0x0001e40000100a00 */
[----:B0-----:R-:W4:Y:S01]  /*2cd90*/  LDL.LU.64 R12, [R1+0x6b0] ;  /* 0x0006b000010c7983 */ /* 0x001f220000300a00 */
[----:B------:R-:W3:Y:S01]  /*2cda0*/  LDL.LU.64 R14, [R1+0x6b8] ;  /* 0x0006b800010e7983 */ /* 0x000ee20000300a00 */
[C---:B--2---:R-:W-:Y:S02]  /*2cdb0*/  HMMA.16816.F32.BF16 R8, R16.reuse, R8, R4 ;  /* 0x000000081008723c */ /* 0x044fe40000041804 */
[----:B---3--:R-:W-:Y:S01]  /*2cdc0*/  STL.64 [R1+0x3f00], R14 ;  /* 0x003f000e01007387 */ /* 0x008fe20000100a00 */
[----:B----4-:R0:W-:Y:S03]  /*2cdd0*/  STL.64 [R1+0x3ef8], R12 ;  /* 0x003ef80c01007387 */ /* 0x0101e60000100a00 */
[----:B0-----:R-:W2:Y:S01]  /*2cde0*/  LDL.LU.64 R12, [R1+0x6c0] ;  /* 0x0006c000010c7983 */ /* 0x001ea20000300a00 */
[----:B------:R-:W3:Y:S03]  /*2cdf0*/  LDL.LU.64 R14, [R1+0x6c8] ;  /* 0x0006c800010e7983 */ /* 0x000ee60000300a00 */
[----:B---3--:R-:W-:Y:S01]  /*2ce00*/  STL.64 [R1+0x3f18], R14 ;  /* 0x003f180e01007387 */ /* 0x008fe20000100a00 */
[----:B--2---:R0:W-:Y:S03]  /*2ce10*/  STL.64 [R1+0x3f10], R12 ;  /* 0x003f100c01007387 */ /* 0x0041e60000100a00 */
[----:B0-----:R-:W2:Y:S01]  /*2ce20*/  LDL.LU.64 R12, [R1+0x6d0] ;  /* 0x0006d000010c7983 */ /* 0x001ea20000300a00 */
[----:B------:R-:W2:Y:S02]  /*2ce30*/  LDL.LU.64 R14, [R1+0x6d8] ;  /* 0x0006d800010e7983 */ /* 0x000ea40000300a00 */
[----:B------:R-:W3:Y:S02]  /*2ce40*/  LDL.LU.64 R6, [R1+0x3f48] ;  /* 0x003f480001067983 */ /* 0x000ee40000300a00 */
[----:B------:R-:W3:Y:S04]  /*2ce50*/  LDL.LU.64 R4, [R1+0x3f40] ;  /* 0x003f400001047983 */ /* 0x000ee80000300a00 */
[----:B------:R0:W-:Y:S01]  /*2ce60*/  STL.64 [R1+0x3f0], R8 ;  /* 0x0003f00801007387 */ /* 0x0001e20000100a00 */
[----:B------:R-:W-:Y:S03]  /*2ce70*/  STL.64 [R1+0x3f8], R10 ;  /* 0x0003f80a01007387 */ /* 0x000fe60000100a00 */
[----:B0-----:R-:W3:Y:S02]  /*2ce80*/  LDL.LU.64 R8, [R1+0x3f38] ;  /* 0x003f380001087983 */ /* 0x001ee40000300a00 */
[C---:B---3--:R-:W-:Y:S11]  /*2ce90*/  HMMA.16816.F32.BF16 R4, R16.reuse, R8, R4 ;  /* 0x000000081004723c */ /* 0x048ff60000041804 */
[----:B------:R-:W-:Y:S11]  /*2cea0*/  @!UPT UIADD3 URZ, URZ, URZ, URZ ;  /* 0x0000003f3f3ff290 */ /* 0x000ff6000fffe03f */
[----:B------:R-:W-:Y:S01]  /*2ceb0*/  @!UPT UIADD3 URZ, URZ, URZ, URZ ;  /* 0x0000003f3f3ff290 */ /* 0x000fe2000fffe03f */
[----:B------:R0:W-:Y:S01]  /*2cec0*/  STL.64 [R1+0x3e0], R4 ;  /* 0x0003e00401007387 */ /* 0x0001e20000100a00 */
[----:B------:R-:W-:Y:S03]  /*2ced0*/  STL.64 [R1+0x3e8], R6 ;  /* 0x0003e80601007387 */ /* 0x000fe60000100a00 */
[----:B0-----:R-:W3:Y:S01]  /*2cee0*/  LDL.LU.64 R4, [R1+0x3f30] ;  /* 0x003f300001047983 */ /* 0x001ee20000300a00 */
[----:B------:R0:W-:Y:S03]  /*2cef0*/  STL.64 [R1+0x3ed8], R8 ;  /* 0x003ed80801007387 */ /* 0x0001e60000100a00 */
[----:B0-----:R-:W4:Y:S01]  /*2cf00*/  LDL.LU.64 R8, [R1+0x360] ;  /* 0x0003600001087983 */ /* 0x001f220000300a00 */
[----:B------:R-:W4:Y:S01]  /*2cf10*/  LDL.LU.64 R10, [R1+0x368] ;  /* 0x00036800010a7983 */ /* 0x000f220000300a00 */
[----:B---3--:R-:W-:Y:S02]  /*2cf20*/  HMMA.16816.F32.BF16 R16, R16, R4, R20 ;  /* 0x000000041010723c */ /* 0x008fe40000041814 */
[----:B------:R-:W2:Y:S01]  /*2cf30*/  LDL.LU.64 R22, [R1+0x3f28] ;  /* 0x003f280001167983 */ /* 0x000ea20000300a00 */
[----:B------:R-:W2:Y:S02]  /*2cf40*/  LDL.LU.64 R20, [R1+0x3f20] ;  /* 0x003f200001147983 */ /* 0x000ea40000300a00 */
[----:B------:R-:W-:-:S02]  /*2cf50*/  IMAD.MOV.U32 R24, RZ, RZ, R3 ;  /* 0x000000ffff187224 */ /* 0x000fc400078e0003 */
[----:B------:R-:W-:Y:S01]  /*2cf60*/  IMAD.MOV.U32 R25, RZ, RZ, R2 ;  /* 0x000000ffff197224 */ /* 0x000fe200078e0002 */
[----:B------:R0:W-:Y:S04]  /*2cf70*/  STL.64 [R1+0x3ed0], R4 ;  /* 0x003ed00401007387 */ /* 0x0001e80000100a00 */
[----:B0-----:R-:W3:Y:S11]  /*2cf80*/  LDL.LU.64 R4, [R1+0x6a0] ;  /* 0x0006a00001047983 */ /* 0x001ef60000300a00 */
[----:B------:R0:W-:Y:S01]  /*2cf90*/  STL.64 [R1+0x3b0], R16 ;  /* 0x0003b01001007387 */ /* 0x0001e20000100a00 */
[----:B------:R-:W-:Y:S02]  /*2cfa0*/  STL.64 [R1+0x3b8], R18 ;  /* 0x0003b81201007387 */ /* 0x000fe40000100a00 */
[----:B------:R-:W3:Y:S01]  /*2cfb0*/  LDL.LU.64 R6, [R1+0x6a8] ;  /* 0x0006a80001067983 */ /* 0x000ee20000300a00 */
[----:B0-----:R-:W3:Y:S01]  /*2cfc0*/  LDL.64 R16, [R1+0x50] ;  /* 0x0000500001107983 */ /* 0x001ee20000100a00 */
[C---:B--2---:R-:W-:Y:S03]  /*2cfd0*/  HMMA.16816.F32.BF16 R24, R20.reuse, R24, R12 ;  /* 0x000000181418723c */ /* 0x044fe6000004180c */
[----:B------:R-:W2:Y:S01]  /*2cfe0*/  LDL.LU.64 R14, [R1+0x3f18] ;  /* 0x003f1800010e7983 */ /* 0x000ea20000300a00 */
[----:B------:R-:W2:Y:S11]  /*2cff0*/  LDL.LU.64 R12, [R1+0x3f10] ;  /* 0x003f1000010c7983 */ /* 0x000eb60000300a00 */
[----:B------:R-:W-:Y:S08]  /*2d000*/  @!UPT UIADD3 URZ, URZ, URZ, URZ ;  /* 0x0000003f3f3ff290 */ /* 0x000ff0000fffe03f */
[----:B------:R0:W-:Y:S01]  /*2d010*/  STL.64 [R1+0x3a0], R24 ;  /* 0x0003a01801007387 */ /* 0x0001e20000100a00 */
[----:B------:R-:W-:Y:S03]  /*2d020*/  STL.64 [R1+0x3a8], R26 ;  /* 0x0003a81a01007387 */ /* 0x000fe60000100a00 */
[----:B0-----:R-:W2:Y:S02]  /*2d030*/  LDL.LU.64 R24, [R1+0x3f08] ;  /* 0x003f080001187983 */ /* 0x001ea40000300a00 */
[C---:B--2---:R-:W-:Y:S01]  /*2d040*/  HMMA.16816.F32.BF16 R12, R20.reuse, R24, R12 ;  /* 0x00000018140c723c */ /* 0x044fe2000004180c */
[----:B------:R-:W-:Y:S02]  /*2d050*/  IMAD.MOV.U32 R3, RZ, RZ, R24 ;  /* 0x000000ffff037224 */ /* 0x000fe400078e0018 */
[----:B------:R-:W-:Y:S11]  /*2d060*/  IMAD.MOV.U32 R2, RZ, RZ, R25 ;  /* 0x000000ffff027224 */ /* 0x000ff600078e0019 */
[----:B------:R-:W-:Y:S09]  /*2d070*/  @!UPT UIADD3 URZ, URZ, URZ, URZ ;  /* 0x0000003f3f3ff290 */ /* 0x000ff2000fffe03f */
[----:B------:R-:W-:Y:S01]  /*2d080*/  STL.64 [R1+0x390], R12 ;  /* 0x0003900c01007387 */ /* 0x000fe20000100a00 */
[----:B------:R0:W-:Y:S03]  /*2d090*/  STL.64 [R1+0x398], R14 ;  /* 0x0003980e01007387 */ /* 0x0001e60000100a00 */
[----:B0-----:R-:W2:Y:S01]  /*2d0a0*/  LDL.LU.64 R14, [R1+0x3f00] ;  /* 0x003f0000010e7983 */ /* 0x001ea20000300a00 */
[----:B------:R-:W2:Y:S02]  /*2d0b0*/  LDL.LU.64 R12, [R1+0x3ef8] ;  /* 0x003ef800010c7983 */ /* 0x000ea40000300a00 */
[----:B------:R-:W2:Y:S02]  /*2d0c0*/  LDL.LU.64 R24, [R1+0x3ef0] ;  /* 0x003ef00001187983 */ /* 0x000ea40000300a00 */
[C---:B--2---:R-:W-:Y:S01]  /*2d0d0*/  HMMA.16816.F32.BF16 R24, R20.reuse, R24, R12 ;  /* 0x000000181418723c */ /* 0x044fe2000004180c */
[----:B------:R-:W4:Y:S11]  /*2d0e0*/  LDL.LU.64 R12, [R1+0x3ee8] ;  /* 0x003ee800010c7983 */ /* 0x000f360000300a00 */
[----:B------:R-:W-:Y:S11]  /*2d0f0*/  @!UPT UIADD3 URZ, URZ, URZ, URZ ;  /* 0x0000003f3f3ff290 */ /* 0x000ff6000fffe03f */
[----:B------:R0:W-:Y:S01]  /*2d100*/  STL.64 [R1+0x380], R24 ;  /* 0x0003801801007387 */ /* 0x0001e20000100a00 */
[----:B------:R-:W-:Y:S03]  /*2d110*/  STL.64 [R1+0x388], R26 ;  /* 0x0003881a01007387 */ /* 0x000fe60000100a00 */
[----:B0-----:R-:W3:Y:S02]  /*2d120*/  LDL.LU.64 R24, [R1+0x3ee0] ;  /* 0x003ee00001187983 */ /* 0x001ee40000300a00 */
[C---:B---3--:R-:W-:Y:S02]  /*2d130*/  HMMA.16816.F32.BF16 R4, R20.reuse, R24, R4 ;  /* 0x000000181404723c */ /* 0x048fe40000041804 */
[----:B------:R-:W-:Y:S11]  /*2d140*/  STL.64 [R1+0x3e80], R24 ;  /* 0x003e801801007387 */ /* 0x000ff60000100a00 */
[----:B------:R-:W-:Y:S10]  /*2d150*/  @!UPT UIADD3 URZ, URZ, URZ, URZ ;  /* 0x0000003f3f3ff290 */ /* 0x000ff4000fffe03f */
[----:B------:R-:W-:Y:S01]  /*2d160*/  STL.64 [R1+0x370], R4 ;  /* 0x0003700401007387 */ /* 0x000fe20000100a00 */
[----:B------:R4:W-:Y:S02]  /*2d170*/  STL.64 [R1+0x378], R6 ;  /* 0x0003780601007387 */ /* 0x0009e40000100a00 */
[----:B----4-:R-:W-:Y:S01]  /*2d180*/  HMMA.16816.F32.BF16 R4, R20, R12, R8 ;  /* 0x0000000c1404723c */ /* 0x010fe20000041808 */
[----:B------:R-:W2:Y:S01]  /*2d190*/  LDL.LU.64 R8, [R1+0x350] ;  /* 0x0003500001087983 */ /* 0x000ea20000300a00 */
[----:B------:R-:W2:Y:S11]  /*2d1a0*/  LDL.LU.64 R10, [R1+0x358] ;  /* 0x00035800010a7983 */ /* 0x000eb60000300a00 */
[----:B------:R-:W-:Y:S10]  /*2d1b0*/  @!UPT UIADD3 URZ, URZ, URZ, URZ ;  /* 0x0000003f3f3ff290 */ /* 0x000ff4000fffe03f */
[----:B------:R0:W-:Y:S01]  /*2d1c0*/  STL.64 [R1+0x360], R4 ;  /* 0x0003600401007387 */ /* 0x0001e20000100a00 */
[----:B------:R1:W-:Y:S02]  /*2d1d0*/  STL.64 [R1+0x368], R6 ;  /* 0x0003680601007387 */ /* 0x0003e40000100a00 */
[----:B------:R3:W-:Y:S01]  /*2d1e0*/  STL.64 [R1+0x3e88], R12 ;  /* 0x003e880c01007387 */ /* 0x0007e20000100a00 */
[----:B0-----:R-:W4:Y:S01]  /*2d1f0*/  LDL.LU.64 R4, [R1+0x340] ;  /* 0x0003400001047983 */ /* 0x001f220000300a00 */
[----:B-1----:R-:W4:Y:S02]  /*2d200*/  LDL.LU.64 R6, [R1+0x348] ;  /* 0x0003480001067983 */ /* 0x002f240000300a00 */
[----:B---3--:R-:W-:Y:S02]  /*2d210*/  IMAD.MOV.U32 R12, RZ, RZ, R3 ;  /* 0x000000ffff0c7224 */ /* 0x008fe400078e0003 */
[----:B------:R-:W-:-:S05]  /*2d220*/  IMAD.MOV.U32 R13, RZ, RZ, R2 ;  /* 0x000000ffff0d7224 */ /* 0x000fca00078e0002 */
[----:B------:R0:W-:Y:S04]  /*2d230*/  STL.64 [R1+0x3ea0], R12 ;  /* 0x003ea00c01007387 */ /* 0x0001e80000100a00 */
[----:B0-----:R-:W3:Y:S04]  /*2d240*/  LDL.LU.64 R12, [R1+0x20] ;  /* 0x00002000010c7983 */ /* 0x001ee80000300a00 */
[----:B---3--:R0:W-:Y:S04]  /*2d250*/  STL.64 [R1+0x3ec8], R12 ;  /* 0x003ec80c01007387 */ /* 0x0081e80000100a00 */
[----:B0-----:R-:W3:Y:S01]  /*2d260*/  LDL.LU.64 R12, [R1+0x250] ;  /* 0x00025000010c7983 */ /* 0x001ee20000300a00 */
[----:B------:R-:W3:Y:S02]  /*2d270*/  LDL.LU.64 R14, [R1+0x258] ;  /* 0x00025800010e7983 */ /* 0x000ee40000300a00 */
[----:B------:R-:W3:Y:S02]  /*2d280*/  LDL.LU.64 R24, [R1+0x630] ;  /* 0x0006300001187983 */ /* 0x000ee40000300a00 */
[----:B------:R-:W3:Y:S01]  /*2d290*/  LDL.LU.64 R26, [R1+0x638] ;  /* 0x00063800011a7983 */ /* 0x000ee20000300a00 */
[C---:B--2---:R-:W-:Y:S01]  /*2d2a0*/  HMMA.16816.F32.BF16 R8, R20.reuse, R16, R8 ;  /* 0x000000101408723c */ /* 0x044fe20000041808 */
[----:B---3--:R-:W-:Y:S01]  /*2d2b0*/  STL.64 [R1+0x3e98], R26 ;  /* 0x003e981a01007387 */ /* 0x008fe20000100a00 */
[----:B------:R0:W-:Y:S03]  /*2d2c0*/  STL.64 [R1+0x3e90], R24 ;  /* 0x003e901801007387 */ /* 0x0001e60000100a00 */
[----:B0-----:R-:W2:Y:S01]  /*2d2d0*/  LDL.LU.64 R24, [R1+0x640] ;  /* 0x0006400001187983 */ /* 0x001ea20000300a00 */
[----:B------:R-:W3:Y:S03]  /*2d2e0*/  LDL.LU.64 R26, [R1+0x648] ;  /* 0x00064800011a7983 */ /* 0x000ee60000300a00 */
[----:B---3--:R-:W-:Y:S01]  /*2d2f0*/  STL.64 [R1+0x3eb0], R26 ;  /* 0x003eb01a01007387 */ /* 0x008fe20000100a00 */
[----:B--2---:R0:W-:Y:S03]  /*2d300*/  STL.64 [R1+0x3ea8], R24 ;  /* 0x003ea81801007387 */ /* 0x0041e60000100a00 */
[----:B0-----:R-:W2:Y:S01]  /*2d310*/  LDL.LU.64 R24, [R1+0x650] ;  /* 0x0006500001187983 */ /* 0x001ea20000300a00 */
[----:B------:R-:W2:Y:S09]  /*2d320*/  LDL.LU.64 R26, [R1+0x658] ;  /* 0x00065800011a7983 */ /* 0x000eb20000300a00 */
[----:B------:R0:W-:Y:S02]  /*2d330*/  STL.64 [R1+0x350], R8 ;  /* 0x0003500801007387 */ /* 0x0001e40000100a00 */
[----:B------:R-:W-:Y:S01]  /*2d340*/  STL.64 [R1+0x358], R10 ;  /* 0x0003580a01007387 */ /* 0x000fe20000100a00 */
[----:B0-----:R-:W4:Y:S02]  /*2d350*/  LDL.LU.64 R8, [R1+0x3ed8] ;  /* 0x003ed80001087983 */ /* 0x001f240000300a00 */
[C---:B----4-:R-:W-:Y:S11]  /*2d360*/  HMMA.16816.F32.BF16 R4, R20.reuse, R8, R4 ;  /* 0x000000081404723c */ /* 0x050ff60000041804 */
[----:B------:R-:W-:Y:S11]  /*2d370*/  @!UPT UIADD3 URZ, URZ, URZ, URZ ;  /* 0x0000003f3f3ff290 */ /* 0x000ff6000fffe03f */
[----:B------:R-:W-:Y:S01]  /*2d380*/  @!UPT UIADD3 URZ, URZ, URZ, URZ ;  /* 0x0000003f3f3ff290 */ /* 0x000fe2000fffe03f */
[----:B------:R0:W-:Y:S01]  /*2d390*/  STL.64 [R1+0x340], R4 ;  /* 0x0003400401007387 */ /* 0x0001e20000100a00 */
[----:B------:R1:W-:Y:S03]  /*2d3a0*/  STL.64 [R1+0x348], R6 ;  /* 0x0003480601007387 */ /* 0x0003e60000100a00 */
[----:B0-----:R-:W3:Y:S01]  /*2d3b0*/  LDL.LU.64 R4, [R1+0x3ed0] ;  /* 0x003ed00001047983 */ /* 0x001ee20000300a00 */
[----:B------:R-:W-:Y:S02]  /*2d3c0*/  IMAD.MOV.U32 R3, RZ, RZ, R8 ;  /* 0x000000ffff037224 */ /* 0x000fe400078e0008 */
[----:B------:R-:W-:Y:S02]  /*2d3d0*/  IMAD.MOV.U32 R2, RZ, RZ, R9 ;  /* 0x000000ffff027224 */ /* 0x000fe400078e0009 */
[----:B------:R-:W4:Y:S01]  /*2d3e0*/  LDL.LU.64 R8, [R1+0x620] ;  /* 0x0006200001087983 */ /* 0x000f220000300a00 */
[----:B------:R-:W4:Y:S01]  /*2d3f0*/  LDL.LU.64 R10, [R1+0x628] ;  /* 0x00062800010a7983 */ /* 0x000f220000300a00 */
[----:B---3--:R-:W-:Y:S02]  /*2d400*/  HMMA.16816.F32.BF16 R20, R20, R4, R12 ;  /* 0x000000041414723c */ /* 0x008fe4000004180c */
[----:B------:R-:W2:Y:S01]  /*2d410*/  LDL.LU.64 R12, [R1+0x3ec8] ;  /* 0x003ec800010c7983 */ /* 0x000ea20000300a00 */
[----:B------:R-:W-:-:S02]  /*2d420*/  IMAD.MOV.U32 R28, RZ, RZ, R4 ;  /* 0x000000ffff1c7224 */ /* 0x000fc400078e0004 */
[----:B------:R-:W-:Y:S11]  /*2d430*/  IMAD.MOV.U32 R29, RZ, RZ, R5 ;  /* 0x000000ffff1d7224 */ /* 0x000ff600078e0005 */
[----:B------:R-:W-:Y:S07]  /*2d440*/  @!UPT UIADD3 URZ, URZ, URZ, URZ ;  /* 0x0000003f3f3ff290 */ /* 0x000fee000fffe03f */
[----:B------:R-:W-:Y:S01]  /*2d450*/  STL.64 [R1+0x2a0], R20 ;  /* 0x0002a01401007387 */ /* 0x000fe20000100a00 */
[----:B------:R0:W-:Y:S02]  /*2d460*/  STL.64 [R1+0x2a8], R22 ;  /* 0x0002a81601007387 */ /* 0x0001e40000100a00 */
[----:B-1----:R-:W2:Y:S02]  /*2d470*/  LDL.LU.64 R6, [R1+0x3ec0] ;  /* 0x003ec00001067983 */ /* 0x002ea40000300a00 */
[----:B------:R-:W2:Y:S02]  /*2d480*/  LDL.LU.64 R4, [R1+0x3eb8] ;  /* 0x003eb80001047983 */ /* 0x000ea40000300a00 */
[C---:B--2---:R-:W-:Y:S01]  /*2d490*/  HMMA.16816.F32.BF16 R24, R4.reuse, R12, R24 ;  /* 0x0000000c0418723c */ /* 0x044fe20000041818 */
[----:B0-----:R-:W-:Y:S02]  /*2d4a0*/  IMAD.MOV.U32 R23, RZ, RZ, R12 ;  /* 0x000000ffff177224 */ /* 0x001fe400078e000c */
[----:B------:R-:W-:Y:S11]  /*2d4b0*/  IMAD.MOV.U32 R22, RZ, RZ, R13 ;  /* 0x000000ffff167224 */ /* 0x000ff600078e000d */
[----:B------:R-:W-:Y:S09]  /*2d4c0*/  @!UPT UIADD3 URZ, URZ, URZ, URZ ;  /* 0x0000003f3f3ff290 */ /* 0x000ff2000fffe03f */
[----:B------:R-:W-:Y:S01]  /*2d4d0*/  STL.64 [R1+0x290], R24 ;  /* 0x0002901801007387 */ /* 0x000fe20000100a00 */
[----:B------:R0:W-:Y:S03]  /*2d4e0*/  STL.64 [R1+0x298], R26 ;  /* 0x0002981a01007387 */ /* 0x0001e60000100a00 */
[----:B0-----:R-:W2:Y:S01]  /*2d4f0*/  LDL.LU.64 R26, [R1+0x3eb0] ;  /* 0x003eb000011a7983 */ /* 0x001ea20000300a00 */
[----:B------:R-:W2:Y:S02]  /*2d500*/  LDL.LU.64 R24, [R1+0x3ea8] ;  /* 0x003ea80001187983 */ /* 0x000ea40000300a00 */
[----:B------:R-:W2:Y:S02]  /*2d510*/  LDL.LU.64 R12, [R1+0x3ea0] ;  /* 0x003ea000010c7983 */ /* 0x000ea40000300a00 */
[----:B------:R-:W-:Y:S02]  /*2d520*/  IMAD.MOV.U32 R20, RZ, RZ, R3 ;  /* 0x000000ffff147224 */ /* 0x000fe400078e0003 */
[----:B------:R-:W-:Y:S01]  /*2d530*/  IMAD.MOV.U32 R21, RZ, RZ, R2 ;  /* 0x000000ffff157224 */ /* 0x000fe200078e0002 */
[----:B------:R-:W-:Y:S04]  /*2d540*/  STL.64 [R1+0x3e78], R22 ;  /* 0x003e781601007387 */ /* 0x000fe80000100a00 */
[----:B------:R0:W-:Y:S04]  /*2d550*/  STL.64 [R1+0x3e70], R20 ;  /* 0x003e701401007387 */ /* 0x0001e80000100a00 */
[----:B0-----:R-:W3:Y:S01]  /*2d560*/  LDL.64 R20, [R1] ;  /* 0x0000000001147983 */ /* 0x001ee20000100a00 */
[C---:B--2---:R-:W-:Y:S03]  /*2d570*/  HMMA.16816.F32.BF16 R12, R4.reuse, R12, R24 ;  /* 0x0000000c040c723c */ /* 0x044fe60000041818 */
[----:B------:R-:W3:Y:S01]  /*2d580*/  LDL.LU.64 R26, [R1+0x3e98] ;  /* 0x003e9800011a7983 */ /* 0x000ee20000300a00 */
[----:B------:R-:W3:Y:S11]  /*2d590*/  LDL.LU.64 R24, [R1+0x3e90] ;  /* 0x003e900001187983 */ /* 0x000ef60000300a00 */
[----:B------:R-:W-:Y:S08]  /*2d5a0*/  @!UPT UIADD3 URZ, URZ, URZ, URZ ;  /* 0x0000003f3f3ff290 */ /* 0x000ff0000fffe03f */
[----:B------:R0:W-:Y:S01]  /*2d5b0*/  STL.64 [R1+0x280], R12 ;  /* 0x0002800c01007387 */ /* 0x0001e20000100a00 */
[----:B------:R-:W-:Y:S03]  /*2d5c0*/  STL.64 [R1+0x288], R14 ;  /* 0x0002880e01007387 */ /* 0x000fe60000100a00 */
[----:B0-----:R-:W2:Y:S01]  /*2d5d0*/  LDL.LU.64 R12, [R1+0x3e88] ;  /* 0x003e8800010c7983 */ /* 0x001ea20000300a00 */
[C---:B---3--:R-:W-:Y:S11]  /*2d5e0*/  HMMA.16816.F32.BF16 R24, R4.reuse, R20, R24 ;  /* 0x000000140418723c */ /* 0x048ff60000041818 */
[----:B------:R-:W-:Y:S11]  /*2d5f0*/  @!UPT UIADD3 URZ, URZ, URZ, URZ ;  /* 0x0000003f3f3ff290 */ /* 0x000ff6000fffe03f */
[----:B------:R-:W-:Y:S01]  /*2d600*/  @!UPT UIADD3 URZ, URZ, URZ, URZ ;  /* 0x0000003f3f3ff290 */ /* 0x000fe2000fffe03f */
[----:B------:R0:W-:Y:S01]  /*2d610*/  STL.64 [R1+0x270], R24 ;  /* 0x0002701801007387 */ /* 0x0001e20000100a00 */
[----:B------:R1:W-:Y:S03]  /*2d620*/  STL.64 [R1+0x278], R26 ;  /* 0x0002781a01007387 */ /* 0x0003e60000100a00 */
[----:B0-----:R-:W4:Y:S01]  /*2d630*/  LDL.LU.64 R24, [R1+0x3e80] ;  /* 0x003e800001187983 */ /* 0x001f220000300a00 */
[----:B-1----:R-:W-:Y:S02]  /*2d640*/  IMAD.MOV.U32 R27, RZ, RZ, R20 ;  /* 0x000000ffff1b7224 */ /* 0x002fe400078e0014 */
[----:B------:R-:W-:Y:S02]  /*2d650*/  IMAD.MOV.U32 R26, RZ, RZ, R21 ;  /* 0x000000ffff1a7224 */ /* 0x000fe400078e0015 */
[----:B------:R-:W3:Y:S01]  /*2d660*/  LDL.LU.64 R20, [R1+0x230] ;  /* 0x0002300001147983 */ /* 0x000ee20000300a00 */
[----:B------:R-:W3:Y:S01]  /*2d670*/  LDL.LU.64 R22, [R1+0x238] ;  /* 0x0002380001167983 */ /* 0x000ee20000300a00 */
[C---:B----4-:R-:W-:Y:S02]  /*2d680*/  HMMA.16816.F32.BF16 R8, R4.reuse, R24, R8 ;  /* 0x000000180408723c */ /* 0x050fe40000041808 */
[----:B------:R0:W-:Y:S01]  /*2d690*/  STL.64 [R1+0x3e38], R24 ;  /* 0x003e381801007387 */ /* 0x0001e20000100a00 */
[----:B------:R1:W-:Y:S11]  /*2d6a0*/  STL.64 [R1+0x3e50], R26 ;  /* 0x003e501a01007387 */ /* 0x0003f60000100a00 */
[----:B------:R-:W-:Y:S09]  /*2d6b0*/  @!UPT UIADD3 URZ, URZ, URZ, URZ ;  /* 0x0000003f3f3ff290 */ /* 0x000ff2000fffe03f */
[----:B------:R-:W-:Y:S01]  /*2d6c0*/  STL.64 [R1+0x260], R8 ;  /* 0x0002600801007387 */ /* 0x000fe20000100a00 */
[----:B------:R-:W-:Y:S02]  /*2d6d0*/  STL.64 [R1+0x268], R10 ;  /* 0x0002680a01007387 */ /* 0x000fe40000100a00 */
[----:B0-----:R-:W2:Y:S02]  /*2d6e0*/  LDL.LU.64 R24, [R1+0x240] ;  /* 0x0002400001187983 */ /* 0x001ea40000300a00 */
[----:B-1----:R-:W2:Y:S01]  /*2d6f0*/  LDL.LU.64 R26, [R1+0x248] ;  /* 0x00024800011a7983 */ /* 0x002ea20000300a00 */
[----:B------:R-:W0:Y:S01]  /*2d700*/  LDSM.16.MT88.4 R8, [R0+0x300] ;  /* 0x000300000008783b */ /* 0x000e220000004200 */
[C---:B---3--:R-:W-:Y:S03]  /*2d710*/  HMMA.16816.F32.BF16 R20, R4.reuse, R16, R20 ;  /* 0x000000100414723c */ /* 0x048fe60000041814 */
[----:B0-----:R-:W-:Y:S01]  /*2d720*/  STL.64 [R1+0x3e68], R10 ;  /* 0x003e680a01007387 */ /* 0x001fe20000100a00 */
[----:B------:R0:W-:Y:S03]  /*2d730*/  STL.64 [R1+0x3e60], R8 ;  /* 0x003e600801007387 */ /* 0x0001e60000100a00 */
[----:B0-----:R-:W3:Y:S01]  /*2d740*/  LDL.LU.64 R8, [R1+0x4c0] ;  /* 0x0004c00001087983 */ /* 0x001ee20000300a00 */
[----:B------:R-:W3:Y:S01]  /*2d750*/  LDL.LU.64 R10, [R1+0x4c8] ;  /* 0x0004c800010a7983 */ /* 0x000ee20000300a00 */
[----:B--2---:R-:W-:Y:S02]  /*2d760*/  HMMA.16816.F32.BF16 R12, R4, R12, R24 ;  /* 0x0000000c040c723c */ /* 0x004fe40000041818 */
[----:B------:R-:W2:Y:S01]  /*2d770*/  LDL.LU.64 R24, [R1+0x4b0] ;  /* 0x0004b00001187983 */ /* 0x000ea20000300a00 */
[----:B------:R-:W2:Y:S11]  /*2d780*/  LDL.LU.64 R26, [R1+0x4b8] ;  /* 0x0004b800011a7983 */ /* 0x000eb60000300a00 */
[----:B------:R-:W-:Y:S09]  /*2d790*/  @!UPT UIADD3 URZ, URZ, URZ, URZ ;  /* 0x0000003f3f3ff290 */ /* 0x000ff2000fffe03f */
[----:B------:R-:W-:Y:S01]  /*2d7a0*/  STL.64 [R1+0x250], R12 ;  /* 0x0002500c01007387 */ /* 0x000fe20000100a00 */
[----:B------:R-:W-:Y:S02]  /*2d7b0*/  STL.64 [R1+0x258], R14 ;  /* 0x0002580e01007387 */ /* 0x000fe40000100a00 */
[----:B------:R-:W0:Y:S02]  /*2d7c0*/  LDSM.16.MT88.4 R12, [R0+0x380] ;  /* 0x00038000000c783b */ /* 0x000e240000004200 */
[----:B0-----:R-:W-:Y:S02]  /*2d7d0*/  STL.64 [R1+0x3dd8], R14 ;  /* 0x003dd80e01007387 */ /* 0x001fe40000100a00 */
[----:B------:R0:W-:Y:S02]  /*2d7e0*/  STL.64 [R1+0x3dd0], R12 ;  /* 0x003dd00c01007387 */ /* 0x0001e40000100a00 */
[----:B0-----:R-:W4:Y:S01]  /*2d7f0*/  LDL.LU.64 R12, [R1+0x10] ;  /* 0x00001000010c7983 */ /* 0x001f220000300a00 */
[----:B------:R-:W-:Y:S02]  /*2d800*/  STL.64 [R1+0x240], R20 ;  /* 0x0002401401007387 */ /* 0x000fe40000100a00 */
[----:B------:R0:W-:Y:S02]  /*2d810*/  STL.64 [R1+0x248], R22 ;  /* 0x0002481601007387 */ /* 0x0001e40000100a00 */
[----:B0-----:R-:W2:Y:S01]  /*2d820*/  LDL.LU.64 R22, [R1+0x3e78] ;  /* 0x003e780001167983 */ /* 0x001ea20000300a00 */
[----:B------:R-:W3:Y:S02]  /*2d830*/  LDL.LU.64 R20, [R1+0x3e70] ;  /* 0x003e700001147983 */ /* 0x000ee40000300a00 */
[----:B------:R-:W-:-:S02]  /*2d840*/  IMAD.MOV.U32 R3, RZ, RZ, R16 ;  /* 0x000000ffff037224 */ /* 0x000fc400078e0010 */
[----:B------:R-:W-:Y:S02]  /*2d850*/  IMAD.MOV.U32 R2, RZ, RZ, R17 ;  /* 0x000000ffff027224 */ /* 0x000fe400078e0011 */
[----:B------:R-:W0:Y:S04]  /*2d860*/  LDSM.16.MT88.4 R16, [R0+0x4000] ;  /* 0x004000000010783b */ /* 0x000e280000004200 */
[----:B0-----:R-:W-:Y:S01]  /*2d870*/  STL.64 [R1+0x3d58], R18 ;  /* 0x003d581201007387 */ /* 0x001fe20000100a00 */
[----:B------:R2:W-:Y:S02]  /*2d880*/  STL.64 [R1+0x3d50], R16 ;  /* 0x003d501001007387 */ /* 0x0005e40000100a00 */
[----:B--2---:R-:W-:Y:S02]  /*2d890*/  IMAD.MOV.U32 R16, RZ, RZ, R23 ;  /* 0x000000ffff107224 */ /* 0x004fe400078e0017 */
[----:B------:R-:W-:-:S02]  /*2d8a0*/  IMAD.MOV.U32 R17, RZ, RZ, R22 ;  /* 0x000000ffff117224 */ /* 0x000fc400078e0016 */
[C---:B---3--:R-:W-:Y:S01]  /*2d8b0*/  HMMA.16816.F32.BF16 R20, R4.reuse, R20, R8 ;  /* 0x000000140414723c */ /* 0x048fe20000041808 */
[----:B------:R-:W2:Y:S01]  /*2d8c0*/  LDL.LU.64 R10, [R1+0x3e68] ;  /* 0x003e6800010a7983 */ /* 0x000ea20000300a00 */
[----:B------:R-:W2:Y:S11]  /*2d8d0*/  LDL.LU.64 R8, [R1+0x3e60] ;  /* 0x003e600001087983 */ /* 0x000eb60000300a00 */
[----:B------:R-:W-:Y:S10]  /*2d8e0*/  @!UPT UIADD3 URZ, URZ, URZ, URZ ;  /* 0x0000003f3f3ff290 */ /* 0x000ff4000fffe03f */
[----:B------:R-:W-:Y:S01]  /*2d8f0*/  STL.64 [R1+0x230], R20 ;  /* 0x0002301401007387 */ /* 0x000fe20000100a00 */
[----:B------:R-:W-:Y:S02]  /*2d900*/  STL.64 [R1+0x238], R22 ;  /* 0x0002381601007387 */ /* 0x000fe40000100a00 */
[----:B------:R-:W0:Y:S02]  /*2d910*/  LDSM.16.MT88.4 R20, [R0+0x4080] ;  /* 0x004080000014783b */ /* 0x000e240000004200 */
[----:B0-----:R-:W-:Y:S02]  /*2d920*/  STL.64 [R1+0x3cc8], R22 ;  /* 0x003cc81601007387 */ /* 0x001fe40000100a00 */
[----:B------:R0:W-:Y:S02]  /*2d930*/  STL.64 [R1+0x3cc0], R20 ;  /* 0x003cc01401007387 */ /* 0x0001e40000100a00 */
[----:B0-----:R-:W-:Y:S02]  /*2d940*/  IMAD.MOV.U32 R20, RZ, RZ, R28 ;  /* 0x000000ffff147224 */ /* 0x001fe400078e001c */
[----:B------:R-:W-:Y:S01]  /*2d950*/  IMAD.MOV.U32 R21, RZ, RZ, R29 ;  /* 0x000000ffff157224 */ /* 0x000fe200078e001d */
[----:B------:R-:W3:Y:S06]  /*2d960*/  LDL.LU R28, [R1+0x3e58] ;  /* 0x003e5800011c7983 */ /* 0x000eec0000300800 */
[----:B------:R-:W-:Y:S01]  /*2d970*/  HMMA.16816.F32.BF16 R4, R4, R20, R24 ;  /* 0x000000140404723c */ /* 0x000fe20000041818 */
[----:B------:R-:W2:Y:S11]  /*2d980*/  LDL.LU.64 R26, [R1+0x3e50] ;  /* 0x003e5000011a7983 */ /* 0x000eb60000300a00 */
[----:B------:R-:W-:Y:S11]  /*2d990*/  @!UPT UIADD3 URZ, URZ, URZ, URZ ;  /* 0x0000003f3f3ff290 */ /* 0x000ff6000fffe03f */
[----:B------:R-:W-:Y:S01]  /*2d9a0*/  STL.64 [R1+0x180], R4 ;  /* 0x0001800401007387 */ /* 0x000fe20000100a00 */
[----:B------:R-:W-:Y:S02]  /*2d9b0*/  STL.64 [R1+0x188], R6 ;  /* 0x0001880601007387 */ /* 0x000fe40000100a00 */
[----:B------:R-:W0:Y:S04]  /*2d9c0*/  LDSM.16.MT88.4 R4, [R0+0x4100] ;  /* 0x004100000004783b */ /* 0x000e280000004200 */
[----:B------:R-:W4:Y:S01]  /*2d9d0*/  LDL.LU.64 R20, [R1+0x680] ;  /* 0x0006800001147983 */ /* 0x000f220000300a00 */
[----:B------:R-:W4:Y:S01]  /*2d9e0*/  LDL.LU.64 R22, [R1+0x688] ;  /* 0x0006880001167983 */ /* 0x000f220000300a00 */
[----:B------:R-:W-:Y:S03]  /*2d9f0*/  STL [R1+0x3cbc], R0 ;  /* 0x003cbc0001007387 */ /* 0x000fe60000100800 */
[----:B0-----:R-:W-:Y:S01]  /*2da00*/  STL.64 [R1+0x3c50], R6 ;  /* 0x003c500601007387 */ /* 0x001fe20000100a00 */
[----:B------:R0:W-:Y:S03]  /*2da10*/  STL.64 [R1+0x3c48], R4 ;  /* 0x003c480401007387 */ /* 0x0001e60000100a00 */
[----:B0-----:R-:W2:Y:S01]  /*2da20*/  LDL.LU.64 R4, [R1+0x70] ;  /* 0x0000700001047983 */ /* 0x001ea20000300a00 */
[----:B------:R-:W2:Y:S03]  /*2da30*/  LDL.64 R6, [R1+0x78] ;  /* 0x0000780001067983 */ /* 0x000ea60000100a00 */
[----:B--2---:R-:W-:Y:S01]  /*2da40*/  STL.64 [R1+0x3de8], R6 ;  /* 0x003de80601007387 */ /* 0x004fe20000100a00 */
[----:B------:R0:W-:Y:S03]  /*2da50*/  STL.64 [R1+0x3de0], R4 ;  /* 0x003de00401007387 */ /* 0x0001e60000100a00 */
[----:B0-----:R-:W2:Y:S04]  /*2da60*/  LDL.LU.64 R4, [R1+0x60] ;  /* 0x0000600001047983 */ /* 0x001ea80000300a00 */
[----:B--2---:R0:W-:Y:S02]  /*2da70*/  STL.64 [R1+0x3df8], R4 ;  /* 0x003df80401007387 */ /* 0x0041e40000100a00 */
[----:B0-----:R-:W-:-:S02]  /*2da80*/  IMAD.MOV.U32 R4, RZ, RZ, R3 ;  /* 0x000000ffff047224 */ /* 0x001fc400078e0003 */
[----:B------:R-:W-:-:S05]  /*2da90*/  IMAD.MOV.U32 R5, RZ, RZ, R2 ;  /* 0x000000ffff057224 */ /* 0x000fca00078e0002 */
[----:B------:R0:W-:Y:S04]  /*2daa0*/  STL.64 [R1+0x3e10], R4 ;  /* 0x003e100401007387 */ /* 0x0001e80000100a00 */
[----:B0-----:R-:W2:Y:S01]  /*2dab0*/  LDL.LU.64 R4, [R1+0x690] ;  /* 0x0006900001047983 */ /* 0x001ea20000300a00 */
[----:B------:R-:W2:Y:S02]  /*2dac0*/  LDL.LU.64 R6, [R1+0x698] ;  /* 0x0006980001067983 */ /* 0x000ea40000300a00 */
[C---:B--2---:R-:W-:Y:S11]  /*2dad0*/  HMMA.16816.F32.BF16 R4, R8.reuse, R16, R4 ;  /* 0x000000100804723c */ /* 0x044ff60000041804 */
[----:B------:R-:W-:Y:S11]  /*2dae0*/  @!UPT UIADD3 URZ, URZ, URZ, URZ ;  /* 0x0000003f3f3ff290 */ /* 0x000ff6000fffe03f */
[----:B------:R-:W-:Y:S01]  /*2daf0*/  @!UPT UIADD3 URZ, URZ, URZ, URZ ;  /* 0x0000003f3f3ff290 */ /* 0x000fe2000fffe03f */
[----:B------:R-:W-:Y:S01]  /*2db00*/  STL.64 [R1+0x170], R4 ;  /* 0x0001700401007387 */ /* 0x000fe20000100a00 */
[----:B------:R4:W-:Y:S02]  /*2db10*/  STL [R1+0x178], R6 ;  /* 0x0001780601007387 */ /* 0x0009e40000100800 */
[----:B------:R-:W-:Y:S02]  /*2db20*/  IMAD.MOV.U32 R2, RZ, RZ, R7 ;  /* 0x000000ffff027224 */ /* 0x000fe400078e0007 */
[----:B----4-:R-:W-:Y:S01]  /*2db30*/  HMMA.16816.F32.BF16 R4, R8, R12, R20 ;  /* 0x0000000c0804723c */ /* 0x010fe20000041814 */
[----:B------:R-:W-:Y:S02]  /*2db40*/  STL.64 [R1+0x3df0], R16 ;  /* 0x003df01001007387 */ /* 0x000fe40000100a00 */
[----:B------:R-:W-:Y:S11]  /*2db50*/  STL [R1+0x3a58], R2 ;  /* 0x003a580201007387 */ /* 0x000ff60000100800 */
[----:B------:R-:W-:Y:S09]  /*2db60*/  @!UPT UIADD3 URZ, URZ, URZ, URZ ;  /* 0x0000003f3f3ff290 */ /* 0x000ff2000fffe03f */
[----:B------:R0:W-:Y:S01]  /*2db70*/  STL.64 [R1+0x160], R4 ;  /* 0x0001600401007387 */ /* 0x0001e20000100a00 */
[----:B------:R1:W-:Y:S03]  /*2db80*/  STL.64 [R1+0x168], R6 ;  /* 0x0001680601007387 */ /* 0x0003e60000100a00 */
[----:B0-----:R-:W2:Y:S01]  /*2db90*/  LDL.LU.64 R4, [R1+0x4a0] ;  /* 0x0004a00001047983 */ /* 0x001ea20000300a00 */
[----:B-1----:R-:W4:Y:S03]  /*2dba0*/  LDL.LU.64 R6, [R1+0x4a8] ;  /* 0x0004a80001067983 */ /* 0x002f260000300a00 */
[----:B----4-:R-:W-:Y:S01]  /*2dbb0*/  STL.64 [R1+0x3e30], R6 ;  /* 0x003e300601007387 */ /* 0x010fe20000100a00 */
[----:B--2---:R0:W-:Y:S03]  /*2dbc0*/  STL.64 [R1+0x3e28], R4 ;  /* 0x003e280401007387 */ /* 0x0041e60000100a00 */
[----:B0-----:R-:W2:Y:S01]  /*2dbd0*/  LDL.LU.64 R4, [R1+0x660] ;  /* 0x0006600001047983 */ /* 0x001ea20000300a00 */
[----:B------:R-:W4:Y:S03]  /*2dbe0*/  LDL.LU.64 R6, [R1+0x668] ;  /* 0x0006680001067983 */ /* 0x000f260000300a00 */
[----:B----4-:R-:W-:Y:S01]  /*2dbf0*/  STL.64 [R1+0x3e48], R6 ;  /* 0x003e480601007387 */ /* 0x010fe20000100a00 */
[----:B--2---:R0:W-:Y:S03]  /*2dc00*/  STL.64 [R1+0x3e40], R4 ;  /* 0x003e400401007387 */ /* 0x0041e60000100a00 */
[----:B0-----:R-:W2:Y:S01]  /*2dc10*/  LDL.LU.64 R4, [R1+0x670] ;  /* 0x0006700001047983 */ /* 0x001ea20000300a00 */
[----:B------:R-:W2:Y:S02]  /*2dc20*/  LDL.LU.64 R6, [R1+0x678] ;  /* 0x0006780001067983 */ /* 0x000ea40000300a00 */
[----:B------:R-:W4:Y:S02]  /*2dc30*/  LDL.LU.64 R16, [R1+0x480] ;  /* 0x0004800001107983 */ /* 0x000f240000300a00 */
[----:B------:R-:W2:Y:S02]  /*2dc40*/  LDL.LU.64 R18, [R1+0x488] ;  /* 0x0004880001127983 */ /* 0x000ea40000300a00 */
[----:B------:R-:W-:-:S02]  /*2dc50*/  IMAD.MOV.U32 R24, RZ, RZ, R27 ;  /* 0x000000ffff187224 */ /* 0x000fc400078e001b */
[----:B------:R-:W-:Y:S01]  /*2dc60*/  IMAD.MOV.U32 R25, RZ, RZ, R26 ;  /* 0x000000ffff197224 */ /* 0x000fe200078e001a */
[----:B--2---:R-:W-:Y:S01]  /*2dc70*/  STL.64 [R1+0x3e08], R18 ;  /* 0x003e081201007387 */ /* 0x004fe20000100a00 */
[----:B----4-:R0:W-:Y:S03]  /*2dc80*/  STL.64 [R1+0x3e00], R16 ;  /* 0x003e001001007387 */ /* 0x0101e60000100a00 */
[----:B0-----:R-:W2:Y:S01]  /*2dc90*/  LDL.LU.64 R16, [R1+0x490] ;  /* 0x0004900001107983 */ /* 0x001ea20000300a00 */
[----:B------:R-:W4:Y:S01]  /*2dca0*/  LDL.LU.64 R18, [R1+0x498] ;  /* 0x0004980001127983 */ /* 0x000f220000300a00 */
[----:B------:R-:W-:Y:S01]  /*2dcb0*/  HMMA.16816.F32.BF16 R24, R8, R24, R4 ;  /* 0x000000180818723c */ /* 0x000fe20000041804 */
[----:B------:R-:W-:Y:S02]  /*2dcc0*/  IMAD.MOV.U32 R3, RZ, RZ, R12 ;  /* 0x000000ffff037224 */ /* 0x000fe400078e000c */
[----:B------:R-:W-:Y:S01]  /*2dcd0*/  IMAD.MOV.U32 R0, RZ, RZ, R13 ;  /* 0x000000ffff007224 */ /* 0x000fe200078e000d */
[----:B----4-:R-:W-:Y:S01]  /*2dce0*/  STL.64 [R1+0x3e20], R18 ;  /* 0x003e201201007387 */ /* 0x010fe20000100a00 */
[----:B--2---:R0:W-:Y:S03]  /*2dcf0*/  STL.64 [R1+0x3e18], R16 ;  /* 0x003e181001007387 */ /* 0x0041e60000100a00 */
[----:B0-----:R-:W2:Y:S01]  /*2dd00*/  LDL.LU.64 R16, [R1+0x30] ;  /* 0x0000300001107983 */ /* 0x001ea20000300a00 */
[----:B------:R-:W4:Y:S02]  /*2dd10*/  LDL.LU.64 R12, [R1+0x470] ;  /* 0x00047000010c7983 */ /* 0x000f240000300a00 */
[----:B------:R-:W4:Y:S02]  /*2dd20*/  LDL.LU.64 R14, [R1+0x478] ;  /* 0x00047800010e7983 */ /* 0x000f240000300a00 */
[----:B------:R-:W2:Y:S01]  /*2dd30*/  LDL.LU.64 R20, [R1+0x610] ;  /* 0x0006100001147983 */ /* 0x000ea20000300a00 */
[----:B------:R-:W2:Y:S01]  /*2dd40*/  LDL.LU.64 R22, [R1+0x618] ;  /* 0x0006180001167983 */ /* 0x000ea20000300a00 */
[----:B------:R-:W2:Y:S02]  /*2dd50*/  LDL.LU.64 R6, [R1+0x3e48] ;  /* 0x003e480001067983 */ /* 0x000ea40000300a00 */
[----:B------:R-:W2:Y:S06]  /*2dd60*/  LDL.LU.64 R4, [R1+0x3e40] ;  /* 0x003e400001047983 */ /* 0x000eac0000300a00 */
[----:B------:R0:W-:Y:S01]  /*2dd70*/  STL.64 [R1+0x150], R24 ;  /* 0x0001501801007387 */ /* 0x0001e20000100a00 */
[----:B------:R-:W-:Y:S04]  /*2dd80*/  STL [R1+0x158], R26 ;  /* 0x0001581a01007387 */ /* 0x000fe80000100800 */
[----:B0-----:R-:W2:Y:S01]  /*2dd90*/  LDL.LU.64 R24, [R1+0x3e38] ;  /* 0x003e380001187983 */ /* 0x001ea20000300a00 */
[----:B------:R-:W-:-:S05]  /*2dda0*/  IMAD.MOV.U32 R2, RZ, RZ, R27 ;  /* 0x000000ffff027224 */ /* 0x000fca00078e001b */
[----:B------:R-:W-:Y:S01]  /*2ddb0*/  STL [R1+0x3a5c], R2 ;  /* 0x003a5c0201007387 */ /* 0x000fe20000100800 */
[C---:B--2---:R-:W-:Y:S11]  /*2ddc0*/  HMMA.16816.F32.BF16 R4, R8.reuse, R24, R4 ;  /* 0x000000180804723c */ /* 0x044ff60000041804 */
[----:B------:R-:W-:Y:S11]  /*2ddd0*/  @!UPT UIADD3 URZ, URZ, URZ, URZ ;  /* 0x0000003f3f3ff290 */ /* 0x000ff6000fffe03f */
[----:B------:R-:W-:Y:S01]  /*2dde0*/  @!UPT UIADD3 URZ, URZ, URZ, URZ ;  /* 0x0000003f3f3ff290 */ /* 0x000fe2000fffe03f */
[----:B------:R-:W-:Y:S01]  /*2ddf0*/  STL.64 [R1+0x140], R4 ;  /* 0x0001400401007387 */ /* 0x000fe20000100a00 */
[----:B------:R0:W-:Y:S03]  /*2de00*/  STL.64 [R1+0x148], R6 ;  /* 0x0001480601007387 */ /* 0x0001e60000100a00 */
[----:B0-----:R-:W2:Y:S01]  /*2de10*/  LDL.LU.64 R6, [R1+0x3e30] ;  /* 0x003e300001067983 */ /* 0x001ea20000300a00 */
[----:B------:R-:W2:Y:S02]  /*2de20*/  LDL.LU.64 R4, [R1+0x3e28] ;  /* 0x003e280001047983 */ /* 0x000ea40000300a00 */
[----:B------:R-:W-:Y:S02]  /*2de30*/  IMAD.MOV.U32 R27, RZ, RZ, R16 ;  /* 0x000000ffff1b7224 */ /* 0x000fe400078e0010 */
[----:B------:R-:W-:Y:S01]  /*2de40*/  IMAD.MOV.U32 R26, RZ, RZ, R17 ;  /* 0x000000ffff1a7224 */ /* 0x000fe200078e0011 */
[----:B------:R-:W3:Y:S01]  /*2de50*/  LDL.LU.64 R18, [R1+0x3e20] ;  /* 0x003e200001127983 */ /* 0x000ee20000300a00 */
[----:B--2---:R-:W-:Y:S03]  /*2de60*/  HMMA.16816.F32.BF16 R4, R8, R16, R4 ;  /* 0x000000100804723c */ /* 0x004fe60000041804 */
[----:B------:R-:W3:Y:S11]  /*2de70*/  LDL.LU.64 R16, [R1+0x3e18] ;  /* 0x003e180001107983 */ /* 0x000ef60000300a00 */
[----:B------:R-:W-:Y:S09]  /*2de80*/  @!UPT UIADD3 URZ, URZ, URZ, URZ ;  /* 0x0000003f3f3ff290 */ /* 0x000ff2000fffe03f */
[----:B------:R0:W-:Y:S01]  /*2de90*/  STL.64 [R1+0x130], R4 ;  /* 0x0001300401007387 */ /* 0x0001e20000100a00 */
[----:B------:R3:W-:Y:S03]  /*2dea0*/  STL [R1+0x138], R6 ;  /* 0x0001380601007387 */ /* 0x0007e60000100800 */
[----:B0-----:R-:W3:Y:S01]  /*2deb0*/  LDL.LU.64 R4, [R1+0x3e10] ;  /* 0x003e100001047983 */ /* 0x001ee20000300a00 */
[----:B------:R-:W-:-:S05]  /*2dec0*/  IMAD.MOV.U32 R2, RZ, RZ, R7 ;  /* 0x000000ffff027224 */ /* 0x000fca00078e0007 */
[----:B------:R-:W-:Y:S01]  /*2ded0*/  STL [R1+0x3b78], R2 ;  /* 0x003b780201007387 */ /* 0x000fe20000100800 */
[C---:B---3--:R-:W-:Y:S03]  /*2dee0*/  HMMA.16816.F32.BF16 R4, R8.reuse, R4, R16 ;  /* 0x000000040804723c */ /* 0x048fe60000041810 */
        /* <DEDUP_REMOVED lines=10> */
[----:B------:R0:W-:Y:S01]  /*2df90*/  STL.64 [R1+0x110], R16 ;  /* 0x0001101001007387 */ /* 0x0001e20000100a00 */
[----:B------:R-:W-:Y:S03]  /*2dfa0*/  STL.64 [R1+0x118], R18 ;  /* 0x0001181201007387 */ /* 0x000fe60000100a00 */
[----:B0-----:R-:W2:Y:S01]  /*2dfb0*/  LDL.LU.64 R16, [R1+0x3df0] ;  /* 0x003df00001107983 */ /* 0x001ea20000300a00 */
[----:B------:R-:W3:Y:S02]  /*2dfc0*/  LDL.LU.64 R6, [R1+0x3de8] ;  /* 0x003de80001067983 */ /* 0x000ee40000300a00 */
[----:B------:R-:W4:Y:S02]  /*2dfd0*/  LDL.LU.64 R4, [R1+0x3de0] ;  /* 0x003de00001047983 */ /* 0x000f240000300a00 */
[----:B----4-:R-:W-:Y:S01]  /*2dfe0*/  HMMA.16816.F32.BF16 R8, R8, R4, R12 ;  /* 0x000000040808723c */ /* 0x010fe2000004180c */
[----:B------:R-:W2:Y:S01]  /*2dff0*/  LDL.LU.64 R14, [R1+0x3dd8] ;  /* 0x003dd800010e7983 */ /* 0x000ea20000300a00 */
[----:B------:R-:W2:Y:S02]  /*2e000*/  LDL.LU.64 R12, [R1+0x3dd0] ;  /* 0x003dd000010c7983 */ /* 0x000ea40000300a00 */
[----:B---3--:R-:W-:Y:S02]  /*2e010*/  STL.64 [R1+0x3d68], R6 ;  /* 0x003d680601007387 */ /* 0x008fe40000100a00 */
[----:B------:R2:W-:Y:S11]  /*2e020*/  STL.64 [R1+0x3d60], R4 ;  /* 0x003d600401007387 */ /* 0x0005f60000100a00 */
[----:B------:R-:W-:Y:S06]  /*2e030*/  @!UPT UIADD3 URZ, URZ, URZ, URZ ;  /* 0x0000003f3f3ff290 */ /* 0x000fec000fffe03f */
[----:B------:R-:W-:Y:S01]  /*2e040*/  STL.64 [R1+0xb0], R8 ;  /* 0x0000b00801007387 */ /* 0x000fe20000100a00 */
[----:B------:R-:W-:Y:S01]  /*2e050*/  STL.64 [R1+0xb8], R10 ;  /* 0x0000b80a01007387 */ /* 0x000fe20000100a00 */
[----:B--2---:R-:W-:Y:S02]  /*2e060*/  HMMA.16816.F32.BF16 R4, R12, R16, R20 ;  /* 0x000000100c04723c */ /* 0x004fe40000041814 */
[----:B------:R-:W2:Y:S11]  /*2e070*/  LDL.LU R20, [R1+0x2c0] ;  /* 0x0002c00001147983 */ /* 0x000eb60000300800 */
[----:B------:R-:W-:Y:S10]  /*2e080*/  @!UPT UIADD3 URZ, URZ, URZ, URZ ;  /* 0x0000003f3f3ff290 */ /* 0x000ff4000fffe03f */
[----:B------:R-:W-:Y:S01]  /*2e090*/  STL.64 [R1+0xa0], R4 ;  /* 0x0000a00401007387 */ /* 0x000fe20000100a00 */
[----:B------:R-:W-:Y:S02]  /*2e0a0*/  STL.64 [R1+0xa8], R6 ;  /* 0x0000a80601007387 */ /* 0x000fe40000100a00 */
[----:B------:R-:W2:Y:S02]  /*2e0b0*/  LDL.LU R21, [R1+0x2c4] ;  /* 0x0002c40001157983 */ /* 0x000ea40000300800 */
[----:B------:R-:W3:Y:S01]  /*2e0c0*/  LDL.LU R22, [R1+0x2c8] ;  /* 0x0002c80001167983 */ /* 0x000ee20000300800 */
[----:B------:R-:W3:Y:S04]  /*2e0d0*/  LDL.LU R23, [R1+0x2cc] ;  /* 0x0002cc0001177983 */ /* 0x000ee80000300800 */
[----:B---3--:R-:W-:Y:S01]  /*2e0e0*/  STL.64 [R1+0x3cd8], R22 ;  /* 0x003cd81601007387 */ /* 0x008fe20000100a00 */
[----:B--2---:R0:W-:Y:S03]  /*2e0f0*/  STL.64 [R1+0x3cd0], R20 ;  /* 0x003cd01401007387 */ /* 0x0041e60000100a00 */
[----:B0-----:R-:W2:Y:S01]  /*2e100*/  LDL.LU.64 R20, [R1+0x50] ;  /* 0x0000500001147983 */ /* 0x001ea20000300a00 */
[----:B------:R-:W3:Y:S02]  /*2e110*/  LDL.64 R22, [R1+0x58] ;  /* 0x0000580001167983 */ /* 0x000ee40000100a00 */
[----:B------:R-:W-:Y:S01]  /*2e120*/  IMAD.MOV.U32 R11, RZ, RZ, R28 ;  /* 0x000000ffff0b7224 */ /* 0x000fe200078e001c */
[----:B---3--:R-:W-:Y:S01]  /*2e130*/  STL.64 [R1+0x3d90], R22 ;  /* 0x003d901601007387 */ /* 0x008fe20000100a00 */
[----:B--2---:R-:W-:Y:S02]  /*2e140*/  STL.64 [R1+0x3d88], R20 ;  /* 0x003d881401007387 */ /* 0x004fe40000100a00 */
[----:B------:R-:W2:Y:S02]  /*2e150*/  LDL.LU R8, [R1+0x210] ;  /* 0x0002100001087983 */ /* 0x000ea40000300800 */
[----:B------:R-:W2:Y:S01]  /*2e160*/  LDL.LU R9, [R1+0x214] ;  /* 0x0002140001097983 */ /* 0x000ea20000300800 */
[----:B------:R-:W3:Y:S01]  /*2e170*/  LDL.LU R10, [R1+0x218] ;  /* 0x00021800010a7983 */ /* 0x000ee20000300800 */
[----:B------:R-:W4:Y:S03]  /*2e180*/  LDL.LU R28, [R1+0x3dc8] ;  /* 0x003dc800011c7983 */ /* 0x000f260000300800 */
[----:B---3--:R-:W-:Y:S01]  /*2e190*/  STL.64 [R1+0x3ce8], R10 ;  /* 0x003ce80a01007387 */ /* 0x008fe20000100a00 */
[----:B--2---:R0:W-:Y:S03]  /*2e1a0*/  STL.64 [R1+0x3ce0], R8 ;  /* 0x003ce00801007387 */ /* 0x0041e60000100a00 */
[----:B0-----:R-:W2:Y:S01]  /*2e1b0*/  LDL.LU R8, [R1+0x2d0] ;  /* 0x0002d00001087983 */ /* 0x001ea20000300800 */
[----:B------:R-:W2:Y:S02]  /*2e1c0*/  LDL.LU R9, [R1+0x2d4] ;  /* 0x0002d40001097983 */ /* 0x000ea40000300800 */
[----:B------:R-:W3:Y:S02]  /*2e1d0*/  LDL.LU R10, [R1+0x2d8] ;  /* 0x0002d800010a7983 */ /* 0x000ee40000300800 */
[----:B------:R-:W3:Y:S02]  /*2e1e0*/  LDL.LU R11, [R1+0x2dc] ;  /* 0x0002dc00010b7983 */ /* 0x000ee40000300800 */
[----:B---3--:R-:W-:Y:S01]  /*2e1f0*/  STL.64 [R1+0x3cf8], R10 ;  /* 0x003cf80a01007387 */ /* 0x008fe20000100a00 */
[----:B--2---:R0:W-:Y:S03]  /*2e200*/  STL.64 [R1+0x3cf0], R8 ;  /* 0x003cf00801007387 */ /* 0x0041e60000100a00 */
[----:B0-----:R-:W2:Y:S01]  /*2e210*/  LDL.LU R8, [R1+0x2e0] ;  /* 0x0002e00001087983 */ /* 0x001ea20000300800 */
[----:B------:R-:W2:Y:S02]  /*2e220*/  LDL.LU R9, [R1+0x2e4] ;  /* 0x0002e40001097983 */ /* 0x000ea40000300800 */
[----:B------:R-:W3:Y:S02]  /*2e230*/  LDL.LU R10, [R1+0x2e8] ;  /* 0x0002e800010a7983 */ /* 0x000ee40000300800 */
[----:B----4-:R-:W-:-:S02]  /*2e240*/  IMAD.MOV.U32 R11, RZ, RZ, R28 ;  /* 0x000000ffff0b7224 */ /* 0x010fc400078e001c */
[----:B------:R-:W4:Y:S01]  /*2e250*/  LDL.LU R28, [R1+0x3dc4] ;  /* 0x003dc400011c7983 */ /* 0x000f220000300800 */
[----:B------:R-:W4:Y:S02]  /*2e260*/  LDL.LU.64 R16, [R1+0x560] ;  /* 0x0005600001107983 */ /* 0x000f240000300a00 */
[----:B------:R-:W4:Y:S01]  /*2e270*/  LDL.LU.64 R18, [R1+0x568] ;  /* 0x0005680001127983 */ /* 0x000f220000300a00 */
[----:B---3--:R-:W-:Y:S01]  /*2e280*/  STL.64 [R1+0x3d08], R10 ;  /* 0x003d080a01007387 */ /* 0x008fe20000100a00 */
[----:B--2---:R0:W-:Y:S03]  /*2e290*/  STL.64 [R1+0x3d00], R8 ;  /* 0x003d000801007387 */ /* 0x0041e60000100a00 */
[----:B0-----:R-:W2:Y:S01]  /*2e2a0*/  LDL.LU R8, [R1+0x2f0] ;  /* 0x0002f00001087983 */ /* 0x001ea20000300800 */
[----:B------:R-:W2:Y:S02]  /*2e2b0*/  LDL.LU R9, [R1+0x2f4] ;  /* 0x0002f40001097983 */ /* 0x000ea40000300800 */
[----:B------:R-:W3:Y:S02]  /*2e2c0*/  LDL.LU R10, [R1+0x2f8] ;  /* 0x0002f800010a7983 */ /* 0x000ee40000300800 */
[----:B------:R-:W3:Y:S02]  /*2e2d0*/  LDL.LU R11, [R1+0x2fc] ;  /* 0x0002fc00010b7983 */ /* 0x000ee40000300800 */
[----:B------:R-:W-:-:S02]  /*2e2e0*/  IMAD.MOV.U32 R20, RZ, RZ, R27 ;  /* 0x000000ffff147224 */ /* 0x000fc400078e001b */
[----:B------:R-:W-:Y:S02]  /*2e2f0*/  IMAD.MOV.U32 R21, RZ, RZ, R26 ;  /* 0x000000ffff157224 */ /* 0x000fe400078e001a */
[----:B------:R-:W-:Y:S02]  /*2e300*/  IMAD.MOV.U32 R4, RZ, RZ, R29 ;  /* 0x000000ffff047224 */ /* 0x000fe400078e001d */
[----:B------:R-:W-:Y:S01]  /*2e310*/  IMAD.MOV.U32 R5, RZ, RZ, R2 ;  /* 0x000000ffff057224 */ /* 0x000fe200078e0002 */
[----:B------:R-:W4:Y:S01]  /*2e320*/  LDL.LU R29, [R1+0x3dc0] ;  /* 0x003dc000011d7983 */ /* 0x000f220000300800 */
[----:B------:R-:W4:Y:S02]  /*2e330*/  LDL.LU R27, [R1+0x3dbc] ;  /* 0x003dbc00011b7983 */ /* 0x000f240000300800 */
[----:B------:R-:W4:Y:S02]  /*2e340*/  LDL.LU R26, [R1+0x3db8] ;  /* 0x003db800011a7983 */ /* 0x000f240000300800 */
[----:B------:R-:W-:Y:S01]  /*2e350*/  STL.64 [R1+0x3da8], R20 ;  /* 0x003da81401007387 */ /* 0x000fe20000100a00 */
[----:B------:R0:W-:Y:S04]  /*2e360*/  STL.64 [R1+0x3d80], R4 ;  /* 0x003d800401007387 */ /* 0x0001e80000100a00 */
[----:B0-----:R-:W4:Y:S01]  /*2e370*/  LDL.LU.64 R4, [R1+0x5b0] ;  /* 0x0005b00001047983 */ /* 0x001f220000300a00 */
[----:B------:R-:W4:Y:S03]  /*2e380*/  LDL.LU.64 R6, [R1+0x5b8] ;  /* 0x0005b80001067983 */ /* 0x000f260000300a00 */
[----:B---3--:R-:W-:Y:S01]  /*2e390*/  STL.64 [R1+0x3d18], R10 ;  /* 0x003d180a01007387 */ /* 0x008fe20000100a00 */
[----:B--2---:R0:W-:Y:S03]  /*2e3a0*/  STL.64 [R1+0x3d10], R8 ;  /* 0x003d100801007387 */ /* 0x0041e60000100a00 */
[----:B0-----:R-:W2:Y:S01]  /*2e3b0*/  LDL.LU.64 R8, [R1] ;  /* 0x0000000001087983 */ /* 0x001ea20000300a00 */
[----:B------:R-:W3:Y:S02]  /*2e3c0*/  LDL.64 R10, [R1+0x8] ;  /* 0x00000800010a7983 */ /* 0x000ee40000100a00 */
[----:B------:R-:W-:-:S02]  /*2e3d0*/  IMAD.MOV.U32 R20, RZ, RZ, R3 ;  /* 0x000000ffff147224 */ /* 0x000fc400078e0003 */
[----:B------:R-:W-:-:S07]  /*2e3e0*/  IMAD.MOV.U32 R21, RZ, RZ, R0 ;  /* 0x000000ffff157224 */ /* 0x000fce00078e0000 */
[C---:B----4-:R-:W-:Y:S11]  /*2e3f0*/  HMMA.16816.F32.BF16 R20, R12.reuse, R20, R4 ;  /* 0x000000140c14723c */ /* 0x050ff60000041804 */
[----:B------:R-:W-:Y:S11]  /*2e400*/  @!UPT UIADD3 URZ, URZ, URZ, URZ ;  /* 0x0000003f3f3ff290 */ /* 0x000ff6000fffe03f */
[----:B------:R-:W-:Y:S01]  /*2e410*/  @!UPT UIADD3 URZ, URZ, URZ, URZ ;  /* 0x0000003f3f3ff290 */ /* 0x000fe2000fffe03f */
[----:B------:R0:W-:Y:S01]  /*2e420*/  STL.64 [R1+0x90], R20 ;  /* 0x0000901401007387 */ /* 0x0001e20000100a00 */
[----:B------:R1:W-:Y:S03]  /*2e430*/  STL.64 [R1+0x98], R22 ;  /* 0x0000981601007387 */ /* 0x0003e60000100a00 */
[----:B0-----:R-:W4:Y:S01]  /*2e440*/  LDL.LU.64 R20, [R1+0x540] ;  /* 0x0005400001147983 */ /* 0x001f220000300a00 */
[----:B-1----:R-:W4:Y:S01]  /*2e450*/  LDL.LU.64 R22, [R1+0x548] ;  /* 0x0005480001167983 */ /* 0x002f220000300a00 */
[C---:B--2---:R-:W-:Y:S11]  /*2e460*/  HMMA.16816.F32.BF16 R4, R12.reuse, R8, R16 ;  /* 0x000000080c04723c */ /* 0x044ff60000041810 */
[----:B------:R-:W-:Y:S11]  /*2e470*/  @!UPT UIADD3 URZ, URZ, URZ, URZ ;  /* 0x0000003f3f3ff290 */ /* 0x000ff6000fffe03f */
[----:B------:R-:W-:Y:S01]  /*2e480*/  @!UPT UIADD3 URZ, URZ, URZ, URZ ;  /* 0x0000003f3f3ff290 */ /* 0x000fe2000fffe03f */
[----:B------:R-:W-:Y:S01]  /*2e490*/  STL.64 [R1+0x80], R4 ;  /* 0x0000800401007387 */ /* 0x000fe20000100a00 */
[----:B------:R-:W-:Y:S02]  /*2e4a0*/  STL.64 [R1+0x88], R6 ;  /* 0x0000880601007387 */ /* 0x000fe40000100a00 */
[----:B---3--:R0:W-:Y:S02]  /*2e4b0*/  STL.64 [R1+0x3d28], R10 ;  /* 0x003d280a01007387 */ /* 0x0081e40000100a00 */
[----:B------:R-:W2:Y:S01]  /*2e4c0*/  LDL.LU R8, [R1+0x310] ;  /* 0x0003100001087983 */ /* 0x000ea20000300800 */
[----:B------:R-:W2:Y:S01]  /*2e4d0*/  LDL.LU R9, [R1+0x314] ;  /* 0x0003140001097983 */ /* 0x000ea20000300800 */
[----:B0-----:R-:W-:Y:S02]  /*2e4e0*/  IMAD.MOV.U32 R10, RZ, RZ, R26 ;  /* 0x000000ffff0a7224 */ /* 0x001fe400078e001a */
[----:B------:R-:W-:Y:S01]  /*2e4f0*/  IMAD.MOV.U32 R11, RZ, RZ, R27 ;  /* 0x000000ffff0b7224 */ /* 0x000fe200078e001b */
[----:B------:R-:W3:Y:S01]  /*2e500*/  LDL.LU R26, [R1+0x3db4] ;  /* 0x003db400011a7983 */ /* 0x000ee20000300800 */
[----:B------:R-:W3:Y:S02]  /*2e510*/  LDL.LU R27, [R1+0x3db0] ;  /* 0x003db000011b7983 */ /* 0x000ee40000300800 */
[----:B------:R-:W2:Y:S02]  /*2e520*/  LDL.LU.64 R4, [R1+0x330] ;  /* 0x0003300001047983 */ /* 0x000ea40000300a00 */
[----:B------:R-:W2:Y:S01]  /*2e530*/  LDL.LU.64 R6, [R1+0x338] ;  /* 0x0003380001067983 */ /* 0x000ea20000300a00 */
[C---:B----4-:R-:W-:Y:S01]  /*2e540*/  HMMA.16816.F32.BF16 R20, R12.reuse, R24, R20 ;  /* 0x000000180c14723c */ /* 0x050fe20000041814 */
[----:B--2---:R-:W-:Y:S01]  /*2e550*/  STL.64 [R1+0x3da0], R6 ;  /* 0x003da00601007387 */ /* 0x004fe20000100a00 */
[----:B------:R0:W-:Y:S03]  /*2e560*/  STL.64 [R1+0x3d98], R4 ;  /* 0x003d980401007387 */ /* 0x0001e60000100a00 */
[----:B0-----:R-:W2:Y:S01]  /*2e570*/  LDL.LU.64 R4, [R1+0x220] ;  /* 0x0002200001047983 */ /* 0x001ea20000300a00 */
[----:B------:R-:W2:Y:S02]  /*2e580*/  LDL.LU.64 R6, [R1+0x228] ;  /* 0x0002280001067983 */ /* 0x000ea40000300a00 */
[----:B------:R-:W4:Y:S02]  /*2e590*/  LDL.LU.64 R16, [R1+0x460] ;  /* 0x0004600001107983 */ /* 0x000f240000300a00 */
[----:B------:R-:W2:Y:S02]  /*2e5a0*/  LDL.LU.64 R18, [R1+0x468] ;  /* 0x0004680001127983 */ /* 0x000ea40000300a00 */
[----:B--2---:R-:W-:Y:S01]  /*2e5b0*/  STL.64 [R1+0x3d78], R18 ;  /* 0x003d781201007387 */ /* 0x004fe20000100a00 */
[----:B----4-:R0:W-:Y:S03]  /*2e5c0*/  STL.64 [R1+0x3d70], R16 ;  /* 0x003d701001007387 */ /* 0x0101e60000100a00 */
[----:B0-----:R-:W2:Y:S01]  /*2e5d0*/  LDL.LU.64 R16, [R1+0x450] ;  /* 0x0004500001107983 */ /* 0x001ea20000300a00 */
[----:B------:R-:W2:Y:S02]  /*2e5e0*/  LDL.LU.64 R18, [R1+0x458] ;  /* 0x0004580001127983 */ /* 0x000ea40000300a00 */
[----:B------:R0:W-:Y:S02]  /*2e5f0*/  STL.64 [R1+0x3d40], R10 ;  /* 0x003d400a01007387 */ /* 0x0001e40000100a00 */
[----:B------:R-:W-:Y:S01]  /*2e600*/  STL.64 [R1+0x3d38], R8 ;  /* 0x003d380801007387 */ /* 0x000fe20000100a00 */
[----:B0-----:R-:W4:Y:S01]  /*2e610*/  LDL.64 R10, [R1+0x28] ;  /* 0x00002800010a7983 */ /* 0x001f220000100a00 */
[----:B------:R0:W-:Y:S02]  /*2e620*/  STL.64 [R1+0x40], R20 ;  /* 0x0000401401007387 */ /* 0x0001e40000100a00 */
[----:B------:R-:W-:Y:S01]  /*2e630*/  STL.64 [R1+0x48], R22 ;  /* 0x0000481601007387 */ /* 0x000fe20000100a00 */
[----:B0-----:R-:W2:Y:S01]  /*2e640*/  LDL.LU.64 R20, [R1+0x3da8] ;  /* 0x003da80001147983 */ /* 0x001ea20000300a00 */
[----:B---3--:R0:W-:Y:S03]  /*2e650*/  STL.64 [R1+0x3d30], R26 ;  /* 0x003d301a01007387 */ /* 0x0081e60000100a00 */
[----:B0-----:R-:W3:Y:S01]  /*2e660*/  LDL.64 R26, [R1+0x18] ;  /* 0x00001800011a7983 */ /* 0x001ee20000100a00 */
[C---:B--2---:R-:W-:Y:S03]  /*2e670*/  HMMA.16816.F32.BF16 R20, R12.reuse, R20, R4 ;  /* 0x000000140c14723c */ /* 0x044fe60000041804 */
[----:B---3--:R0:W-:Y:S01]  /*2e680*/  STL.64 [R1+0x3d48], R26 ;  /* 0x003d481a01007387 */ /* 0x0081e20000100a00 */
[----:B------:R-:W2:Y:S02]  /*2e690*/  LDL.LU R24, [R1+0x320] ;  /* 0x0003200001187983 */ /* 0x000ea40000300800 */
[----:B------:R-:W2:Y:S01]  /*2e6a0*/  LDL.LU R25, [R1+0x324] ;  /* 0x0003240001197983 */ /* 0x000ea20000300800 */
[----:B0-----:R-:W2:Y:S01]  /*2e6b0*/  LDL.LU R26, [R1+0x328] ;  /* 0x00032800011a7983 */ /* 0x001ea20000300800 */
[----:B------:R-:W2:Y:S02]  /*2e6c0*/  LDL.LU R27, [R1+0x32c] ;  /* 0x00032c00011b7983 */ /* 0x000ea40000300800 */
[----:B------:R-:W3:Y:S02]  /*2e6d0*/  LDL.LU.64 R6, [R1+0x3da0] ;  /* 0x003da00001067983 */ /* 0x000ee40000300a00 */
[----:B------:R-:W3:Y:S11]  /*2e6e0*/  LDL.LU.64 R4, [R1+0x3d98] ;  /* 0x003d980001047983 */ /* 0x000ef60000300a00 */
[----:B------:R-:W-:Y:S01]  /*2e6f0*/  STL.64 [R1+0x220], R20 ;  /* 0x0002201401007387 */ /* 0x000fe20000100a00 */
[----:B------:R0:W-:Y:S03]  /*2e700*/  STL.64 [R1+0x228], R22 ;  /* 0x0002281601007387 */ /* 0x0001e60000100a00 */
[----:B0-----:R-:W2:Y:S01]  /*2e710*/  LDL.LU.64 R22, [R1+0x3d90] ;  /* 0x003d900001167983 */ /* 0x001ea20000300a00 */
[----:B------:R-:W3:Y:S02]  /*2e720*/  LDL.LU.64 R20, [R1+0x3d88] ;  /* 0x003d880001147983 */ /* 0x000ee40000300a00 */
[C---:B---3--:R-:W-:Y:S11]  /*2e730*/  HMMA.16816.F32.BF16 R4, R12.reuse, R20, R4 ;  /* 0x000000140c04723c */ /* 0x048ff60000041804 */
[----:B------:R-:W-:Y:S11]  /*2e740*/  @!UPT UIADD3 URZ, URZ, URZ, URZ ;  /* 0x0000003f3f3ff290 */ /* 0x000ff6000fffe03f */
[----:B------:R-:W-:Y:S01]  /*2e750*/  @!UPT UIADD3 URZ, URZ, URZ, URZ ;  /* 0x0000003f3f3ff290 */ /* 0x000fe2000fffe03f */
[----:B------:R0:W-:Y:S01]  /*2e760*/  STL.64 [R1+0x330], R4 ;  /* 0x0003300401007387 */ /* 0x0001e20000100a00 */
[----:B------:R1:W-:Y:S03]  /*2e770*/  STL.64 [R1+0x338], R6 ;  /* 0x0003380601007387 */ /* 0x0003e60000100a00 */
[----:B0-----:R-:W1:Y:S01]  /*2e780*/  LDL.LU.64 R4, [R1+0x3d80] ;  /* 0x003d800001047983 */ /* 0x001e620000300a00 */
[----:B--2---:R-:W-:Y:S02]  /*2e790*/  STL.64 [R1+0x3d20], R22 ;  /* 0x003d201601007387 */ /* 0x004fe40000100a00 */
[----:B------:R-:W2:Y:S02]  /*2e7a0*/  LDL.LU R20, [R1+0x300] ;  /* 0x0003000001147983 */ /* 0x000ea40000300800 */
[----:B------:R-:W2:Y:S01]  /*2e7b0*/  LDL.LU R21, [R1+0x304] ;  /* 0x0003040001157983 */ /* 0x000ea20000300800 */
[C---:B-1----:R-:W-:Y:S01]  /*2e7c0*/  HMMA.16816.F32.BF16 R4, R12.reuse, R4, R16 ;  /* 0x000000040c04723c */ /* 0x042fe20000041810 */
[----:B------:R-:W3:Y:S01]  /*2e7d0*/  LDL.LU.64 R18, [R1+0x3d78] ;  /* 0x003d780001127983 */ /* 0x000ee20000300a00 */
[----:B------:R-:W3:Y:S11]  /*2e7e0*/  LDL.LU.64 R16, [R1+0x3d70] ;  /* 0x003d700001107983 */ /* 0x000ef60000300a00 */
[----:B------:R-:W-:Y:S10]  /*2e7f0*/  @!UPT UIADD3 URZ, URZ, URZ, URZ ;  /* 0x0000003f3f3ff290 */ /* 0x000ff4000fffe03f */
[----:B------:R-:W-:Y:S01]  /*2e800*/  STL.64 [R1+0x450], R4 ;  /* 0x0004500401007387 */ /* 0x000fe20000100a00 */
[----:B------:R0:W-:Y:S03]  /*2e810*/  STL.64 [R1+0x458], R6 ;  /* 0x0004580601007387 */ /* 0x0001e60000100a00 */
[----:B0-----:R-:W2:Y:S01]  /*2e820*/  LDL.LU.64 R6, [R1+0x3d68] ;  /* 0x003d680001067983 */ /* 0x001ea20000300a00 */
[----:B------:R-:W3:Y:S02]  /*2e830*/  LDL.LU.64 R4, [R1+0x3d60] ;  /* 0x003d600001047983 */ /* 0x000ee40000300a00 */
[----:B---3--:R-:W-:Y:S01]  /*2e840*/  HMMA.16816.F32.BF16 R12, R12, R4, R16 ;  /* 0x000000040c0c723c */ /* 0x008fe20000041810 */
[----:B------:R-:W3:Y:S01]  /*2e850*/  LDL.LU.64 R18, [R1+0x3d58] ;  /* 0x003d580001127983 */ /* 0x000ee20000300a00 */
[----:B------:R-:W3:Y:S02]  /*2e860*/  LDL.LU.64 R16, [R1+0x3d50] ;  /* 0x003d500001107983 */ /* 0x000ee40000300a00 */
[----:B----4-:R-:W-:-:S03]  /*2e870*/  IMAD.MOV.U32 R2, RZ, RZ, R11 ;  /* 0x000000ffff027224 */ /* 0x010fc600078e000b */
[----:B------:R-:W-:Y:S11]  /*2e880*/  IMAD.MOV.U32 R4, RZ, RZ, R10 ;  /* 0x000000ffff047224 */ /* 0x000ff600078e000a */
[----:B------:R-:W-:Y:S05]  /*2e890*/  @!UPT UIADD3 URZ, URZ, URZ, URZ ;  /* 0x0000003f3f3ff290 */ /* 0x000fea000fffe03f */
[----:B------:R-:W-:Y:S01]  /*2e8a0*/  STL.64 [R1+0x460], R12 ;  /* 0x0004600c01007387 */ /* 0x000fe20000100a00 */
[----:B------:R0:W-:Y:S03]  /*2e8b0*/  STL.64 [R1+0x468], R14 ;  /* 0x0004680e01007387 */ /* 0x0001e60000100a00 */
[----:B0-----:R-:W4:Y:S01]  /*2e8c0*/  LDL.64 R14, [R1+0x38] ;  /* 0x00003800010e7983 */ /* 0x001f220000100a00 */
[C---:B---3--:R-:W-:Y:S11]  /*2e8d0*/  HMMA.16816.F32.BF16 R24, R16.reuse, R10, R24 ;  /* 0x0000000a1018723c */ /* 0x048ff60000041818 */
[----:B------:R-:W-:Y:S11]  /*2e8e0*/  @!UPT UIADD3 URZ, URZ, URZ, URZ ;  /* 0x0000003f3f3ff290 */ /* 0x000ff6000fffe03f */
[----:B------:R-:W-:Y:S01]  /*2e8f0*/  @!UPT UIADD3 URZ, URZ, URZ, URZ ;  /* 0x0000003f3f3ff290 */ /* 0x000fe2000fffe03f */
[----:B------:R-:W-:Y:S01]  /*2e900*/  STL.64 [R1+0x320], R24 ;  /* 0x0003201801007387 */ /* 0x000fe20000100a00 */
[----:B------:R0:W-:Y:S03]  /*2e910*/  STL.64 [R1+0x328], R26 ;  /* 0x0003281a01007387 */ /* 0x0001e60000100a00 */
[----:B0-----:R-:W3:Y:S01]  /*2e920*/  LDL.LU.64 R26, [R1+0x3d48] ;  /* 0x003d4800011a7983 */ /* 0x001ee20000300a00 */
[----:B------:R-:W3:Y:S02]  /*2e930*/  LDL.LU.64 R10, [R1+0x3d40] ;  /* 0x003d4000010a7983 */ /* 0x000ee40000300a00 */
[----:B------:R-:W3:Y:S02]  /*2e940*/  LDL.LU.64 R8, [R1+0x3d38] ;  /* 0x003d380001087983 */ /* 0x000ee40000300a00 */
[----:B---3--:R-:W-:Y:S01]  /*2e950*/  HMMA.16816.F32.BF16 R8, R16, R26, R8 ;  /* 0x0000001a1008723c */ /* 0x008fe20000041808 */
[----:B------:R-:W-:-:S02]  /*2e960*/  IMAD.MOV.U32 R13, RZ, RZ, R26 ;  /* 0x000000ffff0d7224 */ /* 0x000fc400078e001a */
[----:B------:R-:W-:Y:S02]  /*2e970*/  IMAD.MOV.U32 R12, RZ, RZ, R27 ;  /* 0x000000ffff0c7224 */ /* 0x000fe400078e001b */
[----:B------:R-:W3:Y:S11]  /*2e980*/  LDL.LU.64 R26, [R1+0x3d30] ;  /* 0x003d3000011a7983 */ /* 0x000ef60000300a00 */
[----:B------:R-:W-:Y:S07]  /*2e990*/  @!UPT UIADD3 URZ, URZ, URZ, URZ ;  /* 0x0000003f3f3ff290 */ /* 0x000fee000fffe03f */
[----:B------:R-:W-:Y:S01]  /*2e9a0*/  STL.64 [R1+0x310], R8 ;  /* 0x0003100801007387 */ /* 0x000fe20000100a00 */
[----:B------:R-:W-:Y:S02]  /*2e9b0*/  IMAD.MOV.U32 R25, RZ, RZ, R10 ;  /* 0x000000ffff197224 */ /* 0x000fe400078e000a */
[----:B------:R-:W-:Y:S02]  /*2e9c0*/  IMAD.MOV.U32 R24, RZ, RZ, R11 ;  /* 0x000000ffff187224 */ /* 0x000fe400078e000b */
[----:B------:R-:W2:Y:S01]  /*2e9d0*/  LDL.LU.64 R10, [R1+0x3d28] ;  /* 0x003d2800010a7983 */ /* 0x000ea20000300a00 */
[----:B------:R-:W-:Y:S02]  /*2e9e0*/  IMAD.MOV.U32 R22, RZ, RZ, R29 ;  /* 0x000000ffff167224 */ /* 0x000fe400078e001d */
[----:B------:R-:W-:-:S07]  /*2e9f0*/  IMAD.MOV.U32 R23, RZ, RZ, R28 ;  /* 0x000000ffff177224 */ /* 0x000fce00078e001c */
[C---:B--2---:R-:W-:Y:S01]  /*2ea00*/  HMMA.16816.F32.BF16 R20, R16.reuse, R10, R20 ;  /* 0x0000000a1014723c */ /* 0x044fe20000041814 */
[----:B------:R-:W-:Y:S02]  /*2ea10*/  IMAD.MOV.U32 R0, RZ, RZ, R10 ;  /* 0x000000ffff007224 */ /* 0x000fe400078e000a */
[----:B------:R-:W-:Y:S11]  /*2ea20*/  IMAD.MOV.U32 R3, RZ, RZ, R11 ;  /* 0x000000ffff037224 */ /* 0x000ff600078e000b */
[----:B------:R-:W-:Y:S09]  /*2ea30*/  @!UPT UIADD3 URZ, URZ, URZ, URZ ;  /* 0x0000003f3f3ff290 */ /* 0x000ff2000fffe03f */
[----:B------:R-:W-:Y:S01]  /*2ea40*/  STL.64 [R1+0x300], R20 ;  /* 0x0003001401007387 */ /* 0x000fe20000100a00 */
[----:B------:R0:W-:Y:S03]  /*2ea50*/  STL.64 [R1+0x308], R22 ;  /* 0x0003081601007387 */ /* 0x0001e60000100a00 */
[----:B0-----:R-:W2:Y:S01]  /*2ea60*/  LDL.LU.64 R22, [R1+0x3d20] ;  /* 0x003d200001167983 */ /* 0x001ea20000300a00 */
[----:B------:R-:W3:Y:S02]  /*2ea70*/  LDL.LU.64 R10, [R1+0x3d18] ;  /* 0x003d1800010a7983 */ /* 0x000ee40000300a00 */
[----:B------:R-:W3:Y:S02]  /*2ea80*/  LDL.LU.64 R8, [R1+0x3d10] ;  /* 0x003d100001087983 */ /* 0x000ee40000300a00 */
[C---:B---3--:R-:W-:Y:S11]  /*2ea90*/  HMMA.16816.F32.BF16 R8, R16.reuse, R26, R8 ;  /* 0x0000001a1008723c */ /* 0x048ff60000041808 */
[----:B------:R-:W-:Y:S11]  /*2eaa0*/  @!UPT UIADD3 URZ, URZ, URZ, URZ ;  /* 0x0000003f3f3ff290 */ /* 0x000ff6000fffe03f */
[----:B------:R-:W-:Y:S01]  /*2eab0*/  @!UPT UIADD3 URZ, URZ, URZ, URZ ;  /* 0x0000003f3f3ff290 */ /* 0x000fe2000fffe03f */
[----:B------:R-:W-:Y:S01]  /*2eac0*/  STL.64 [R1+0x2f0], R8 ;  /* 0x0002f00801007387 */ /* 0x000fe20000100a00 */
[----:B------:R0:W-:Y:S03]  /*2ead0*/  STL.64 [R1+0x2f8], R10 ;  /* 0x0002f80a01007387 */ /* 0x0001e60000100a00 */
[----:B0-----:R-:W4:Y:S01]  /*2eae0*/  LDL.LU.64 R10, [R1+0x3d08] ;  /* 0x003d0800010a7983 */ /* 0x001f220000300a00 */
[----:B------:R-:W4:Y:S02]  /*2eaf0*/  LDL.LU.64 R8, [R1+0x3d00] ;  /* 0x003d000001087983 */ /* 0x000f240000300a00 */
[----:B------:R0:W-:Y:S02]  /*2eb00*/  STL.64 [R1+0x3c98], R26 ;  /* 0x003c981a01007387 */ /* 0x0001e40000100a00 */
[----:B------:R-:W-:Y:S01]  /*2eb10*/  STL.64 [R1+0x3c90], R24 ;  /* 0x003c901801007387 */ /* 0x000fe20000100a00 */
[----:B0-----:R-:W3:Y:S01]  /*2eb20*/  LDL.64 R26, [R1+0x68] ;  /* 0x00006800011a7983 */ /* 0x001ee20000100a00 */
[C---:B----4-:R-:W-:Y:S11]  /*2eb30*/  HMMA.16816.F32.BF16 R8, R16.reuse, R14, R8 ;  /* 0x0000000e1008723c */ /* 0x050ff60000041808 */
[----:B------:R-:W-:Y:S11]  /*2eb40*/  @!UPT UIADD3 URZ, URZ, URZ, URZ ;  /* 0x0000003f3f3ff290 */ /* 0x000ff6000fffe03f */
[----:B------:R-:W-:Y:S01]  /*2eb50*/  @!UPT UIADD3 URZ, URZ, URZ, URZ ;  /* 0x0000003f3f3ff290 */ /* 0x000fe2000fffe03f */
[----:B------:R-:W-:Y:S01]  /*2eb60*/  STL.64 [R1+0x2e0], R8 ;  /* 0x0002e00801007387 */ /* 0x000fe20000100a00 */
[----:B------:R0:W-:Y:S03]  /*2eb70*/  STL.64 [R1+0x2e8], R10 ;  /* 0x0002e80a01007387 */ /* 0x0001e60000100a00 */
[----:B0-----:R-:W4:Y:S01]  /*2eb80*/  LDL.LU.64 R10, [R1+0x3cf8] ;  /* 0x003cf800010a7983 */ /* 0x001f220000300a00 */
[----:B------:R-:W4:Y:S02]  /*2eb90*/  LDL.LU.64 R8, [R1+0x3cf0] ;  /* 0x003cf00001087983 */ /* 0x000f240000300a00 */
[----:B------:R-:W-:Y:S02]  /*2eba0*/  STL.64 [R1+0x3c88], R14 ;  /* 0x003c880e01007387 */ /* 0x000fe40000100a00 */
[----:B--2---:R-:W-:Y:S02]  /*2ebb0*/  IMAD.MOV.U32 R29, RZ, RZ, R22 ;  /* 0x000000ffff1d7224 */ /* 0x004fe400078e0016 */
[----:B------:R-:W-:Y:S01]  /*2ebc0*/  IMAD.MOV.U32 R28, RZ, RZ, R23 ;  /* 0x000000ffff1c7224 */ /* 0x000fe200078e0017 */
[----:B----4-:R-:W-:Y:S11]  /*2ebd0*/  HMMA.16816.F32.BF16 R8, R16, R22, R8 ;  /* 0x000000161008723c */ /* 0x010ff60000041808 */
[----:B------:R-:W-:Y:S11]  /*2ebe0*/  @!UPT UIADD3 URZ, URZ, URZ, URZ ;  /* 0x0000003f3f3ff290 */ /* 0x000ff6000fffe03f */
[----:B------:R-:W-:Y:S01]  /*2ebf0*/  @!UPT UIADD3 URZ, URZ, URZ, URZ ;  /* 0x0000003f3f3ff290 */ /* 0x000fe2000fffe03f */
[----:B------:R-:W-:Y:S01]  /*2ec00*/  STL.64 [R1+0x2d0], R8 ;  /* 0x0002d00801007387 */ /* 0x000fe20000100a00 */
[----:B------:R0:W-:Y:S03]  /*2ec10*/  STL.64 [R1+0x2d8], R10 ;  /* 0x0002d80a01007387 */ /* 0x0001e60000100a00 */
[----:B0-----:R-:W2:Y:S01]  /*2ec20*/  LDL.LU.64 R10, [R1+0x3ce8] ;  /* 0x003ce800010a7983 */ /* 0x001ea20000300a00 */
[----:B------:R-:W2:Y:S02]  /*2ec30*/  LDL.LU.64 R8, [R1+0x3ce0] ;  /* 0x003ce00001087983 */ /* 0x000ea40000300a00 */
[----:B------:R-:W4:Y:S02]  /*2ec40*/  LDL.LU.64 R22, [R1+0x3cd8] ;  /* 0x003cd80001167983 */ /* 0x000f240000300a00 */
[----:B------:R-:W4:Y:S02]  /*2ec50*/  LDL.LU.64 R20, [R1+0x3cd0] ;  /* 0x003cd00001147983 */ /* 0x000f240000300a00 */
[----:B------:R-:W-:-:S02]  /*2ec60*/  IMAD.MOV.U32 R14, RZ, RZ, R4 ;  /* 0x000000ffff0e7224 */ /* 0x000fc400078e0004 */
[----:B---3--:R-:W-:Y:S01]  /*2ec70*/  IMAD.MOV.U32 R4, RZ, RZ, R26 ;  /* 0x000000ffff047224 */ /* 0x008fe200078e001a */
[C---:B----4-:R-:W-:Y:S08]  /*2ec80*/  HMMA.16816.F32.BF16 R20, R16.reuse, R26, R20 ;  /* 0x0000001a1014723c */ /* 0x050ff00000041814 */
[----:B--2---:R-:W-:Y:S11]  /*2ec90*/  HMMA.16816.F32.BF16 R8, R16, R6, R8 ;  /* 0x000000061008723c */ /* 0x004ff60000041808 */
[----:B------:R-:W-:Y:S04]  /*2eca0*/  @!UPT UIADD3 URZ, URZ, URZ, URZ ;  /* 0x0000003f3f3ff290 */ /* 0x000fe8000fffe03f */
[----:B------:R-:W-:Y:S01]  /*2ecb0*/  STL.64 [R1+0x2c0], R20 ;  /* 0x0002c01401007387 */ /* 0x000fe20000100a00 */
[----:B------:R0:W-:Y:S03]  /*2ecc0*/  STL.64 [R1+0x2c8], R22 ;  /* 0x0002c81601007387 */ /* 0x0001e60000100a00 */
[----:B0-----:R-:W2:Y:S01]  /*2ecd0*/  LDL.LU.64 R22, [R1+0x3cc8] ;  /* 0x003cc80001167983 */ /* 0x001ea20000300a00 */
[----:B------:R-:W2:Y:S02]  /*2ece0*/  LDL.LU.64 R20, [R1+0x3cc0] ;  /* 0x003cc00001147983 */ /* 0x000ea40000300a00 */
[----:B------:R-:W-:Y:S02]  /*2ecf0*/  STL.64 [R1+0x3c60], R6 ;  /* 0x003c600601007387 */ /* 0x000fe40000100a00 */
[----:B------:R0:W-:Y:S01]  /*2ed00*/  STL [R1+0x3ca0], R4 ;  /* 0x003ca00401007387 */ /* 0x0001e20000100800 */
[----:B------:R-:W-:Y:S01]  /*2ed10*/  STL.64 [R1+0x210], R8 ;  /* 0x0002100801007387 */ /* 0x000fe20000100a00 */
[----:B------:R-:W-:Y:S03]  /*2ed20*/  STL.64 [R1+0x218], R10 ;  /* 0x0002180a01007387 */ /* 0x000fe60000100a00 */
[----:B0-----:R-:W3:Y:S01]  /*2ed30*/  LDL.LU R4, [R1+0x1f0] ;  /* 0x0001f00001047983 */ /* 0x001ee20000300800 */
[----:B------:R-:W3:Y:S02]  /*2ed40*/  LDL.LU R5, [R1+0x1f4] ;  /* 0x0001f40001057983 */ /* 0x000ee40000300800 */
[----:B------:R-:W4:Y:S02]  /*2ed50*/  LDL.LU R6, [R1+0x1f8] ;  /* 0x0001f80001067983 */ /* 0x000f240000300800 */
[----:B------:R-:W4:Y:S02]  /*2ed60*/  LDL.LU R7, [R1+0x1fc] ;  /* 0x0001fc0001077983 */ /* 0x000f240000300800 */
[----:B----4-:R-:W-:Y:S01]  /*2ed70*/  STL.64 [R1+0x3cb0], R6 ;  /* 0x003cb00601007387 */ /* 0x010fe20000100a00 */
[----:B---3--:R0:W-:Y:S03]  /*2ed80*/  STL.64 [R1+0x3ca8], R4 ;  /* 0x003ca80401007387 */ /* 0x0081e60000100a00 */
[----:B0-----:R-:W2:Y:S01]  /*2ed90*/  LDL.LU R4, [R1+0x200] ;  /* 0x0002000001047983 */ /* 0x001ea20000300800 */
[----:B------:R-:W2:Y:S02]  /*2eda0*/  LDL.LU R5, [R1+0x204] ;  /* 0x0002040001057983 */ /* 0x000ea40000300800 */
[----:B------:R-:W2:Y:S02]  /*2edb0*/  LDL.LU R6, [R1+0x208] ;  /* 0x0002080001067983 */ /* 0x000ea40000300800 */
[----:B------:R-:W2:Y:S01]  /*2edc0*/  LDL.LU R7, [R1+0x20c] ;  /* 0x00020c0001077983 */ /* 0x000ea20000300800 */
[----:B------:R-:W3:Y:S01]  /*2edd0*/  LDL.LU R8, [R1+0xc0] ;  /* 0x0000c00001087983 */ /* 0x000ee20000300800 */
[----:B------:R-:W3:Y:S02]  /*2ede0*/  LDL.LU R9, [R1+0xc4] ;  /* 0x0000c40001097983 */ /* 0x000ee40000300800 */
[----:B------:R-:W4:Y:S02]  /*2edf0*/  LDL.LU R10, [R1+0xc8] ;  /* 0x0000c800010a7983 */ /* 0x000f240000300800 */
[----:B------:R-:W4:Y:S01]  /*2ee00*/  LDL.LU R11, [R1+0xcc] ;  /* 0x0000cc00010b7983 */ /* 0x000f220000300800 */
[----:B------:R-:W2:Y:S01]  /*2ee10*/  LDL.LU R24, [R1+0x1e0] ;  /* 0x0001e00001187983 */ /* 0x000ea20000300800 */
[----:B------:R-:W-:-:S02]  /*2ee20*/  IMAD.MOV.U32 R15, RZ, RZ, R2 ;  /* 0x000000ffff0f7224 */ /* 0x000fc400078e0002 */
[----:B------:R-:W2:Y:S02]  /*2ee30*/  LDL.LU R25, [R1+0x1e4] ;  /* 0x0001e40001197983 */ /* 0x000ea40000300800 */
[----:B------:R-:W-:Y:S01]  /*2ee40*/  IMAD.MOV.U32 R2, RZ, RZ, R27 ;  /* 0x000000ffff027224 */ /* 0x000fe200078e001b */
[----:B------:R-:W2:Y:S01]  /*2ee50*/  LDL.LU R26, [R1+0x1e8] ;  /* 0x0001e800011a7983 */ /* 0x000ea20000300800 */
[----:B------:R-:W2:Y:S02]  /*2ee60*/  LDL.LU R27, [R1+0x1ec] ;  /* 0x0001ec00011b7983 */ /* 0x000ea40000300800 */
[----:B------:R-:W-:Y:S02]  /*2ee70*/  IMAD.MOV.U32 R18, RZ, RZ, R29 ;  /* 0x000000ffff127224 */ /* 0x000fe400078e001d */
[----:B------:R-:W-:Y:S01]  /*2ee80*/  IMAD.MOV.U32 R19, RZ, RZ, R28 ;  /* 0x000000ffff137224 */ /* 0x000fe200078e001c */
[----:B----4-:R0:W-:Y:S01]  /*2ee90*/  STL.64 [R1+0x3c10], R10 ;  /* 0x003c100a01007387 */ /* 0x0101e20000100a00 */
[----:B---3--:R-:W-:Y:S02]  /*2eea0*/  STL.64 [R1+0x3c08], R8 ;  /* 0x003c080801007387 */ /* 0x008fe40000100a00 */
[----:B0-----:R-:W-:-:S02]  /*2eeb0*/  IMAD.MOV.U32 R10, RZ, RZ, R0 ;  /* 0x000000ffff0a7224 */ /* 0x001fc400078e0000 */
[----:B------:R-:W-:Y:S01]  /*2eec0*/  IMAD.MOV.U32 R11, RZ, RZ, R3 ;  /* 0x000000ffff0b7224 */ /* 0x000fe200078e0003 */
[----:B------:R-:W3:Y:S01]  /*2eed0*/  LDL.LU R0, [R1+0x3cbc] ;  /* 0x003cbc0001007983 */ /* 0x000ee20000300800 */
[----:B------:R-:W4:Y:S02]  /*2eee0*/  LDL.LU R3, [R1+0x3cb8] ;  /* 0x003cb80001037983 */ /* 0x000f240000300800 */
[----:B------:R0:W-:Y:S02]  /*2eef0*/  STL.64 [R1+0x3c80], R18 ;  /* 0x003c801201007387 */ /* 0x0001e40000100a00 */
[----:B0-----:R-:W-:Y:S02]  /*2ef00*/  IMAD.MOV.U32 R18, RZ, RZ, R13 ;  /* 0x000000ffff127224 */ /* 0x001fe400078e000d */
[----:B------:R-:W-:Y:S02]  /*2ef10*/  IMAD.MOV.U32 R19, RZ, RZ, R12 ;  /* 0x000000ffff137224 */ /* 0x000fe400078e000c */
[C---:B--2---:R-:W-:Y:S01]  /*2ef20*/  HMMA.16816.F32.BF16 R12, R20.reuse, R14, R4 ;  /* 0x0000000e140c723c */ /* 0x044fe20000041804 */
[----:B------:R-:W2:Y:S01]  /*2ef30*/  LDL.LU.64 R6, [R1+0x3cb0] ;  /* 0x003cb00001067983 */ /* 0x000ea20000300a00 */
[----:B------:R-:W2:Y:S11]  /*2ef40*/  LDL.LU.64 R4, [R1+0x3ca8] ;  /* 0x003ca80001047983 */ /* 0x000eb60000300a00 */
[----:B------:R-:W-:Y:S10]  /*2ef50*/  @!UPT UIADD3 URZ, URZ, URZ, URZ ;  /* 0x0000003f3f3ff290 */ /* 0x000ff4000fffe03f */
[----:B------:R0:W-:Y:S01]  /*2ef60*/  STL.64 [R1+0x200], R12 ;  /* 0x0002000c01007387 */ /* 0x0001e20000100a00 */
[----:B------:R-:W-:Y:S02]  /*2ef70*/  IMAD.MOV.U32 R28, RZ, RZ, R15 ;  /* 0x000000ffff1c7224 */ /* 0x000fe400078e000f */
[----:B------:R-:W-:Y:S01]  /*2ef80*/  IMAD.MOV.U32 R29, RZ, RZ, R14 ;  /* 0x000000ffff1d7224 */ /* 0x000fe200078e000e */
[----:B0-----:R-:W3:Y:S01]  /*2ef90*/  LDL.LU R12, [R1+0x1d0] ;  /* 0x0001d000010c7983 */ /* 0x001ee20000300800 */
[----:B------:R-:W3:Y:S02]  /*2efa0*/  LDL.LU R13, [R1+0x1d4] ;  /* 0x0001d400010d7983 */ /* 0x000ee40000300800 */
[----:B------:R-:W3:Y:S02]  /*2efb0*/  LDL.LU R14, [R1+0x1d8] ;  /* 0x0001d800010e7983 */ /* 0x000ee40000300800 */
[----:B------:R-:W-:Y:S01]  /*2efc0*/  STL [R1+0x3bf8], R28 ;  /* 0x003bf81c01007387 */ /* 0x000fe20000100800 */
[----:B------:R-:W-:Y:S01]  /*2efd0*/  STL [R1+0x3b7c], R29 ;  /* 0x003b7c1d01007387 */ /* 0x000fe20000100800 */
[C---:B--2---:R-:W-:Y:S03]  /*2efe0*/  HMMA.16816.F32.BF16 R16, R20.reuse, R18, R4 ;  /* 0x000000121410723c */ /* 0x044fe60000041804 */
[----:B------:R-:W2:Y:S05]  /*2eff0*/  LDL.LU R4, [R1+0x3ca0] ;  /* 0x003ca00001047983 */ /* 0x000eaa0000300800 */
[----:B------:R-:W-:Y:S01]  /*2f000*/  HMMA.16816.F32.BF16 R24, R20, R10, R24 ;  /* 0x0000000a1418723c */ /* 0x000fe20000041818 */
[----:B------:R-:W-:-:S02]  /*2f010*/  IMAD.MOV.U32 R7, RZ, RZ, R2 ;  /* 0x000000ffff077224 */ /* 0x000fc400078e0002 */
[----:B----4-:R-:W-:Y:S11]  /*2f020*/  IMAD.MOV.U32 R15, RZ, RZ, R3 ;  /* 0x000000ffff0f7224 */ /* 0x010ff600078e0003 */
[----:B------:R-:W-:Y:S01]  /*2f030*/  @!UPT UIADD3 URZ, URZ, URZ, URZ ;  /* 0x0000003f3f3ff290 */ /* 0x000fe2000fffe03f */
[----:B------:R-:W-:Y:S01]  /*2f040*/  STL.64 [R1+0x1f0], R16 ;  /* 0x0001f01001007387 */ /* 0x000fe20000100a00 */
[----:B------:R-:W-:Y:S02]  /*2f050*/  STL [R1+0x1f8], R18 ;  /* 0x0001f81201007387 */ /* 0x000fe40000100800 */
[----:B------:R-:W-:Y:S02]  /*2f060*/  IMAD.MOV.U32 R3, RZ, RZ, R19 ;  /* 0x000000ffff037224 */ /* 0x000fe400078e0013 */
[----:B--2---:R-:W-:-:S05]  /*2f070*/  IMAD.MOV.U32 R6, RZ, RZ, R4 ;  /* 0x000000ffff067224 */ /* 0x004fca00078e0004 */
[----:B------:R0:W-:Y:S01]  /*2f080*/  STL.64 [R1+0x3c78], R6 ;  /* 0x003c780601007387 */ /* 0x0001e20000100a00 */
[----:B------:R-:W2:Y:S02]  /*2f090*/  LDL.LU R4, [R1+0x1b0] ;  /* 0x0001b00001047983 */ /* 0x000ea40000300800 */
[----:B------:R-:W2:Y:S01]  /*2f0a0*/  LDL.LU R5, [R1+0x1b4] ;  /* 0x0001b40001057983 */ /* 0x000ea20000300800 */
[----:B0-----:R-:W2:Y:S01]  /*2f0b0*/  LDL.LU R6, [R1+0x1b8] ;  /* 0x0001b80001067983 */ /* 0x001ea20000300800 */
[----:B------:R-:W2:Y:S02]  /*2f0c0*/  LDL.LU R7, [R1+0x1bc] ;  /* 0x0001bc0001077983 */ /* 0x000ea40000300800 */
[----:B------:R-:W4:Y:S02]  /*2f0d0*/  LDL.LU R16, [R1+0x1c0] ;  /* 0x0001c00001107983 */ /* 0x000f240000300800 */
[----:B------:R-:W4:Y:S01]  /*2f0e0*/  LDL.LU R17, [R1+0x1c4] ;  /* 0x0001c40001117983 */ /* 0x000f220000300800 */
[----:B------:R-:W4:Y:S01]  /*2f0f0*/  LDL.LU R18, [R1+0x1c8] ;  /* 0x0001c80001127983 */ /* 0x000f220000300800 */
[----:B------:R-:W4:Y:S02]  /*2f100*/  LDL.LU R19, [R1+0x1cc] ;  /* 0x0001cc0001137983 */ /* 0x000f240000300800 */
[----:B------:R-:W-:Y:S02]  /*2f110*/  STL [R1+0x3bfc], R3 ;  /* 0x003bfc0301007387 */ /* 0x000fe40000100800 */
[----:B------:R-:W-:Y:S01]  /*2f120*/  STL.64 [R1+0x1e0], R24 ;  /* 0x0001e01801007387 */ /* 0x000fe20000100a00 */
[----:B------:R0:W-:Y:S04]  /*2f130*/  STL.64 [R1+0x1e8], R26 ;  /* 0x0001e81a01007387 */ /* 0x0001e80000100a00 */
[----:B0-----:R-:W3:Y:S01]  /*2f140*/  LDL.LU.64 R26, [R1+0x3c98] ;  /* 0x003c9800011a7983 */ /* 0x001ee20000300a00 */
[----:B------:R-:W2:Y:S02]  /*2f150*/  LDL.LU.64 R24, [R1+0x3c90] ;  /* 0x003c900001187983 */ /* 0x000ea40000300a00 */
[----:B------:R0:W-:Y:S02]  /*2f160*/  STL.64 [R1+0x3c28], R10 ;  /* 0x003c280a01007387 */ /* 0x0001e40000100a00 */
[----:B0-----:R-:W2:Y:S04]  /*2f170*/  LDL.64 R10, [R1+0x18] ;  /* 0x00001800010a7983 */ /* 0x001ea80000100a00 */
[----:B--2---:R0:W-:Y:S04]  /*2f180*/  STL.64 [R1+0x3c40], R10 ;  /* 0x003c400a01007387 */ /* 0x0041e80000100a00 */
[----:B0-----:R-:W2:Y:S01]  /*2f190*/  LDL.64 R10, [R1+0x28] ;  /* 0x00002800010a7983 */ /* 0x001ea20000100a00 */
[C---:B---3--:R-:W-:Y:S03]  /*2f1a0*/  HMMA.16816.F32.BF16 R12, R20.reuse, R26, R12 ;  /* 0x0000001a140c723c */ /* 0x048fe6000004180c */
[----:B--2---:R0:W-:Y:S01]  /*2f1b0*/  STL.64 [R1+0x3c58], R10 ;  /* 0x003c580a01007387 */ /* 0x0041e20000100a00 */
[----:B------:R-:W2:Y:S02]  /*2f1c0*/  LDL.LU R8, [R1+0x100] ;  /* 0x0001000001087983 */ /* 0x000ea40000300800 */
[----:B------:R-:W2:Y:S01]  /*2f1d0*/  LDL.LU R9, [R1+0x104] ;  /* 0x0001040001097983 */ /* 0x000ea20000300800 */
[----:B0-----:R-:W3:Y:S01]  /*2f1e0*/  LDL.LU R10, [R1+0x108] ;  /* 0x00010800010a7983 */ /* 0x001ee20000300800 */
[----:B------:R-:W3:Y:S03]  /*2f1f0*/  LDL.LU R11, [R1+0x10c] ;  /* 0x00010c00010b7983 */ /* 0x000ee60000300800 */
[----:B---3--:R-:W-:Y:S01]  /*2f200*/  STL.64 [R1+0x3c70], R10 ;  /* 0x003c700a01007387 */ /* 0x008fe20000100a00 */
[----:B--2---:R0:W-:Y:S03]  /*2f210*/  STL.64 [R1+0x3c68], R8 ;  /* 0x003c680801007387 */ /* 0x0041e60000100a00 */
[----:B0-----:R-:W2:Y:S01]  /*2f220*/  LDL.LU R8, [R1+0x1a0] ;  /* 0x0001a00001087983 */ /* 0x001ea20000300800 */
[----:B------:R-:W2:Y:S02]  /*2f230*/  LDL.LU R9, [R1+0x1a4] ;  /* 0x0001a40001097983 */ /* 0x000ea40000300800 */
[----:B------:R-:W2:Y:S02]  /*2f240*/  LDL.LU R10, [R1+0x1a8] ;  /* 0x0001a800010a7983 */ /* 0x000ea40000300800 */
[----:B------:R-:W2:Y:S03]  /*2f250*/  LDL.LU R11, [R1+0x1ac] ;  /* 0x0001ac00010b7983 */ /* 0x000ea60000300800 */
[----:B------:R-:W-:Y:S01]  /*2f260*/  STL.64 [R1+0x1d0], R12 ;  /* 0x0001d00c01007387 */ /* 0x000fe20000100a00 */
[----:B------:R0:W-:Y:S03]  /*2f270*/  STL.64 [R1+0x1d8], R14 ;  /* 0x0001d80e01007387 */ /* 0x0001e60000100a00 */
[----:B0-----:R-:W4:Y:S01]  /*2f280*/  LDL.LU.64 R14, [R1+0x3c88] ;  /* 0x003c8800010e7983 */ /* 0x001f220000300a00 */
[----:B------:R-:W-:Y:S02]  /*2f290*/  STL.64 [R1+0x3c20], R26 ;  /* 0x003c201a01007387 */ /* 0x000fe40000100a00 */
[----:B------:R0:W-:Y:S02]  /*2f2a0*/  STL.64 [R1+0x3c18], R24 ;  /* 0x003c181801007387 */ /* 0x0001e40000100a00 */
[----:B0-----:R-:W3:Y:S01]  /*2f2b0*/  LDL.LU R24, [R1+0xd0] ;  /* 0x0000d00001187983 */ /* 0x001ee20000300800 */
[----:B------:R-:W3:Y:S02]  /*2f2c0*/  LDL.LU R25, [R1+0xd4] ;  /* 0x0000d40001197983 */ /* 0x000ee40000300800 */
[----:B------:R-:W2:Y:S02]  /*2f2d0*/  LDL.LU R26, [R1+0xd8] ;  /* 0x0000d800011a7983 */ /* 0x000ea40000300800 */
[----:B------:R-:W2:Y:S01]  /*2f2e0*/  LDL.LU R27, [R1+0xdc] ;  /* 0x0000dc00011b7983 */ /* 0x000ea20000300800 */
[C---:B----4-:R-:W-:Y:S01]  /*2f2f0*/  HMMA.16816.F32.BF16 R16, R20.reuse, R14, R16 ;  /* 0x0000000e1410723c */ /* 0x050fe20000041810 */
[----:B--2---:R-:W-:Y:S01]  /*2f300*/  STL.64 [R1+0x3c38], R26 ;  /* 0x003c381a01007387 */ /* 0x004fe20000100a00 */
[----:B---3--:R0:W-:Y:S03]  /*2f310*/  STL.64 [R1+0x3c30], R24 ;  /* 0x003c301801007387 */ /* 0x0081e60000100a00 */
[----:B0-----:R-:W2:Y:S01]  /*2f320*/  LDL.LU R24, [R1+0xe0] ;  /* 0x0000e00001187983 */ /* 0x001ea20000300800 */
[----:B------:R-:W2:Y:S02]  /*2f330*/  LDL.LU R25, [R1+0xe4] ;  /* 0x0000e40001197983 */ /* 0x000ea40000300800 */
[----:B------:R-:W2:Y:S02]  /*2f340*/  LDL.LU R26, [R1+0xe8] ;  /* 0x0000e800011a7983 */ /* 0x000ea40000300800 */
[----:B------:R-:W2:Y:S11]  /*2f350*/  LDL.LU R27, [R1+0xec] ;  /* 0x0000ec00011b7983 */ /* 0x000eb60000300800 */
[----:B------:R-:W-:Y:S02]  /*2f360*/  @!UPT UIADD3 URZ, URZ, URZ, URZ ;  /* 0x0000003f3f3ff290 */ /* 0x000fe4000fffe03f */
[----:B------:R-:W-:Y:S01]  /*2f370*/  STL.64 [R1+0x1c0], R16 ;  /* 0x0001c01001007387 */ /* 0x000fe20000100a00 */
[----:B------:R0:W-:Y:S03]  /*2f380*/  STL.64 [R1+0x1c8], R18 ;  /* 0x0001c81201007387 */ /* 0x0001e60000100a00 */
[----:B0-----:R-:W3:Y:S02]  /*2f390*/  LDL.LU.64 R18, [R1+0x3c80] ;  /* 0x003c800001127983 */ /* 0x001ee40000300a00 */
[C---:B---3--:R-:W-:Y:S11]  /*2f3a0*/  HMMA.16816.F32.BF16 R4, R20.reuse, R18, R4 ;  /* 0x000000121404723c */ /* 0x048ff60000041804 */
[----:B------:R-:W-:Y:S11]  /*2f3b0*/  @!UPT UIADD3 URZ, URZ, URZ, URZ ;  /* 0x0000003f3f3ff290 */ /* 0x000ff6000fffe03f */
[----:B------:R-:W-:Y:S01]  /*2f3c0*/  @!UPT UIADD3 URZ, URZ, URZ, URZ ;  /* 0x0000003f3f3ff290 */ /* 0x000fe2000fffe03f */
[----:B------:R-:W-:Y:S01]  /*2f3d0*/  STL.64 [R1+0x1b0], R4 ;  /* 0x0001b00401007387 */ /* 0x000fe20000100a00 */
[----:B------:R0:W-:Y:S03]  /*2f3e0*/  STL.64 [R1+0x1b8], R6 ;  /* 0x0001b80601007387 */ /* 0x0001e60000100a00 */
[----:B0-----:R-:W3:Y:S01]  /*2f3f0*/  LDL.LU.64 R6, [R1+0x3c78] ;  /* 0x003c780001067983 */ /* 0x001ee20000300a00 */
[----:B------:R0:W-:Y:S02]  /*2f400*/  STL.64 [R1+0x3c00], R18 ;  /* 0x003c001201007387 */ /* 0x0001e40000100a00 */
[----:B------:R-:W4:Y:S02]  /*2f410*/  LDL.LU R16, [R1+0x190] ;  /* 0x0001900001107983 */ /* 0x000f240000300800 */
[----:B------:R-:W4:Y:S01]  /*2f420*/  LDL.LU R17, [R1+0x194] ;  /* 0x0001940001117983 */ /* 0x000f220000300800 */
[----:B0-----:R-:W4:Y:S01]  /*2f430*/  LDL.LU R18, [R1+0x198] ;  /* 0x0001980001127983 */ /* 0x001f220000300800 */
[----:B------:R-:W4:Y:S01]  /*2f440*/  LDL.LU R19, [R1+0x19c] ;  /* 0x00019c0001137983 */ /* 0x000f220000300800 */
[C---:B---3--:R-:W-:Y:S02]  /*2f450*/  HMMA.16816.F32.BF16 R4, R20.reuse, R6, R8 ;  /* 0x000000061404723c */ /* 0x048fe40000041808 */
[----:B------:R-:W3:Y:S01]  /*2f460*/  LDL.LU.64 R10, [R1+0x3c70] ;  /* 0x003c7000010a7983 */ /* 0x000ee20000300a00 */
[----:B------:R-:W3:Y:S11]  /*2f470*/  LDL.LU.64 R8, [R1+0x3c68] ;  /* 0x003c680001087983 */ /* 0x000ef60000300a00 */
[----:B------:R-:W-:Y:S09]  /*2f480*/  @!UPT UIADD3 URZ, URZ, URZ, URZ ;  /* 0x0000003f3f3ff290 */ /* 0x000ff2000fffe03f */
[----:B------:R-:W-:Y:S01]  /*2f490*/  STL.64 [R1+0x1a0], R4 ;  /* 0x0001a00401007387 */ /* 0x000fe20000100a00 */
[----:B------:R0:W-:Y:S03]  /*2f4a0*/  STL.64 [R1+0x1a8], R6 ;  /* 0x0001a80601007387 */ /* 0x0001e60000100a00 */
[----:B0-----:R-:W3:Y:S02]  /*2f4b0*/  LDL.LU.64 R6, [R1+0x3c60] ;  /* 0x003c600001067983 */ /* 0x001ee40000300a00 */
[----:B---3--:R-:W-:Y:S02]  /*2f4c0*/  HMMA.16816.F32.BF16 R20, R20, R6, R8 ;  /* 0x000000061414723c */ /* 0x008fe40000041808 */
[----:B------:R-:W3:Y:S01]  /*2f4d0*/  LDL.LU.64 R10, [R1+0x3c58] ;  /* 0x003c5800010a7983 */ /* 0x000ee20000300a00 */
[----:B------:R-:W-:Y:S02]  /*2f4e0*/  IMAD.MOV.U32 R3, RZ, RZ, R6 ;  /* 0x000000ffff037224 */ /* 0x000fe400078e0006 */
[----:B------:R-:W-:Y:S11]  /*2f4f0*/  IMAD.MOV.U32 R28, RZ, RZ, R7 ;  /* 0x000000ffff1c7224 */ /* 0x000ff600078e0007 */
[----:B------:R-:W-:Y:S07]  /*2f500*/  @!UPT UIADD3 URZ, URZ, URZ, URZ ;  /* 0x0000003f3f3ff290 */ /* 0x000fee000fffe03f */
[----:B------:R0:W-:Y:S01]  /*2f510*/  STL.64 [R1+0x100], R20 ;  /* 0x0001001401007387 */ /* 0x0001e20000100a00 */
[----:B------:R1:W-:Y:S02]  /*2f520*/  STL.64 [R1+0x108], R22 ;  /* 0x0001081601007387 */ /* 0x0003e40000100a00 */
[----:B------:R-:W3:Y:S02]  /*2f530*/  LDL.LU.64 R6, [R1+0x3c50] ;  /* 0x003c500001067983 */ /* 0x000ee40000300a00 */
[----:B------:R-:W3:Y:S01]  /*2f540*/  LDL.LU.64 R4, [R1+0x3c48] ;  /* 0x003c480001047983 */ /* 0x000ee20000300a00 */
[----:B0-----:R-:W3:Y:S01]  /*2f550*/  LDL.LU R20, [R1+0xf0] ;  /* 0x0000f00001147983 */ /* 0x001ee20000300800 */
[----:B------:R-:W3:Y:S02]  /*2f560*/  LDL.LU R21, [R1+0xf4] ;  /* 0x0000f40001157983 */ /* 0x000ee40000300800 */
[----:B-1----:R-:W3:Y:S02]  /*2f570*/  LDL.LU R22, [R1+0xf8] ;  /* 0x0000f80001167983 */ /* 0x002ee40000300800 */
[----:B------:R-:W3:Y:S02]  /*2f580*/  LDL.LU R23, [R1+0xfc] ;  /* 0x0000fc0001177983 */ /* 0x000ee40000300800 */
[C---:B---3--:R-:W-:Y:S11]  /*2f590*/  HMMA.16816.F32.BF16 R20, R4.reuse, R10, R20 ;  /* 0x0000000a0414723c */ /* 0x048ff60000041814 */
[----:B------:R-:W-:Y:S11]  /*2f5a0*/  @!UPT UIADD3 URZ, URZ, URZ, URZ ;  /* 0x0000003f3f3ff290 */ /* 0x000ff6000fffe03f */
[----:B------:R-:W-:Y:S01]  /*2f5b0*/  @!UPT UIADD3 URZ, URZ, URZ, URZ ;  /* 0x0000003f3f3ff290 */ /* 0x000fe2000fffe03f */
[----:B------:R0:W-:Y:S01]  /*2f5c0*/  STL.64 [R1+0xf0], R20 ;  /* 0x0000f01401007387 */ /* 0x0001e20000100a00 */
[----:B------:R1:W-:Y:S02]  /*2f5d0*/  STL.64 [R1+0xf8], R22 ;  /* 0x0000f81601007387 */ /* 0x0003e40000100a00 */
[----:B0-----:R-:W-:Y:S02]  /*2f5e0*/  IMAD.MOV.U32 R21, RZ, RZ, R10 ;  /* 0x000000ffff157224 */ /* 0x001fe400078e000a */
[----:B------:R-:W-:Y:S02]  /*2f5f0*/  IMAD.MOV.U32 R20, RZ, RZ, R11 ;  /* 0x000000ffff147224 */ /* 0x000fe400078e000b */
[----:B------:R-:W2:Y:S02]  /*2f600*/  LDL.LU.64 R10, [R1+0x3c40] ;  /* 0x003c4000010a7983 */ /* 0x000ea40000300a00 */
[----:B--2---:R-:W-:Y:S01]  /*2f610*/  HMMA.16816.F32.BF16 R24, R4, R10, R24 ;  /* 0x0000000a0418723c */ /* 0x004fe20000041818 */
[----:B-1----:R-:W-:-:S02]  /*2f620*/  IMAD.MOV.U32 R23, RZ, RZ, R10 ;  /* 0x000000ffff177224 */ /* 0x002fc400078e000a */
        /* <DEDUP_REMOVED lines=8> */
[----:B------:R-:W2:Y:S01]  /*2f6b0*/  LDL.LU.64 R26, [R1+0x3c20] ;  /* 0x003c2000011a7983 */ /* 0x000ea20000300a00 */
[----:B------:R-:W3:Y:S11]  /*2f6c0*/  LDL.LU.64 R24, [R1+0x3c18] ;  /* 0x003c180001187983 */ /* 0x000ef60000300a00 */
[----:B------:R-:W-:Y:S10]  /*2f6d0*/  @!UPT UIADD3 URZ, URZ, URZ, URZ ;  /* 0x0000003f3f3ff290 */ /* 0x000ff4000fffe03f */
[----:B------:R-:W-:Y:S01]  /*2f6e0*/  STL.64 [R1+0xd0], R8 ;  /* 0x0000d00801007387 */ /* 0x000fe20000100a00 */
[----:B------:R0:W-:Y:S03]  /*2f6f0*/  STL.64 [R1+0xd8], R10 ;  /* 0x0000d80a01007387 */ /* 0x0001e60000100a00 */
[----:B0-----:R-:W3:Y:S01]  /*2f700*/  LDL.LU.64 R10, [R1+0x3c10] ;  /* 0x003c1000010a7983 */ /* 0x001ee20000300a00 */
[----:B------:R-:W3:Y:S01]  /*2f710*/  LDL.LU.64 R8, [R1+0x3c08] ;  /* 0x003c080001087983 */ /* 0x000ee20000300a00 */
[C---:B----4-:R-:W-:Y:S01]  /*2f720*/  HMMA.16816.F32.BF16 R16, R4.reuse, R14, R16 ;  /* 0x0000000e0410723c */ /* 0x050fe20000041810 */
[----:B------:R-:W-:Y:S02]  /*2f730*/  IMAD.MOV.U32 R29, RZ, RZ, R14 ;  /* 0x000000ffff1d7224 */ /* 0x000fe400078e000e */
[----:B------:R-:W-:Y:S02]  /*2f740*/  IMAD.MOV.U32 R2, RZ, RZ, R15 ;  /* 0x000000ffff027224 */ /* 0x000fe400078e000f */
[----:B------:R-:W-:Y:S04]  /*2f750*/  LDSM.16.MT88.4 R12, [R0+0x4200] ;  /* 0x00420000000c783b */ /* 0x000fe80000004200 */
[----:B--2---:R0:W-:Y:S01]  /*2f760*/  STL.64 [R1+0x3b98], R26 ;  /* 0x003b981a01007387 */ /* 0x0041e20000100a00 */
[----:B---3--:R-:W-:Y:S01]  /*2f770*/  STL.64 [R1+0x3b90], R24 ;  /* 0x003b901801007387 */ /* 0x008fe20000100a00 */
[C---:B------:R-:W-:Y:S11]  /*2f780*/  HMMA.16816.F32.BF16 R8, R4.reuse, R26, R8 ;  /* 0x0000001a0408723c */ /* 0x040ff60000041808 */
[----:B------:R-:W-:Y:S11]  /*2f790*/  @!UPT UIADD3 URZ, URZ, URZ, URZ ;  /* 0x0000003f3f3ff290 */ /* 0x000ff6000fffe03f */
[----:B------:R-:W-:Y:S01]  /*2f7a0*/  @!UPT UIADD3 URZ, URZ, URZ, URZ ;  /* 0x0000003f3f3ff290 */ /* 0x000fe2000fffe03f */
[----:B------:R-:W-:Y:S01]  /*2f7b0*/  STL.64 [R1+0xc0], R8 ;  /* 0x0000c00801007387 */ /* 0x000fe20000100a00 */
[----:B------:R-:W-:Y:S02]  /*2f7c0*/  STL.64 [R1+0xc8], R10 ;  /* 0x0000c80a01007387 */ /* 0x000fe40000100a00 */
[----:B------:R-:W1:Y:S04]  /*2f7d0*/  LDSM.16.MT88.4 R8, [R0+0x4180] ;  /* 0x004180000008783b */ /* 0x000e680000004200 */
[----:B0-----:R-:W2:Y:S01]  /*2f7e0*/  LDL.64 R26, [R1+0x68] ;  /* 0x00006800011a7983 */ /* 0x001ea20000100a00 */
[----:B-1----:R-:W-:Y:S01]  /*2f7f0*/  STL.64 [R1+0x3be8], R10 ;  /* 0x003be80a01007387 */ /* 0x002fe20000100a00 */
[----:B------:R0:W-:Y:S03]  /*2f800*/  STL.64 [R1+0x3be0], R8 ;  /* 0x003be00801007387 */ /* 0x0001e60000100a00 */
[----:B0-----:R-:W2:Y:S01]  /*2f810*/  LDL.LU R8, [R1+0x3d0] ;  /* 0x0003d00001087983 */ /* 0x001ea20000300800 */
[----:B------:R-:W2:Y:S02]  /*2f820*/  LDL.LU R9, [R1+0x3d4] ;  /* 0x0003d40001097983 */ /* 0x000ea40000300800 */
[----:B------:R-:W2:Y:S02]  /*2f830*/  LDL.LU R10, [R1+0x3d8] ;  /* 0x0003d800010a7983 */ /* 0x000ea40000300800 */
[----:B------:R-:W2:Y:S01]  /*2f840*/  LDL.LU R11, [R1+0x3dc] ;  /* 0x0003dc00010b7983 */ /* 0x000ea20000300800 */
[----:B------:R-:W-:Y:S01]  /*2f850*/  STL.64 [R1+0x190], R16 ;  /* 0x0001901001007387 */ /* 0x000fe20000100a00 */
[----:B------:R0:W-:Y:S03]  /*2f860*/  STL.64 [R1+0x198], R18 ;  /* 0x0001981201007387 */ /* 0x0001e60000100a00 */
[----:B0-----:R-:W3:Y:S01]  /*2f870*/  LDL.LU.64 R18, [R1+0x3c00] ;  /* 0x003c000001127983 */ /* 0x001ee20000300a00 */
[----:B------:R-:W-:Y:S02]  /*2f880*/  STL.64 [R1+0x3b48], R14 ;  /* 0x003b480e01007387 */ /* 0x000fe40000100a00 */
[----:B------:R0:W-:Y:S02]  /*2f890*/  STL.64 [R1+0x3b40], R12 ;  /* 0x003b400c01007387 */ /* 0x0001e40000100a00 */
[----:B0-----:R-:W3:Y:S01]  /*2f8a0*/  LDL.LU R12, [R1+0x2b0] ;  /* 0x0002b000010c7983 */ /* 0x001ee20000300800 */
[----:B------:R-:W3:Y:S02]  /*2f8b0*/  LDL.LU R13, [R1+0x2b4] ;  /* 0x0002b400010d7983 */ /* 0x000ee40000300800 */
[----:B------:R-:W3:Y:S02]  /*2f8c0*/  LDL.LU R14, [R1+0x2b8] ;  /* 0x0002b800010e7983 */ /* 0x000ee40000300800 */
[----:B------:R-:W3:Y:S02]  /*2f8d0*/  LDL.LU R15, [R1+0x2bc] ;  /* 0x0002bc00010f7983 */ /* 0x000ee40000300800 */
[C---:B---3--:R-:W-:Y:S01]  /*2f8e0*/  HMMA.16816.F32.BF16 R12, R4.reuse, R18, R12 ;  /* 0x00000012040c723c */ /* 0x048fe2000004180c */
[----:B------:R-:W0:Y:S04]  /*2f8f0*/  LDSM.16.MT88.4 R16, [R0+0x4280] ;  /* 0x004280000010783b */ /* 0x000e280000004200 */
[----:B0-----:R-:W-:Y:S11]  /*2f900*/  STL.64 [R1+0x3ad8], R18 ;  /* 0x003ad81201007387 */ /* 0x001ff60000100a00 */
[----:B------:R-:W-:Y:S07]  /*2f910*/  @!UPT UIADD3 URZ, URZ, URZ, URZ ;  /* 0x0000003f3f3ff290 */ /* 0x000fee000fffe03f */
[----:B------:R-:W-:Y:S02]  /*2f920*/  STL.64 [R1+0x2b0], R12 ;  /* 0x0002b00c01007387 */ /* 0x000fe40000100a00 */
[----:B------:R2:W-:Y:S02]  /*2f930*/  STL.64 [R1+0x2b8], R14 ;  /* 0x0002b80e01007387 */ /* 0x0005e40000100a00 */
[----:B--2---:R-:W-:Y:S01]  /*2f940*/  HMMA.16816.F32.BF16 R12, R4, R26, R8 ;  /* 0x0000001a040c723c */ /* 0x004fe20000041808 */
[----:B------:R0:W-:Y:S11]  /*2f950*/  STL.64 [R1+0x3ad0], R16 ;  /* 0x003ad01001007387 */ /* 0x0001f60000100a00 */
[----:B------:R-:W-:Y:S11]  /*2f960*/  @!UPT UIADD3 URZ, URZ, URZ, URZ ;  /* 0x0000003f3f3ff290 */ /* 0x000ff6000fffe03f */
[----:B------:R-:W-:Y:S01]  /*2f970*/  STL.64 [R1+0x4b0], R12 ;  /* 0x0004b00c01007387 */ /* 0x000fe20000100a00 */
[----:B------:R-:W-:Y:S02]  /*2f980*/  STL.64 [R1+0x4b8], R14 ;  /* 0x0004b80e01007387 */ /* 0x000fe40000100a00 */
[----:B0-----:R-:W2:Y:S02]  /*2f990*/  LDL.LU R16, [R1+0x3f0] ;  /* 0x0003f00001107983 */ /* 0x001ea40000300800 */
[----:B------:R-:W2:Y:S01]  /*2f9a0*/  LDL.LU R17, [R1+0x3f4] ;  /* 0x0003f40001117983 */ /* 0x000ea20000300800 */
[----:B------:R-:W3:Y:S01]  /*2f9b0*/  LDL.LU R18, [R1+0x3f8] ;  /* 0x0003f80001127983 */ /* 0x000ee20000300800 */
[----:B------:R-:W3:Y:S02]  /*2f9c0*/  LDL.LU R19, [R1+0x3fc] ;  /* 0x0003fc0001137983 */ /* 0x000ee40000300800 */
[----:B------:R-:W-:Y:S02]  /*2f9d0*/  IMAD.MOV.U32 R9, RZ, RZ, R26 ;  /* 0x000000ffff097224 */ /* 0x000fe400078e001a */
[----:B------:R-:W-:Y:S01]  /*2f9e0*/  IMAD.MOV.U32 R8, RZ, RZ, R27 ;  /* 0x000000ffff087224 */ /* 0x000fe200078e001b */
[----:B---3--:R-:W-:Y:S01]  /*2f9f0*/  STL.64 [R1+0x3b70], R18 ;  /* 0x003b701201007387 */ /* 0x008fe20000100a00 */
[----:B--2---:R0:W-:Y:S03]  /*2fa00*/  STL.64 [R1+0x3b68], R16 ;  /* 0x003b681001007387 */ /* 0x0041e60000100a00 */
[----:B0-----:R-:W2:Y:S01]  /*2fa10*/  LDL.LU R16, [R1+0x400] ;  /* 0x0004000001107983 */ /* 0x001ea20000300800 */
[----:B------:R-:W2:Y:S02]  /*2fa20*/  LDL.LU R17, [R1+0x404] ;  /* 0x0004040001117983 */ /* 0x000ea40000300800 */
[----:B------:R-:W3:Y:S02]  /*2fa30*/  LDL.LU R18, [R1+0x408] ;  /* 0x0004080001127983 */ /* 0x000ee40000300800 */
[----:B------:R-:W3:Y:S01]  /*2fa40*/  LDL.LU R19, [R1+0x40c] ;  /* 0x00040c0001137983 */ /* 0x000ee20000300800 */
[----:B------:R-:W4:Y:S04]  /*2fa50*/  LDL.64 R26, [R1+0x8] ;  /* 0x00000800011a7983 */ /* 0x000f280000100a00 */
[----:B----4-:R0:W-:Y:S02]  /*2fa60*/  STL.64 [R1+0x3bb0], R26 ;  /* 0x003bb01a01007387 */ /* 0x0101e40000100a00 */
[----:B0-----:R-:W-:-:S02]  /*2fa70*/  IMAD.MOV.U32 R26, RZ, RZ, R23 ;  /* 0x000000ffff1a7224 */ /* 0x001fc400078e0017 */
[----:B------:R-:W-:-:S05]  /*2fa80*/  IMAD.MOV.U32 R27, RZ, RZ, R22 ;  /* 0x000000ffff1b7224 */ /* 0x000fca00078e0016 */
[----:B------:R-:W-:Y:S01]  /*2fa90*/  STL.64 [R1+0x3bc8], R26 ;  /* 0x003bc81a01007387 */ /* 0x000fe20000100a00 */
[----:B---3--:R-:W-:Y:S02]  /*2faa0*/  STL.64 [R1+0x3b88], R18 ;  /* 0x003b881201007387 */ /* 0x008fe40000100a00 */
[----:B--2---:R0:W-:Y:S02]  /*2fab0*/  STL.64 [R1+0x3b80], R16 ;  /* 0x003b801001007387 */ /* 0x0041e40000100a00 */
        /* <DEDUP_REMOVED lines=8> */
[----:B------:R-:W0:Y:S04]  /*2fb40*/  LDSM.16.MT88.4 R20, [R0+0x4300] ;  /* 0x004300000014783b */ /* 0x000e280000004200 */
[----:B------:R1:W-:Y:S01]  /*2fb50*/  STL.64 [R1+0x3bf0], R26 ;  /* 0x003bf01a01007387 */ /* 0x0003e20000100a00 */
[----:B------:R-:W4:Y:S02]  /*2fb60*/  LDL.LU R3, [R1+0x3bfc] ;  /* 0x003bfc0001037983 */ /* 0x000f240000300800 */
[----:B------:R-:W4:Y:S02]  /*2fb70*/  LDL.LU R28, [R1+0x3bf8] ;  /* 0x003bf800011c7983 */ /* 0x000f240000300800 */
[----:B------:R-:W4:Y:S01]  /*2fb80*/  LDL.LU R24, [R1+0x3c0] ;  /* 0x0003c00001187983 */ /* 0x000f220000300800 */
[----:B------:R-:W4:Y:S04]  /*2fb90*/  LDL.LU R25, [R1+0x3c4] ;  /* 0x0003c40001197983 */ /* 0x000f280000300800 */
[----:B-1----:R-:W4:Y:S01]  /*2fba0*/  LDL.LU R26, [R1+0x3c8] ;  /* 0x0003c800011a7983 */ /* 0x002f220000300800 */
[----:B------:R-:W4:Y:S03]  /*2fbb0*/  LDL.LU R27, [R1+0x3cc] ;  /* 0x0003cc00011b7983 */ /* 0x000f260000300800 */
[----:B---3--:R-:W-:Y:S01]  /*2fbc0*/  STL.64 [R1+0x3ba8], R18 ;  /* 0x003ba81201007387 */ /* 0x008fe20000100a00 */
[----:B--2---:R1:W-:Y:S03]  /*2fbd0*/  STL.64 [R1+0x3ba0], R16 ;  /* 0x003ba01001007387 */ /* 0x0043e60000100a00 */
[----:B-1----:R-:W2:Y:S01]  /*2fbe0*/  LDL.LU R16, [R1+0x420] ;  /* 0x0004200001107983 */ /* 0x002ea20000300800 */
[----:B------:R-:W2:Y:S02]  /*2fbf0*/  LDL.LU R17, [R1+0x424] ;  /* 0x0004240001117983 */ /* 0x000ea40000300800 */
[----:B------:R-:W3:Y:S02]  /*2fc00*/  LDL.LU R18, [R1+0x428] ;  /* 0x0004280001127983 */ /* 0x000ee40000300800 */
[----:B------:R-:W3:Y:S02]  /*2fc10*/  LDL.LU R19, [R1+0x42c] ;  /* 0x00042c0001137983 */ /* 0x000ee40000300800 */
[----:B---3--:R-:W-:Y:S01]  /*2fc20*/  STL.64 [R1+0x3bc0], R18 ;  /* 0x003bc01201007387 */ /* 0x008fe20000100a00 */
[----:B--2---:R1:W-:Y:S03]  /*2fc30*/  STL.64 [R1+0x3bb8], R16 ;  /* 0x003bb81001007387 */ /* 0x0043e60000100a00 */
[----:B-1----:R-:W2:Y:S01]  /*2fc40*/  LDL.LU R16, [R1+0x430] ;  /* 0x0004300001107983 */ /* 0x002ea20000300800 */
[----:B------:R-:W2:Y:S02]  /*2fc50*/  LDL.LU R17, [R1+0x434] ;  /* 0x0004340001117983 */ /* 0x000ea40000300800 */
[----:B------:R-:W3:Y:S02]  /*2fc60*/  LDL.LU R18, [R1+0x438] ;  /* 0x0004380001127983 */ /* 0x000ee40000300800 */
[----:B------:R-:W3:Y:S01]  /*2fc70*/  LDL.LU R19, [R1+0x43c] ;  /* 0x00043c0001137983 */ /* 0x000ee20000300800 */
[----:B----4-:R-:W-:Y:S01]  /*2fc80*/  HMMA.16816.F32.BF16 R4, R4, R10, R24 ;  /* 0x0000000a0404723c */ /* 0x010fe20000041818 */
[----:B---3--:R-:W-:Y:S01]  /*2fc90*/  STL.64 [R1+0x3bd8], R18 ;  /* 0x003bd81201007387 */ /* 0x008fe20000100a00 */
[----:B--2---:R1:W-:Y:S03]  /*2fca0*/  STL.64 [R1+0x3bd0], R16 ;  /* 0x003bd01001007387 */ /* 0x0043e60000100a00 */
[----:B-1----:R-:W2:Y:S01]  /*2fcb0*/  LDL.LU R16, [R1+0x440] ;  /* 0x0004400001107983 */ /* 0x002ea20000300800 */
[----:B------:R-:W2:Y:S02]  /*2fcc0*/  LDL.LU R17, [R1+0x444] ;  /* 0x0004440001117983 */ /* 0x000ea40000300800 */
[----:B------:R-:W2:Y:S02]  /*2fcd0*/  LDL.LU R18, [R1+0x448] ;  /* 0x0004480001127983 */ /* 0x000ea40000300800 */
[----:B------:R-:W2:Y:S01]  /*2fce0*/  LDL.LU R19, [R1+0x44c] ;  /* 0x00044c0001137983 */ /* 0x000ea20000300800 */
[----:B------:R-:W3:Y:S01]  /*2fcf0*/  LDL.LU R12, [R1+0x3b0] ;  /* 0x0003b000010c7983 */ /* 0x000ee20000300800 */
[----:B------:R-:W3:Y:S02]  /*2fd00*/  LDL.LU R13, [R1+0x3b4] ;  /* 0x0003b400010d7983 */ /* 0x000ee40000300800 */
[----:B------:R-:W4:Y:S02]  /*2fd10*/  LDL.LU R14, [R1+0x3b8] ;  /* 0x0003b800010e7983 */ /* 0x000f240000300800 */
[----:B------:R-:W4:Y:S02]  /*2fd20*/  LDL.LU R15, [R1+0x3bc] ;  /* 0x0003bc00010f7983 */ /* 0x000f240000300800 */
[----:B----4-:R1:W-:Y:S01]  /*2fd30*/  STL.64 [R1+0x3b58], R14 ;  /* 0x003b580e01007387 */ /* 0x0103e20000100a00 */
[----:B---3--:R-:W-:Y:S02]  /*2fd40*/  STL.64 [R1+0x3b50], R12 ;  /* 0x003b500c01007387 */ /* 0x008fe40000100a00 */
[----:B0-----:R0:W-:Y:S02]  /*2fd50*/  STL.64 [R1+0x3a40], R22 ;  /* 0x003a401601007387 */ /* 0x0011e40000100a00 */
[----:B------:R-:W-:Y:S02]  /*2fd60*/  STL.64 [R1+0x3a38], R20 ;  /* 0x003a381401007387 */ /* 0x000fe40000100a00 */
[----:B-1----:R-:W-:Y:S01]  /*2fd70*/  IMAD.MOV.U32 R14, RZ, RZ, R9 ;  /* 0x000000ffff0e7224 */ /* 0x002fe200078e0009 */
[----:B0-----:R-:W3:Y:S01]  /*2fd80*/  LDL.LU.64 R22, [R1+0x58] ;  /* 0x0000580001167983 */ /* 0x001ee20000300a00 */
[----:B------:R-:W2:Y:S02]  /*2fd90*/  LDL.LU.64 R26, [R1+0x3bf0] ;  /* 0x003bf000011a7983 */ /* 0x000ea40000300a00 */
[----:B------:R-:W-:-:S02]  /*2fda0*/  IMAD.MOV.U32 R15, RZ, RZ, R8 ;  /* 0x000000ffff0f7224 */ /* 0x000fc400078e0008 */
[----:B------:R-:W2:Y:S01]  /*2fdb0*/  LDL.LU.64 R10, [R1+0x3be8] ;  /* 0x003be800010a7983 */ /* 0x000ea20000300a00 */
[----:B------:R-:W2:Y:S01]  /*2fdc0*/  LDL.LU.64 R8, [R1+0x3be0] ;  /* 0x003be00001087983 */ /* 0x000ea20000300a00 */
[----:B------:R-:W-:Y:S02]  /*2fdd0*/  STL.64 [R1+0x4a0], R4 ;  /* 0x0004a00401007387 */ /* 0x000fe40000100a00 */
[----:B------:R-:W-:Y:S02]  /*2fde0*/  STL.64 [R1+0x4a8], R6 ;  /* 0x0004a80601007387 */ /* 0x000fe40000100a00 */
[----:B------:R-:W0:Y:S04]  /*2fdf0*/  LDSM.16.MT88.4 R4, [R0+0x4380] ;  /* 0x004380000004783b */ /* 0x000e280000004200 */
[----:B0-----:R0:W-:Y:S01]  /*2fe00*/  STL.64 [R1+0x39a8], R6 ;  /* 0x0039a80601007387 */ /* 0x0011e20000100a00 */
[----:B------:R1:W-:Y:S03]  /*2fe10*/  STL.64 [R1+0x39a0], R4 ;  /* 0x0039a00401007387 */ /* 0x0003e60000100a00 */
[----:B0-----:R-:W4:Y:S01]  /*2fe20*/  LDL.LU.64 R6, [R1+0x78] ;  /* 0x0000780001067983 */ /* 0x001f220000300a00 */
[C---:B--2---:R-:W-:Y:S03]  /*2fe30*/  HMMA.16816.F32.BF16 R24, R8.reuse, R26, R16 ;  /* 0x0000001a0818723c */ /* 0x044fe60000041810 */
[----:B----4-:R0:W-:Y:S01]  /*2fe40*/  STL.64 [R1+0x3b60], R6 ;  /* 0x003b600601007387 */ /* 0x0101e20000100a00 */
[----:B-1----:R-:W2:Y:S02]  /*2fe50*/  LDL.LU R4, [R1+0x3e0] ;  /* 0x0003e00001047983 */ /* 0x002ea40000300800 */
[----:B------:R-:W2:Y:S01]  /*2fe60*/  LDL.LU R5, [R1+0x3e4] ;  /* 0x0003e40001057983 */ /* 0x000ea20000300800 */
[----:B0-----:R-:W2:Y:S01]  /*2fe70*/  LDL.LU R6, [R1+0x3e8] ;  /* 0x0003e80001067983 */ /* 0x001ea20000300800 */
[----:B------:R-:W2:Y:S02]  /*2fe80*/  LDL.LU R7, [R1+0x3ec] ;  /* 0x0003ec0001077983 */ /* 0x000ea40000300800 */
[----:B------:R-:W4:Y:S02]  /*2fe90*/  LDL.LU.64 R18, [R1+0x3bd8] ;  /* 0x003bd80001127983 */ /* 0x000f240000300a00 */
[----:B------:R-:W4:Y:S11]  /*2fea0*/  LDL.LU.64 R16, [R1+0x3bd0] ;  /* 0x003bd00001107983 */ /* 0x000f360000300a00 */
[----:B------:R-:W-:Y:S01]  /*2feb0*/  STL.64 [R1+0x490], R24 ;  /* 0x0004901801007387 */ /* 0x000fe20000100a00 */
[----:B------:R0:W-:Y:S03]  /*2fec0*/  STL.64 [R1+0x498], R26 ;  /* 0x0004981a01007387 */ /* 0x0001e60000100a00 */
[----:B0-----:R-:W4:Y:S02]  /*2fed0*/  LDL.LU.64 R26, [R1+0x3bc8] ;  /* 0x003bc800011a7983 */ /* 0x001f240000300a00 */
[C---:B----4-:R-:W-:Y:S02]  /*2fee0*/  HMMA.16816.F32.BF16 R24, R8.reuse, R26, R16 ;  /* 0x0000001a0818723c */ /* 0x050fe40000041810 */
[----:B------:R-:W4:Y:S01]  /*2fef0*/  LDL.LU.64 R18, [R1+0x3bc0] ;  /* 0x003bc00001127983 */ /* 0x000f220000300a00 */
[----:B------:R-:W4:Y:S11]  /*2ff00*/  LDL.LU.64 R16, [R1+0x3bb8] ;  /* 0x003bb80001107983 */ /* 0x000f360000300a00 */
[----:B------:R-:W-:Y:S09]  /*2ff10*/  @!UPT UIADD3 URZ, URZ, URZ, URZ ;  /* 0x0000003f3f3ff290 */ /* 0x000ff2000fffe03f */
[----:B------:R-:W-:Y:S01]  /*2ff20*/  STL.64 [R1+0x480], R24 ;  /* 0x0004801801007387 */ /* 0x000fe20000100a00 */
[----:B------:R0:W-:Y:S03]  /*2ff30*/  STL.64 [R1+0x488], R26 ;  /* 0x0004881a01007387 */ /* 0x0001e60000100a00 */
[----:B0-----:R-:W4:Y:S02]  /*2ff40*/  LDL.LU.64 R26, [R1+0x3bb0] ;  /* 0x003bb000011a7983 */ /* 0x001f240000300a00 */
[C---:B----4-:R-:W-:Y:S01]  /*2ff50*/  HMMA.16816.F32.BF16 R16, R8.reuse, R26, R16 ;  /* 0x0000001a0810723c */ /* 0x050fe20000041810 */
[----:B------:R-:W-:Y:S02]  /*2ff60*/  IMAD.MOV.U32 R21, RZ, RZ, R26 ;  /* 0x000000ffff157224 */ /* 0x000fe400078e001a */
[----:B------:R-:W-:Y:S11]  /*2ff70*/  IMAD.MOV.U32 R20, RZ, RZ, R27 ;  /* 0x000000ffff147224 */ /* 0x000ff600078e001b */
[----:B------:R-:W-:Y:S09]  /*2ff80*/  @!UPT UIADD3 URZ, URZ, URZ, URZ ;  /* 0x0000003f3f3ff290 */ /* 0x000ff2000fffe03f */
[----:B------:R-:W-:Y:S01]  /*2ff90*/  STL.64 [R1+0x440], R16 ;  /* 0x0004401001007387 */ /* 0x000fe20000100a00 */
[----:B------:R0:W-:Y:S03]  /*2ffa0*/  STL.64 [R1+0x448], R18 ;  /* 0x0004481201007387 */ /* 0x0001e60000100a00 */
[----:B0-----:R-:W4:Y:S01]  /*2ffb0*/  LDL.LU.64 R18, [R1+0x3ba8] ;  /* 0x003ba80001127983 */ /* 0x001f220000300a00 */
[----:B------:R-:W4:Y:S02]  /*2ffc0*/  LDL.LU.64 R16, [R1+0x3ba0] ;  /* 0x003ba00001107983 */ /* 0x000f240000300a00 */
[----:B------:R-:W4:Y:S02]  /*2ffd0*/  LDL.LU.64 R26, [R1+0x3b98] ;  /* 0x003b9800011a7983 */ /* 0x000f240000300a00 */
[----:B------:R-:W2:Y:S01]  /*2ffe0*/  LDL.LU.64 R24, [R1+0x3b90] ;  /* 0x003b900001187983 */ /* 0x000ea20000300a00 */
[----:B----4-:R-:W-:Y:S11]  /*2fff0*/  HMMA.16816.F32.BF16 R16, R8, R26, R16 ;  /* 0x0000001a0810723c */ /* 0x010ff60000041810 */
[----:B------:R-:W-:Y:S11]  /*30000*/  @!UPT UIADD3 URZ, URZ, URZ, URZ ;  /* 0x0000003f3f3ff290 */ /* 0x000ff6000fffe03f */
[----:B------:R-:W-:Y:S01]  /*30010*/  @!UPT UIADD3 URZ, URZ, URZ, URZ ;  /* 0x0000003f3f3ff290 */ /* 0x000fe2000fffe03f */
[----:B------:R-:W-:Y:S01]  /*30020*/  STL.64 [R1+0x430], R16 ;  /* 0x0004301001007387 */ /* 0x000fe20000100a00 */
[----:B------:R0:W-:Y:S03]  /*30030*/  STL.64 [R1+0x438], R18 ;  /* 0x0004381201007387 */ /* 0x0001e60000100a00 */
[----:B0-----:R-:W4:Y:S01]  /*30040*/  LDL.LU.64 R18, [R1+0x3b88] ;  /* 0x003b880001127983 */ /* 0x001f220000300a00 */
[----:B------:R-:W4:Y:S02]  /*30050*/  LDL.LU.64 R16, [R1+0x3b80] ;  /* 0x003b800001107983 */ /* 0x000f240000300a00 */
[----:B------:R0:W-:Y:S02]  /*30060*/  STL.64 [R1+0x3b28], R26 ;  /* 0x003b281a01007387 */ /* 0x0001e40000100a00 */
[----:B--2---:R4:W-:Y:S02]  /*30070*/  STL.64 [R1+0x3b20], R24 ;  /* 0x003b201801007387 */ /* 0x0049e40000100a00 */
[----:B0-----:R-:W-:-:S02]  /*30080*/  IMAD.MOV.U32 R26, RZ, RZ, R29 ;  /* 0x000000ffff1a7224 */ /* 0x001fc400078e001d */
[----:B------:R-:W-:Y:S01]  /*30090*/  IMAD.MOV.U32 R27, RZ, RZ, R2 ;  /* 0x000000ffff1b7224 */ /* 0x000fe200078e0002 */
[----:B------:R-:W2:Y:S01]  /*300a0*/  LDL.LU R29, [R1+0x3b7c] ;  /* 0x003b7c00011d7983 */ /* 0x000ea20000300800 */
[----:B------:R-:W2:Y:S05]  /*300b0*/  LDL.LU R2, [R1+0x3b78] ;  /* 0x003b780001027983 */ /* 0x000eaa0000300800 */
[C---:B----4-:R-:W-:Y:S01]  /*300c0*/  HMMA.16816.F32.BF16 R24, R8.reuse, R26, R16 ;  /* 0x0000001a0818723c */ /* 0x050fe20000041810 */
[----:B------:R-:W3:Y:S01]  /*300d0*/  LDL.LU.64 R18, [R1+0x3b70] ;  /* 0x003b700001127983 */ /* 0x000ee20000300a00 */
[----:B------:R-:W3:Y:S11]  /*300e0*/  LDL.LU.64 R16, [R1+0x3b68] ;  /* 0x003b680001107983 */ /* 0x000ef60000300a00 */
[----:B------:R-:W-:Y:S10]  /*300f0*/  @!UPT UIADD3 URZ, URZ, URZ, URZ ;  /* 0x0000003f3f3ff290 */ /* 0x000ff4000fffe03f */
[----:B------:R-:W-:Y:S01]  /*30100*/  STL.64 [R1+0x420], R24 ;  /* 0x0004201801007387 */ /* 0x000fe20000100a00 */
[----:B------:R0:W-:Y:S03]  /*30110*/  STL.64 [R1+0x428], R26 ;  /* 0x0004281a01007387 */ /* 0x0001e60000100a00 */
[----:B0-----:R-:W4:Y:S01]  /*30120*/  LDL.64 R26, [R1+0x28] ;  /* 0x00002800011a7983 */ /* 0x001f220000100a00 */
[C---:B---3--:R-:W-:Y:S11]  /*30130*/  HMMA.16816.F32.BF16 R16, R8.reuse, R22, R16 ;  /* 0x000000160810723c */ /* 0x048ff60000041810 */
[----:B------:R-:W-:Y:S11]  /*30140*/  @!UPT UIADD3 URZ, URZ, URZ, URZ ;  /* 0x0000003f3f3ff290 */ /* 0x000ff6000fffe03f */
[----:B------:R-:W-:Y:S01]  /*30150*/  @!UPT UIADD3 URZ, URZ, URZ, URZ ;  /* 0x0000003f3f3ff290 */ /* 0x000fe2000fffe03f */
[----:B------:R0:W-:Y:S01]  /*30160*/  STL.64 [R1+0x410], R16 ;  /* 0x0004101001007387 */ /* 0x0001e20000100a00 */
[----:B------:R1:W-:Y:S03]  /*30170*/  STL.64 [R1+0x418], R18 ;  /* 0x0004181201007387 */ /* 0x0003e60000100a00 */
[----:B0-----:R-:W3:Y:S01]  /*30180*/  LDL.LU R16, [R1+0x380] ;  /* 0x0003800001107983 */ /* 0x001ee20000300800 */
[----:B------:R-:W3:Y:S02]  /*30190*/  LDL.LU R17, [R1+0x384] ;  /* 0x0003840001117983 */ /* 0x000ee40000300800 */
[----:B-1----:R-:W2:Y:S02]  /*301a0*/  LDL.LU R18, [R1+0x388] ;  /* 0x0003880001127983 */ /* 0x002ea40000300800 */
[----:B------:R-:W2:Y:S01]  /*301b0*/  LDL.LU R19, [R1+0x38c] ;  /* 0x00038c0001137983 */ /* 0x000ea20000300800 */
[C---:B------:R-:W-:Y:S01]  /*301c0*/  HMMA.16816.F32.BF16 R12, R8.reuse, R14, R4 ;  /* 0x0000000e080c723c */ /* 0x040fe20000041804 */
[----:B--2---:R-:W-:Y:S01]  /*301d0*/  STL.64 [R1+0x3b38], R18 ;  /* 0x003b381201007387 */ /* 0x004fe20000100a00 */
[----:B---3--:R0:W-:Y:S03]  /*301e0*/  STL.64 [R1+0x3b30], R16 ;  /* 0x003b301001007387 */ /* 0x0081e60000100a00 */
[----:B0-----:R-:W4:Y:S01]  /*301f0*/  LDL.LU R16, [R1+0x3a0] ;  /* 0x0003a00001107983 */ /* 0x001f220000300800 */
[----:B------:R-:W4:Y:S02]  /*30200*/  LDL.LU R17, [R1+0x3a4] ;  /* 0x0003a40001117983 */ /* 0x000f240000300800 */
[----:B------:R-:W4:Y:S02]  /*30210*/  LDL.LU R18, [R1+0x3a8] ;  /* 0x0003a80001127983 */ /* 0x000f240000300800 */
[----:B------:R-:W4:Y:S01]  /*30220*/  LDL.LU R19, [R1+0x3ac] ;  /* 0x0003ac0001137983 */ /* 0x000f220000300800 */
[----:B------:R0:W-:Y:S04]  /*30230*/  STL.64 [R1+0x3b00], R22 ;  /* 0x003b001601007387 */ /* 0x0001e80000100a00 */
[----:B0-----:R-:W2:Y:S01]  /*30240*/  LDL.64 R22, [R1+0x18] ;  /* 0x0000180001167983 */ /* 0x001ea20000100a00 */
[----:B------:R-:W3:Y:S07]  /*30250*/  LDL.LU.64 R6, [R1+0x3b60] ;  /* 0x003b600001067983 */ /* 0x000eee0000300a00 */
[----:B------:R-:W-:Y:S02]  /*30260*/  STL.64 [R1+0x400], R12 ;  /* 0x0004000c01007387 */ /* 0x000fe40000100a00 */
[----:B------:R0:W-:Y:S02]  /*30270*/  STL.64 [R1+0x408], R14 ;  /* 0x0004080e01007387 */ /* 0x0001e40000100a00 */
[----:B0-----:R-:W3:Y:S01]  /*30280*/  LDL.LU.64 R14, [R1+0x3b58] ;  /* 0x003b5800010e7983 */ /* 0x001ee20000300a00 */
[----:B------:R-:W3:Y:S02]  /*30290*/  LDL.LU.64 R12, [R1+0x3b50] ;  /* 0x003b5000010c7983 */ /* 0x000ee40000300a00 */
[----:B---3--:R-:W-:Y:S01]  /*302a0*/  HMMA.16816.F32.BF16 R8, R8, R6, R12 ;  /* 0x000000060808723c */ /* 0x008fe2000004180c */
[----:B------:R-:W4:Y:S01]  /*302b0*/  LDL.LU.64 R14, [R1+0x3b48] ;  /* 0x003b4800010e7983 */ /* 0x000f220000300a00 */
[----:B------:R-:W4:Y:S02]  /*302c0*/  LDL.LU.64 R12, [R1+0x3b40] ;  /* 0x003b4000010c7983 */ /* 0x000f240000300a00 */
[----:B------:R0:W-:Y:S02]  /*302d0*/  STL.64 [R1+0x3b08], R6 ;  /* 0x003b080601007387 */ /* 0x0001e40000100a00 */
[----:B------:R-:W2:Y:S11]  /*302e0*/  LDL.LU R4, [R1+0x390] ;  /* 0x0003900001047983 */ /* 0x000eb60000300800 */
[----:B------:R-:W-:Y:S06]  /*302f0*/  @!UPT UIADD3 URZ, URZ, URZ, URZ ;  /* 0x0000003f3f3ff290 */ /* 0x000fec000fffe03f */
[----:B------:R1:W-:Y:S01]  /*30300*/  STL.64 [R1+0x3d0], R8 ;  /* 0x0003d00801007387 */ /* 0x0003e20000100a00 */
[----:B------:R3:W-:Y:S02]  /*30310*/  STL.64 [R1+0x3d8], R10 ;  /* 0x0003d80a01007387 */ /* 0x0007e40000100a00 */
[----:B------:R-:W2:Y:S02]  /*30320*/  LDL.LU R5, [R1+0x394] ;  /* 0x0003940001057983 */ /* 0x000ea40000300800 */
[----:B0-----:R-:W2:Y:S01]  /*30330*/  LDL.LU R6, [R1+0x398] ;  /* 0x0003980001067983 */ /* 0x001ea20000300800 */
[----:B------:R-:W2:Y:S04]  /*30340*/  LDL.LU R7, [R1+0x39c] ;  /* 0x00039c0001077983 */ /* 0x000ea80000300800 */
[----:B-1----:R-:W2:Y:S01]  /*30350*/  LDL.LU R8, [R1+0x240] ;  /* 0x0002400001087983 */ /* 0x002ea20000300800 */
[----:B------:R-:W2:Y:S02]  /*30360*/  LDL.LU R9, [R1+0x244] ;  /* 0x0002440001097983 */ /* 0x000ea40000300800 */
[----:B---3--:R-:W3:Y:S02]  /*30370*/  LDL.LU R10, [R1+0x248] ;  /* 0x00024800010a7983 */ /* 0x008ee40000300800 */
[----:B------:R-:W3:Y:S02]  /*30380*/  LDL.LU R11, [R1+0x24c] ;  /* 0x00024c00010b7983 */ /* 0x000ee40000300800 */
[----:B---3--:R-:W-:Y:S01]  /*30390*/  STL.64 [R1+0x3a68], R10 ;  /* 0x003a680a01007387 */ /* 0x008fe20000100a00 */
[----:B--2---:R0:W-:Y:S03]  /*303a0*/  STL.64 [R1+0x3a60], R8 ;  /* 0x003a600801007387 */ /* 0x0041e60000100a00 */
[----:B0-----:R-:W2:Y:S01]  /*303b0*/  LDL.LU R8, [R1+0x250] ;  /* 0x0002500001087983 */ /* 0x001ea20000300800 */
[----:B------:R-:W2:Y:S02]  /*303c0*/  LDL.LU R9, [R1+0x254] ;  /* 0x0002540001097983 */ /* 0x000ea40000300800 */
[----:B------:R-:W3:Y:S02]  /*303d0*/  LDL.LU R10, [R1+0x258] ;  /* 0x00025800010a7983 */ /* 0x000ee40000300800 */
[----:B------:R-:W3:Y:S01]  /*303e0*/  LDL.LU R11, [R1+0x25c] ;  /* 0x00025c00010b7983 */ /* 0x000ee20000300800 */
[C---:B----4-:R-:W-:Y:S01]  /*303f0*/  HMMA.16816.F32.BF16 R16, R12.reuse, R26, R16 ;  /* 0x0000001a0c10723c */ /* 0x050fe20000041810 */
[----:B---3--:R-:W-:Y:S01]  /*30400*/  STL.64 [R1+0x3a78], R10 ;  /* 0x003a780a01007387 */ /* 0x008fe20000100a00 */
[----:B--2---:R0:W-:Y:S03]  /*30410*/  STL.64 [R1+0x3a70], R8 ;  /* 0x003a700801007387 */ /* 0x0041e60000100a00 */
[----:B0-----:R-:W2:Y:S01]  /*30420*/  LDL.LU R8, [R1+0x260] ;  /* 0x0002600001087983 */ /* 0x001ea20000300800 */
[----:B------:R-:W2:Y:S02]  /*30430*/  LDL.LU R9, [R1+0x264] ;  /* 0x0002640001097983 */ /* 0x000ea40000300800 */
[----:B------:R-:W3:Y:S02]  /*30440*/  LDL.LU R10, [R1+0x268] ;  /* 0x00026800010a7983 */ /* 0x000ee40000300800 */
[----:B------:R-:W3:Y:S01]  /*30450*/  LDL.LU R11, [R1+0x26c] ;  /* 0x00026c00010b7983 */ /* 0x000ee20000300800 */
[----:B------:R-:W-:Y:S01]  /*30460*/  HMMA.16816.F32.BF16 R4, R12, R22, R4 ;  /* 0x000000160c04723c */ /* 0x000fe20000041804 */
[----:B---3--:R-:W-:Y:S01]  /*30470*/  STL.64 [R1+0x3a88], R10 ;  /* 0x003a880a01007387 */ /* 0x008fe20000100a00 */
[----:B--2---:R-:W-:Y:S10]  /*30480*/  STL.64 [R1+0x3a80], R8 ;  /* 0x003a800801007387 */ /* 0x004ff40000100a00 */
[----:B------:R-:W-:Y:S02]  /*30490*/  STL.64 [R1+0x3c0], R16 ;  /* 0x0003c01001007387 */ /* 0x000fe40000100a00 */
[----:B------:R0:W-:Y:S02]  /*304a0*/  STL.64 [R1+0x3c8], R18 ;  /* 0x0003c81201007387 */ /* 0x0001e40000100a00 */
[----:B0-----:R-:W2:Y:S01]  /*304b0*/  LDL.LU.64 R18, [R1+0x3b38] ;  /* 0x003b380001127983 */ /* 0x001ea20000300a00 */
[----:B------:R-:W2:Y:S02]  /*304c0*/  LDL.LU.64 R16, [R1+0x3b30] ;  /* 0x003b300001107983 */ /* 0x000ea40000300a00 */
[----:B------:R-:W-:-:S02]  /*304d0*/  IMAD.MOV.U32 R10, RZ, RZ, R21 ;  /* 0x000000ffff0a7224 */ /* 0x000fc400078e0015 */
[----:B------:R-:W-:Y:S02]  /*304e0*/  IMAD.MOV.U32 R11, RZ, RZ, R20 ;  /* 0x000000ffff0b7224 */ /* 0x000fe400078e0014 */
[----:B------:R-:W-:Y:S02]  /*304f0*/  IMAD.MOV.U32 R9, RZ, RZ, R26 ;  /* 0x000000ffff097224 */ /* 0x000fe400078e001a */
[----:B------:R-:W-:Y:S02]  /*30500*/  IMAD.MOV.U32 R8, RZ, RZ, R27 ;  /* 0x000000ffff087224 */ /* 0x000fe400078e001b */
[----:B------:R-:W3:Y:S01]  /*30510*/  LDL.LU.64 R26, [R1+0x3b28] ;  /* 0x003b2800011a7983 */ /* 0x000ee20000300a00 */
[----:B------:R-:W4:Y:S02]  /*30520*/  LDL.LU.64 R24, [R1+0x3b20] ;  /* 0x003b200001187983 */ /* 0x000f240000300a00 */
[----:B------:R0:W-:Y:S02]  /*30530*/  STL.64 [R1+0x3b0], R4 ;  /* 0x0003b00401007387 */ /* 0x0001e40000100a00 */
[----:B0-----:R-:W-:-:S02]  /*30540*/  IMAD.MOV.U32 R5, RZ, RZ, R22 ;  /* 0x000000ffff057224 */ /* 0x001fc400078e0016 */
[----:B------:R-:W-:Y:S01]  /*30550*/  IMAD.MOV.U32 R4, RZ, RZ, R23 ;  /* 0x000000ffff047224 */ /* 0x000fe200078e0017 */
[----:B------:R-:W-:Y:S01]  /*30560*/  STL.64 [R1+0x3b8], R6 ;  /* 0x0003b80601007387 */ /* 0x000fe20000100a00 */
[----:B--2---:R-:W-:Y:S03]  /*30570*/  HMMA.16816.F32.BF16 R20, R12, R10, R16 ;  /* 0x0000000a0c14723c */ /* 0x004fe60000041810 */
[----:B------:R-:W2:Y:S11]  /*30580*/  LDL.LU R16, [R1+0x2a0] ;  /* 0x0002a00001107983 */ /* 0x000eb60000300800 */
[----:B------:R-:W-:Y:S09]  /*30590*/  @!UPT UIADD3 URZ, URZ, URZ, URZ ;  /* 0x0000003f3f3ff290 */ /* 0x000ff2000fffe03f */
[----:B------:R-:W-:Y:S01]  /*305a0*/  STL.64 [R1+0x3a0], R20 ;  /* 0x0003a01401007387 */ /* 0x000fe20000100a00 */
[----:B------:R-:W-:Y:S02]  /*305b0*/  STL.64 [R1+0x3a8], R22 ;  /* 0x0003a81601007387 */ /* 0x000fe40000100a00 */
[----:B------:R-:W2:Y:S02]  /*305c0*/  LDL.LU R17, [R1+0x2a4] ;  /* 0x0002a40001117983 */ /* 0x000ea40000300800 */
[----:B------:R-:W2:Y:S01]  /*305d0*/  LDL.LU R18, [R1+0x2a8] ;  /* 0x0002a80001127983 */ /* 0x000ea20000300800 */
[----:B------:R-:W2:Y:S04]  /*305e0*/  LDL.LU R19, [R1+0x2ac] ;  /* 0x0002ac0001137983 */ /* 0x000ea80000300800 */
[----:B--2---:R0:W-:Y:S01]  /*305f0*/  STL.64 [R1+0x3ae8], R18 ;  /* 0x003ae81201007387 */ /* 0x0041e20000100a00 */
[----:B------:R-:W-:Y:S03]  /*30600*/  STL.64 [R1+0x3ae0], R16 ;  /* 0x003ae01001007387 */ /* 0x000fe60000100a00 */
[----:B0-----:R-:W2:Y:S04]  /*30610*/  LDL.LU.64 R18, [R1+0x68] ;  /* 0x0000680001127983 */ /* 0x001ea80000300a00 */
[----:B--2---:R-:W-:Y:S01]  /*30620*/  STL.64 [R1+0x3af8], R18 ;  /* 0x003af81201007387 */ /* 0x004fe20000100a00 */
[----:B------:R0:W-:Y:S02]  /*30630*/  STL.64 [R1+0x3aa0], R10 ;  /* 0x003aa00a01007387 */ /* 0x0001e40000100a00 */
[----:B0-----:R-:W-:-:S02]  /*30640*/  IMAD.MOV.U32 R11, RZ, RZ, R4 ;  /* 0x000000ffff0b7224 */ /* 0x001fc400078e0004 */
[----:B------:R-:W-:Y:S01]  /*30650*/  IMAD.MOV.U32 R10, RZ, RZ, R5 ;  /* 0x000000ffff0a7224 */ /* 0x000fe200078e0005 */
[----:B------:R-:W2:Y:S01]  /*30660*/  LDL.LU R4, [R1+0x360] ;  /* 0x0003600001047983 */ /* 0x000ea20000300800 */
[----:B------:R-:W2:Y:S02]  /*30670*/  LDL.LU R5, [R1+0x364] ;  /* 0x0003640001057983 */ /* 0x000ea40000300800 */
[----:B------:R-:W2:Y:S02]  /*30680*/  LDL.LU R6, [R1+0x368] ;  /* 0x0003680001067983 */ /* 0x000ea40000300800 */
[----:B------:R-:W2:Y:S02]  /*30690*/  LDL.LU R7, [R1+0x36c] ;  /* 0x00036c0001077983 */ /* 0x000ea40000300800 */
[----:B--2---:R-:W-:Y:S01]  /*306a0*/  STL.64 [R1+0x3b18], R6 ;  /* 0x003b180601007387 */ /* 0x004fe20000100a00 */
[----:B------:R0:W-:Y:S03]  /*306b0*/  STL.64 [R1+0x3b10], R4 ;  /* 0x003b100401007387 */ /* 0x0001e60000100a00 */
[----:B0-----:R-:W3:Y:S01]  /*306c0*/  LDL.LU R4, [R1+0x370] ;  /* 0x0003700001047983 */ /* 0x001ee20000300800 */
[----:B------:R-:W3:Y:S02]  /*306d0*/  LDL.LU R5, [R1+0x374] ;  /* 0x0003740001057983 */ /* 0x000ee40000300800 */
[----:B------:R-:W3:Y:S02]  /*306e0*/  LDL.LU R6, [R1+0x378] ;  /* 0x0003780001067983 */ /* 0x000ee40000300800 */
[----:B------:R-:W3:Y:S01]  /*306f0*/  LDL.LU R7, [R1+0x37c] ;  /* 0x00037c0001077983 */ /* 0x000ee20000300800 */
[----:B------:R-:W2:Y:S01]  /*30700*/  LDL.64 R22, [R1+0x38] ;  /* 0x0000380001167983 */ /* 0x000ea20000100a00 */
[----:B------:R-:W2:Y:S02]  /*30710*/  LDL.LU R16, [R1+0x350] ;  /* 0x0003500001107983 */ /* 0x000ea40000300800 */
[----:B------:R-:W2:Y:S02]  /*30720*/  LDL.LU R17, [R1+0x354] ;  /* 0x0003540001117983 */ /* 0x000ea40000300800 */
[----:B------:R-:W2:Y:S01]  /*30730*/  LDL.LU R18, [R1+0x358] ;  /* 0x0003580001127983 */ /* 0x000ea20000300800 */
[----:B------:R-:W2:Y:S01]  /*30740*/  LDL.LU R19, [R1+0x35c] ;  /* 0x00035c0001137983 */ /* 0x000ea20000300800 */
[----:B------:R0:W-:Y:S02]  /*30750*/  STL.64 [R1+0x3ab8], R10 ;  /* 0x003ab80a01007387 */ /* 0x0001e40000100a00 */
[----:B0-----:R-:W-:-:S02]  /*30760*/  IMAD.MOV.U32 R10, RZ, RZ, R9 ;  /* 0x000000ffff0a7224 */ /* 0x001fc400078e0009 */
[----:B------:R-:W-:-:S05]  /*30770*/  IMAD.MOV.U32 R11, RZ, RZ, R8 ;  /* 0x000000ffff0b7224 */ /* 0x000fca00078e0008 */
[----:B------:R0:W-:Y:S01]  /*30780*/  STL.64 [R1+0x3af0], R10 ;  /* 0x003af00a01007387 */ /* 0x0001e20000100a00 */
[----:B------:R-:W2:Y:S02]  /*30790*/  LDL.LU R8, [R1+0x340] ;  /* 0x0003400001087983 */ /* 0x000ea40000300800 */
[----:B------:R-:W2:Y:S01]  /*307a0*/  LDL.LU R9, [R1+0x344] ;  /* 0x0003440001097983 */ /* 0x000ea20000300800 */
[----:B0-----:R-:W2:Y:S01]  /*307b0*/  LDL.LU R10, [R1+0x348] ;  /* 0x00034800010a7983 */ /* 0x001ea20000300800 */
[----:B------:R-:W2:Y:S01]  /*307c0*/  LDL.LU R11, [R1+0x34c] ;  /* 0x00034c00010b7983 */ /* 0x000ea20000300800 */
[C---:B---3--:R-:W-:Y:S11]  /*307d0*/  HMMA.16816.F32.BF16 R4, R12.reuse, R26, R4 ;  /* 0x0000001a0c04723c */ /* 0x048ff60000041804 */
[----:B------:R-:W-:Y:S11]  /*307e0*/  @!UPT UIADD3 URZ, URZ, URZ, URZ ;  /* 0x0000003f3f3ff290 */ /* 0x000ff6000fffe03f */
[----:B------:R-:W-:Y:S01]  /*307f0*/  @!UPT UIADD3 URZ, URZ, URZ, URZ ;  /* 0x0000003f3f3ff290 */ /* 0x000fe2000fffe03f */
[----:B------:R-:W-:Y:S01]  /*30800*/  STL.64 [R1+0x390], R4 ;  /* 0x0003900401007387 */ /* 0x000fe20000100a00 */
[----:B------:R0:W-:Y:S03]  /*30810*/  STL.64 [R1+0x398], R6 ;  /* 0x0003980601007387 */ /* 0x0001e60000100a00 */
[----:B0-----:R-:W2:Y:S01]  /*30820*/  LDL.LU.64 R6, [R1+0x3b18] ;  /* 0x003b180001067983 */ /* 0x001ea20000300a00 */
[----:B------:R-:W2:Y:S02]  /*30830*/  LDL.LU.64 R4, [R1+0x3b10] ;  /* 0x003b100001047983 */ /* 0x000ea40000300a00 */
[----:B------:R-:W-:Y:S02]  /*30840*/  STL.64 [R1+0x3a98], R26 ;  /* 0x003a981a01007387 */ /* 0x000fe40000100a00 */
[----:B----4-:R0:W-:Y:S02]  /*30850*/  STL.64 [R1+0x3a90], R24 ;  /* 0x003a901801007387 */ /* 0x0101e40000100a00 */
[----:B0-----:R-:W3:Y:S01]  /*30860*/  LDL.LU R24, [R1+0x270] ;  /* 0x0002700001187983 */ /* 0x001ee20000300800 */
[----:B------:R-:W3:Y:S02]  /*30870*/  LDL.LU R25, [R1+0x274] ;  /* 0x0002740001197983 */ /* 0x000ee40000300800 */
[----:B------:R-:W4:Y:S02]  /*30880*/  LDL.LU R26, [R1+0x278] ;  /* 0x00027800011a7983 */ /* 0x000f240000300800 */
[----:B------:R-:W4:Y:S02]  /*30890*/  LDL.LU R27, [R1+0x27c] ;  /* 0x00027c00011b7983 */ /* 0x000f240000300800 */
[----:B----4-:R-:W-:Y:S01]  /*308a0*/  STL.64 [R1+0x3ab0], R26 ;  /* 0x003ab01a01007387 */ /* 0x010fe20000100a00 */
[----:B---3--:R0:W-:Y:S03]  /*308b0*/  STL.64 [R1+0x3aa8], R24 ;  /* 0x003aa81801007387 */ /* 0x0081e60000100a00 */
[----:B0-----:R-:W3:Y:S01]  /*308c0*/  LDL.LU R24, [R1+0x280] ;  /* 0x0002800001187983 */ /* 0x001ee20000300800 */
[----:B------:R-:W3:Y:S02]  /*308d0*/  LDL.LU R25, [R1+0x284] ;  /* 0x0002840001197983 */ /* 0x000ee40000300800 */
[----:B------:R-:W4:Y:S02]  /*308e0*/  LDL.LU R26, [R1+0x288] ;  /* 0x00028800011a7983 */ /* 0x000f240000300800 */
[----:B------:R-:W4:Y:S01]  /*308f0*/  LDL.LU R27, [R1+0x28c] ;  /* 0x00028c00011b7983 */ /* 0x000f220000300800 */
[C---:B--2---:R-:W-:Y:S01]  /*30900*/  HMMA.16816.F32.BF16 R4, R12.reuse, R22, R4 ;  /* 0x000000160c04723c */ /* 0x044fe20000041804 */
[----:B----4-:R-:W-:Y:S01]  /*30910*/  STL.64 [R1+0x3ac8], R26 ;  /* 0x003ac81a01007387 */ /* 0x010fe20000100a00 */
[----:B---3--:R0:W-:Y:S03]  /*30920*/  STL.64 [R1+0x3ac0], R24 ;  /* 0x003ac01801007387 */ /* 0x0081e60000100a00 */
[----:B0-----:R-:W2:Y:S01]  /*30930*/  LDL.LU R24, [R1+0x290] ;  /* 0x0002900001187983 */ /* 0x001ea20000300800 */
[----:B------:R-:W2:Y:S02]  /*30940*/  LDL.LU R25, [R1+0x294] ;  /* 0x0002940001197983 */ /* 0x000ea40000300800 */
[----:B------:R-:W2:Y:S02]  /*30950*/  LDL.LU R26, [R1+0x298] ;  /* 0x00029800011a7983 */ /* 0x000ea40000300800 */
[----:B------:R-:W2:Y:S11]  /*30960*/  LDL.LU R27, [R1+0x29c] ;  /* 0x00029c00011b7983 */ /* 0x000eb60000300800 */
[----:B------:R-:W-:Y:S02]  /*30970*/  @!UPT UIADD3 URZ, URZ, URZ, URZ ;  /* 0x0000003f3f3ff290 */ /* 0x000fe4000fffe03f */
[----:B------:R0:W-:Y:S01]  /*30980*/  STL.64 [R1+0x380], R4 ;  /* 0x0003800401007387 */ /* 0x0001e20000100a00 */
[----:B------:R1:W-:Y:S02]  /*30990*/  STL.64 [R1+0x388], R6 ;  /* 0x0003880601007387 */ /* 0x0003e40000100a00 */
[----:B0-----:R-:W-:Y:S01]  /*309a0*/  IMAD.MOV.U32 R5, RZ, RZ, R22 ;  /* 0x000000ffff057224 */ /* 0x001fe200078e0016 */
[----:B-1----:R-:W3:Y:S01]  /*309b0*/  LDL.LU.64 R6, [R1+0x3b08] ;  /* 0x003b080001067983 */ /* 0x002ee20000300a00 */
[----:B------:R-:W-:Y:S02]  /*309c0*/  IMAD.MOV.U32 R4, RZ, RZ, R23 ;  /* 0x000000ffff047224 */ /* 0x000fe400078e0017 */
[----:B------:R-:W4:Y:S02]  /*309d0*/  LDL.LU.64 R22, [R1+0x3b00] ;  /* 0x003b000001167983 */ /* 0x000f240000300a00 */
[C---:B----4-:R-:W-:Y:S11]  /*309e0*/  HMMA.16816.F32.BF16 R16, R12.reuse, R22, R16 ;  /* 0x000000160c10723c */ /* 0x050ff60000041810 */
[----:B------:R-:W-:Y:S11]  /*309f0*/  @!UPT UIADD3 URZ, URZ, URZ, URZ ;  /* 0x0000003f3f3ff290 */ /* 0x000ff6000fffe03f */
[----:B------:R-:W-:Y:S01]  /*30a00*/  @!UPT UIADD3 URZ, URZ, URZ, URZ ;  /* 0x0000003f3f3ff290 */ /* 0x000fe2000fffe03f */
[----:B------:R-:W-:Y:S01]  /*30a10*/  STL.64 [R1+0x370], R16 ;  /* 0x0003701001007387 */ /* 0x000fe20000100a00 */
[----:B------:R0:W-:Y:S03]  /*30a20*/  STL.64 [R1+0x378], R18 ;  /* 0x0003781201007387 */ /* 0x0001e60000100a00 */
[----:B0-----:R-:W4:Y:S02]  /*30a30*/  LDL.LU.64 R18, [R1+0x3af8] ;  /* 0x003af80001127983 */ /* 0x001f240000300a00 */
[C---:B----4-:R-:W-:Y:S11]  /*30a40*/  HMMA.16816.F32.BF16 R8, R12.reuse, R18, R8 ;  /* 0x000000120c08723c */ /* 0x050ff60000041808 */
[----:B------:R-:W-:Y:S11]  /*30a50*/  @!UPT UIADD3 URZ, URZ, URZ, URZ ;  /* 0x0000003f3f3ff290 */ /* 0x000ff6000fffe03f */
[----:B------:R-:W-:Y:S01]  /*30a60*/  @!UPT UIADD3 URZ, URZ, URZ, URZ ;  /* 0x0000003f3f3ff290 */ /* 0x000fe2000fffe03f */
[----:B------:R0:W-:Y:S01]  /*30a70*/  STL.64 [R1+0x360], R8 ;  /* 0x0003600801007387 */ /* 0x0001e20000100a00 */
[----:B------:R1:W-:Y:S02]  /*30a80*/  STL.64 [R1+0x368], R10 ;  /* 0x0003680a01007387 */ /* 0x0003e40000100a00 */
[----:B0-----:R-:W-:Y:S01]  /*30a90*/  IMAD.MOV.U32 R9, RZ, RZ, R18 ;  /* 0x000000ffff097224 */ /* 0x001fe200078e0012 */
[----:B-1----:R-:W2:Y:S01]  /*30aa0*/  LDL.LU.64 R10, [R1+0x3af0] ;  /* 0x003af000010a7983 */ /* 0x002ea20000300a00 */
[----:B------:R-:W-:Y:S02]  /*30ab0*/  IMAD.MOV.U32 R8, RZ, RZ, R19 ;  /* 0x000000ffff087224 */ /* 0x000fe400078e0013 */
[----:B------:R-:W3:Y:S02]  /*30ac0*/  LDL.LU.64 R18, [R1+0x3ae8] ;  /* 0x003ae80001127983 */ /* 0x000ee40000300a00 */
[----:B------:R-:W3:Y:S02]  /*30ad0*/  LDL.LU.64 R16, [R1+0x3ae0] ;  /* 0x003ae00001107983 */ /* 0x000ee40000300a00 */
[----:B---3--:R-:W-:Y:S01]  /*30ae0*/  HMMA.16816.F32.BF16 R12, R12, R6, R16 ;  /* 0x000000060c0c723c */ /* 0x008fe20000041810 */
[----:B------:R-:W2:Y:S01]  /*30af0*/  LDL.LU.64 R18, [R1+0x3ad8] ;  /* 0x003ad80001127983 */ /* 0x000ea20000300a00 */
[----:B------:R-:W2:Y:S11]  /*30b00*/  LDL.LU.64 R16, [R1+0x3ad0] ;  /* 0x003ad00001107983 */ /* 0x000eb60000300a00 */
[----:B------:R-:W-:Y:S10]  /*30b10*/  @!UPT UIADD3 URZ, URZ, URZ, URZ ;  /* 0x0000003f3f3ff290 */ /* 0x000ff4000fffe03f */
[----:B------:R-:W-:Y:S01]  /*30b20*/  STL.64 [R1+0x2a0], R12 ;  /* 0x0002a00c01007387 */ /* 0x000fe20000100a00 */
[----:B------:R0:W-:Y:S02]  /*30b30*/  STL.64 [R1+0x2a8], R14 ;  /* 0x0002a80e01007387 */ /* 0x0001e40000100a00 */
[----:B0-----:R-:W-:Y:S02]  /*30b40*/  IMAD.MOV.U32 R14, RZ, RZ, R9 ;  /* 0x000000ffff0e7224 */ /* 0x001fe400078e0009 */
[----:B------:R-:W-:Y:S02]  /*30b50*/  IMAD.MOV.U32 R15, RZ, RZ, R8 ;  /* 0x000000ffff0f7224 */ /* 0x000fe400078e0008 */
[C---:B--2---:R-:W-:Y:S01]  /*30b60*/  HMMA.16816.F32.BF16 R8, R16.reuse, R10, R24 ;  /* 0x0000000a1008723c */ /* 0x044fe20000041818 */
[----:B------:R-:W2:Y:S01]  /*30b70*/  LDL.LU.64 R26, [R1+0x3ac8] ;  /* 0x003ac800011a7983 */ /* 0x000ea20000300a00 */
[----:B------:R-:W2:Y:S11]  /*30b80*/  LDL.LU.64 R24, [R1+0x3ac0] ;  /* 0x003ac00001187983 */ /* 0x000eb60000300a00 */
[----:B------:R-:W-:Y:S10]  /*30b90*/  @!UPT UIADD3 URZ, URZ, URZ, URZ ;  /* 0x0000003f3f3ff290 */ /* 0x000ff4000fffe03f */
[----:B------:R-:W-:Y:S01]  /*30ba0*/  STL.64 [R1+0x290], R8 ;  /* 0x0002900801007387 */ /* 0x000fe20000100a00 */
[----:B------:R0:W-:Y:S03]  /*30bb0*/  STL.64 [R1+0x298], R10 ;  /* 0x0002980a01007387 */ /* 0x0001e60000100a00 */
[----:B0-----:R-:W2:Y:S02]  /*30bc0*/  LDL.LU.64 R10, [R1+0x3ab8] ;  /* 0x003ab800010a7983 */ /* 0x001ea40000300a00 */
[C---:B--2---:R-:W-:Y:S02]  /*30bd0*/  HMMA.16816.F32.BF16 R8, R16.reuse, R10, R24 ;  /* 0x0000000a1008723c */ /* 0x044fe40000041818 */
[----:B------:R-:W2:Y:S01]  /*30be0*/  LDL.LU.64 R26, [R1+0x3ab0] ;  /* 0x003ab000011a7983 */ /* 0x000ea20000300a00 */
[----:B------:R-:W2:Y:S11]  /*30bf0*/  LDL.LU.64 R24, [R1+0x3aa8] ;  /* 0x003aa80001187983 */ /* 0x000eb60000300a00 */
[----:B------:R-:W-:Y:S09]  /*30c00*/  @!UPT UIADD3 URZ, URZ, URZ, URZ ;  /* 0x0000003f3f3ff290 */ /* 0x000ff2000fffe03f */
[----:B------:R-:W-:Y:S01]  /*30c10*/  STL.64 [R1+0x280], R8 ;  /* 0x0002800801007387 */ /* 0x000fe20000100a00 */
[----:B------:R0:W-:Y:S03]  /*30c20*/  STL.64 [R1+0x288], R10 ;  /* 0x0002880a01007387 */ /* 0x0001e60000100a00 */
[----:B0-----:R-:W2:Y:S02]  /*30c30*/  LDL.LU.64 R10, [R1+0x3aa0] ;  /* 0x003aa000010a7983 */ /* 0x001ea40000300a00 */
[C---:B--2---:R-:W-:Y:S02]  /*30c40*/  HMMA.16816.F32.BF16 R8, R16.reuse, R10, R24 ;  /* 0x0000000a1008723c */ /* 0x044fe40000041818 */
[----:B------:R-:W2:Y:S01]  /*30c50*/  LDL.LU.64 R26, [R1+0x3a98] ;  /* 0x003a9800011a7983 */ /* 0x000ea20000300a00 */
[----:B------:R-:W3:Y:S11]  /*30c60*/  LDL.LU.64 R24, [R1+0x3a90] ;  /* 0x003a900001187983 */ /* 0x000ef60000300a00 */
[----:B------:R-:W-:Y:S09]  /*30c70*/  @!UPT UIADD3 URZ, URZ, URZ, URZ ;  /* 0x0000003f3f3ff290 */ /* 0x000ff2000fffe03f */
[----:B------:R-:W-:Y:S01]  /*30c80*/  STL.64 [R1+0x270], R8 ;  /* 0x0002700801007387 */ /* 0x000fe20000100a00 */
[----:B------:R0:W-:Y:S03]  /*30c90*/  STL.64 [R1+0x278], R10 ;  /* 0x0002780a01007387 */ /* 0x0001e60000100a00 */
[----:B0-----:R-:W2:Y:S01]  /*30ca0*/  LDL.LU.64 R10, [R1+0x3a88] ;  /* 0x003a8800010a7983 */ /* 0x001ea20000300a00 */
[----:B------:R-:W2:Y:S02]  /*30cb0*/  LDL.LU.64 R8, [R1+0x3a80] ;  /* 0x003a800001087983 */ /* 0x000ea40000300a00 */
[----:B--2---:R-:W-:Y:S11]  /*30cc0*/  HMMA.16816.F32.BF16 R8, R16, R26, R8 ;  /* 0x0000001a1008723c */ /* 0x004ff60000041808 */
[----:B------:R-:W-:Y:S11]  /*30cd0*/  @!UPT UIADD3 URZ, URZ, URZ, URZ ;  /* 0x0000003f3f3ff290 */ /* 0x000ff6000fffe03f */
[----:B------:R-:W-:Y:S01]  /*30ce0*/  @!UPT UIADD3 URZ, URZ, URZ, URZ ;  /* 0x0000003f3f3ff290 */ /* 0x000fe2000fffe03f */
[----:B------:R-:W-:Y:S01]  /*30cf0*/  STL.64 [R1+0x260], R8 ;  /* 0x0002600801007387 */ /* 0x000fe20000100a00 */
[----:B------:R0:W-:Y:S03]  /*30d00*/  STL.64 [R1+0x268], R10 ;  /* 0x0002680a01007387 */ /* 0x0001e60000100a00 */
[----:B0-----:R-:W2:Y:S01]  /*30d10*/  LDL.LU.64 R10, [R1+0x3a78] ;  /* 0x003a7800010a7983 */ /* 0x001ea20000300a00 */
[----:B------:R-:W2:Y:S02]  /*30d20*/  LDL.LU.64 R8, [R1+0x3a70] ;  /* 0x003a700001087983 */ /* 0x000ea40000300a00 */
[----:B------:R0:W-:Y:S02]  /*30d30*/  STL.64 [R1+0x39f0], R26 ;  /* 0x0039f01a01007387 */ /* 0x0001e40000100a00 */
[----:B---3--:R2:W-:Y:S02]  /*30d40*/  STL.64 [R1+0x39e8], R24 ;  /* 0x0039e81801007387 */ /* 0x0085e40000100a00 */
[----:B0-----:R-:W-:-:S02]  /*30d50*/  IMAD.MOV.U32 R26, RZ, RZ, R5 ;  /* 0x000000ffff1a7224 */ /* 0x001fc400078e0005 */
[----:B------:R-:W-:-:S07]  /*30d60*/  IMAD.MOV.U32 R27, RZ, RZ, R4 ;  /* 0x000000ffff1b7224 */ /* 0x000fce00078e0004 */
[C---:B--2---:R-:W-:Y:S01]  /*30d70*/  HMMA.16816.F32.BF16 R24, R16.reuse, R26, R8 ;  /* 0x0000001a1018723c */ /* 0x044fe20000041808 */
[----:B------:R-:W2:Y:S01]  /*30d80*/  LDL.LU.64 R10, [R1+0x3a68] ;  /* 0x003a6800010a7983 */ /* 0x000ea20000300a00 */
[----:B------:R-:W2:Y:S02]  /*30d90*/  LDL.LU.64 R8, [R1+0x3a60] ;  /* 0x003a600001087983 */ /* 0x000ea40000300a00 */
[----:B------:R-:W-:Y:S02]  /*30da0*/  IMAD.MOV.U32 R5, RZ, RZ, R22 ;  /* 0x000000ffff057224 */ /* 0x000fe400078e0016 */
[----:B------:R-:W-:Y:S11]  /*30db0*/  IMAD.MOV.U32 R4, RZ, RZ, R23 ;  /* 0x000000ffff047224 */ /* 0x000ff600078e0017 */
[----:B------:R-:W-:Y:S06]  /*30dc0*/  @!UPT UIADD3 URZ, URZ, URZ, URZ ;  /* 0x0000003f3f3ff290 */ /* 0x000fec000fffe03f */
[----:B------:R-:W-:Y:S01]  /*30dd0*/  STL.64 [R1+0x250], R24 ;  /* 0x0002501801007387 */ /* 0x000fe20000100a00 */
[----:B------:R-:W-:Y:S01]  /*30de0*/  STL.64 [R1+0x258], R26 ;  /* 0x0002581a01007387 */ /* 0x000fe20000100a00 */
[----:B--2---:R-:W-:Y:S11]  /*30df0*/  HMMA.16816.F32.BF16 R8, R16, R22, R8 ;  /* 0x000000161008723c */ /* 0x004ff60000041808 */
[----:B------:R-:W-:Y:S11]  /*30e00*/  @!UPT UIADD3 URZ, URZ, URZ, URZ ;  /* 0x0000003f3f3ff290 */ /* 0x000ff6000fffe03f */
[----:B------:R-:W-:Y:S01]  /*30e10*/  @!UPT UIADD3 URZ, URZ, URZ, URZ ;  /* 0x0000003f3f3ff290 */ /* 0x000fe2000fffe03f */
[----:B------:R-:W-:Y:S01]  /*30e20*/  STL.64 [R1+0x240], R8 ;  /* 0x0002400801007387 */ /* 0x000fe20000100a00 */
[----:B------:R-:W-:Y:S02]  /*30e30*/  STL.64 [R1+0x248], R10 ;  /* 0x0002480a01007387 */ /* 0x000fe40000100a00 */
[----:B------:R-:W-:Y:S02]  /*30e40*/  STL.64 [R1+0x3a50], R6 ;  /* 0x003a500601007387 */ /* 0x000fe40000100a00 */
[----:B------:R0:W-:Y:S01]  /*30e50*/  STL.64 [R1+0x3a48], R4 ;  /* 0x003a480401007387 */ /* 0x0001e20000100a00 */
[----:B------:R-:W2:Y:S01]  /*30e60*/  LDL.LU R20, [R1+0x180] ;  /* 0x0001800001147983 */ /* 0x000ea20000300800 */
[----:B------:R-:W2:Y:S02]  /*30e70*/  LDL.LU R21, [R1+0x184] ;  /* 0x0001840001157983 */ /* 0x000ea40000300800 */
[----:B------:R-:W2:Y:S02]  /*30e80*/  LDL.LU R22, [R1+0x188] ;  /* 0x0001880001167983 */ /* 0x000ea40000300800 */
[----:B------:R-:W2:Y:S01]  /*30e90*/  LDL.LU R23, [R1+0x18c] ;  /* 0x00018c0001177983 */ /* 0x000ea20000300800 */
[----:B0-----:R-:W3:Y:S01]  /*30ea0*/  LDL.LU R4, [R1+0x230] ;  /* 0x0002300001047983 */ /* 0x001ee20000300800 */
[----:B------:R-:W3:Y:S02]  /*30eb0*/  LDL.LU R5, [R1+0x234] ;  /* 0x0002340001057983 */ /* 0x000ee40000300800 */
[----:B------:R-:W3:Y:S02]  /*30ec0*/  LDL.LU R6, [R1+0x238] ;  /* 0x0002380001067983 */ /* 0x000ee40000300800 */
[----:B------:R-:W3:Y:S01]  /*30ed0*/  LDL.LU R7, [R1+0x23c] ;  /* 0x00023c0001077983 */ /* 0x000ee20000300800 */
[----:B------:R-:W4:Y:S04]  /*30ee0*/  LDL.LU.64 R26, [R1+0x8] ;  /* 0x00000800011a7983 */ /* 0x000f280000300a00 */
[----:B----4-:R0:W-:Y:S04]  /*30ef0*/  STL.64 [R1+0x3a08], R26 ;  /* 0x003a081a01007387 */ /* 0x0101e80000100a00 */
[----:B0-----:R-:W4:Y:S01]  /*30f00*/  LDL.LU.64 R26, [R1+0x18] ;  /* 0x00001800011a7983 */ /* 0x001f220000300a00 */
[----:B------:R-:W-:-:S03]  /*30f10*/  IMAD.MOV.U32 R11, RZ, RZ, R2 ;  /* 0x000000ffff0b7224 */ /* 0x000fc600078e0002 */
[----:B----4-:R0:W-:Y:S04]  /*30f20*/  STL.64 [R1+0x3a20], R26 ;  /* 0x003a201a01007387 */ /* 0x0101e80000100a00 */
[----:B0-----:R-:W4:Y:S01]  /*30f30*/  LDL.LU.64 R26, [R1+0x28] ;  /* 0x00002800011a7983 */ /* 0x001f220000300a00 */
[----:B------:R-:W2:Y:S02]  /*30f40*/  LDL.LU R8, [R1+0x130] ;  /* 0x0001300001087983 */ /* 0x000ea40000300800 */
[----:B------:R-:W2:Y:S02]  /*30f50*/  LDL.LU R9, [R1+0x134] ;  /* 0x0001340001097983 */ /* 0x000ea40000300800 */
[----:B------:R-:W2:Y:S01]  /*30f60*/  LDL.LU R10, [R1+0x138] ;  /* 0x00013800010a7983 */ /* 0x000ea20000300800 */
[----:B------:R-:W3:Y:S04]  /*30f70*/  LDL.LU R2, [R1+0x3a5c] ;  /* 0x003a5c0001027983 */ /* 0x000ee80000300800 */
[----:B--2---:R-:W-:Y:S01]  /*30f80*/  STL.64 [R1+0x39e0], R10 ;  /* 0x0039e00a01007387 */ /* 0x004fe20000100a00 */
[----:B------:R0:W-:Y:S03]  /*30f90*/  STL.64 [R1+0x39d8], R8 ;  /* 0x0039d80801007387 */ /* 0x0001e60000100a00 */
[----:B0-----:R-:W2:Y:S01]  /*30fa0*/  LDL.LU R8, [R1+0x140] ;  /* 0x0001400001087983 */ /* 0x001ea20000300800 */
[----:B------:R-:W2:Y:S02]  /*30fb0*/  LDL.LU R9, [R1+0x144] ;  /* 0x0001440001097983 */ /* 0x000ea40000300800 */
[----:B------:R-:W2:Y:S02]  /*30fc0*/  LDL.LU R10, [R1+0x148] ;  /* 0x00014800010a7983 */ /* 0x000ea40000300800 */
[----:B------:R-:W2:Y:S02]  /*30fd0*/  LDL.LU R11, [R1+0x14c] ;  /* 0x00014c00010b7983 */ /* 0x000ea40000300800 */
[----:B--2---:R-:W-:Y:S01]  /*30fe0*/  STL.64 [R1+0x3a00], R10 ;  /* 0x003a000a01007387 */ /* 0x004fe20000100a00 */
[----:B------:R0:W-:Y:S03]  /*30ff0*/  STL.64 [R1+0x39f8], R8 ;  /* 0x0039f80801007387 */ /* 0x0001e60000100a00 */
[----:B0-----:R-:W2:Y:S01]  /*31000*/  LDL.LU R8, [R1+0x150] ;  /* 0x0001500001087983 */ /* 0x001ea20000300800 */
[----:B------:R-:W2:Y:S02]  /*31010*/  LDL.LU R9, [R1+0x154] ;  /* 0x0001540001097983 */ /* 0x000ea40000300800 */
[----:B------:R-:W2:Y:S02]  /*31020*/  LDL.LU R10, [R1+0x158] ;  /* 0x00015800010a7983 */ /* 0x000ea40000300800 */
[----:B---3--:R-:W-:-:S02]  /*31030*/  IMAD.MOV.U32 R11, RZ, RZ, R2 ;  /* 0x000000ffff0b7224 */ /* 0x008fc400078e0002 */
[----:B------:R-:W3:Y:S01]  /*31040*/  LDL.LU R2, [R1+0x3a58] ;  /* 0x003a580001027983 */ /* 0x000ee20000300800 */
[----:B------:R-:W-:Y:S03]  /*31050*/  HMMA.16816.F32.BF16 R4, R16, R14, R4 ;  /* 0x0000000e1004723c */ /* 0x000fe60000041804 */
        /* <DEDUP_REMOVED lines=11> */
[----:B---3--:R-:W-:Y:S01]  /*31110*/  IMAD.MOV.U32 R11, RZ, RZ, R2 ;  /* 0x000000ffff0b7224 */ /* 0x008fe200078e0002 */
[----:B------:R-:W-:Y:S01]  /*31120*/  STL.64 [R1+0x230], R4 ;  /* 0x0002300401007387 */ /* 0x000fe20000100a00 */
[----:B------:R0:W-:Y:S02]  /*31130*/  STL [R1+0x238], R6 ;  /* 0x0002380601007387 */ /* 0x0001e40000100800 */
[----:B------:R-:W-:-:S02]  /*31140*/  IMAD.MOV.U32 R2, RZ, RZ, R7 ;  /* 0x000000ffff027224 */ /* 0x000fc400078e0007 */
[----:B0-----:R-:W3:Y:S01]  /*31150*/  LDL.LU.64 R6, [R1+0x3a50] ;  /* 0x003a500001067983 */ /* 0x001ee20000300a00 */
[----:B------:R-:W2:Y:S02]  /*31160*/  LDL.LU.64 R4, [R1+0x3a48] ;  /* 0x003a480001047983 */ /* 0x000ea40000300a00 */
[----:B------:R4:W-:Y:S01]  /*31170*/  STL [R1+0x38a0], R2 ;  /* 0x0038a00201007387 */ /* 0x0009e20000100800 */
[----:B---3--:R-:W-:Y:S01]  /*31180*/  HMMA.16816.F32.BF16 R16, R16, R6, R20 ;  /* 0x000000061010723c */ /* 0x008fe20000041814 */
[----:B------:R-:W2:Y:S01]  /*31190*/  LDL.LU.64 R22, [R1+0x3a40] ;  /* 0x003a400001167983 */ /* 0x000ea20000300a00 */
[----:B------:R-:W2:Y:S02]  /*311a0*/  LDL.LU.64 R20, [R1+0x3a38] ;  /* 0x003a380001147983 */ /* 0x000ea40000300a00 */
[----:B----4-:R-:W-:Y:S11]  /*311b0*/  IMAD.MOV.U32 R2, RZ, RZ, R27 ;  /* 0x000000ffff027224 */ /* 0x010ff600078e001b */
[----:B------:R-:W-:Y:S08]  /*311c0*/  @!UPT UIADD3 URZ, URZ, URZ, URZ ;  /* 0x0000003f3f3ff290 */ /* 0x000ff0000fffe03f */
[----:B------:R0:W-:Y:S01]  /*311d0*/  STL.64 [R1+0x180], R16 ;  /* 0x0001801001007387 */ /* 0x0001e20000100a00 */
[----:B------:R-:W-:Y:S02]  /*311e0*/  STL.64 [R1+0x188], R18 ;  /* 0x0001881201007387 */ /* 0x000fe40000100a00 */
[----:B0-----:R-:W-:Y:S01]  /*311f0*/  IMAD.MOV.U32 R16, RZ, RZ, R26 ;  /* 0x000000ffff107224 */ /* 0x001fe200078e001a */
[----:B--2---:R-:W-:Y:S11]  /*31200*/  HMMA.16816.F32.BF16 R8, R20, R26, R8 ;  /* 0x0000001a1408723c */ /* 0x004ff60000041808 */
[----:B------:R-:W-:Y:S11]  /*31210*/  @!UPT UIADD3 URZ, URZ, URZ, URZ ;  /* 0x0000003f3f3ff290 */ /* 0x000ff6000fffe03f */
[----:B------:R-:W-:Y:S01]  /*31220*/  @!UPT UIADD3 URZ, URZ, URZ, URZ ;  /* 0x0000003f3f3ff290 */ /* 0x000fe2000fffe03f */
[----:B------:R-:W-:Y:S01]  /*31230*/  STL.64 [R1+0x170], R8 ;  /* 0x0001700801007387 */ /* 0x000fe20000100a00 */
[----:B------:R0:W-:Y:S03]  /*31240*/  STL.64 [R1+0x178], R10 ;  /* 0x0001780a01007387 */ /* 0x0001e60000100a00 */
[----:B0-----:R-:W2:Y:S01]  /*31250*/  LDL.LU.64 R10, [R1+0x3a30] ;  /* 0x003a3000010a7983 */ /* 0x001ea20000300a00 */
[----:B------:R-:W2:Y:S02]  /*31260*/  LDL.LU.64 R8, [R1+0x3a28] ;  /* 0x003a280001087983 */ /* 0x000ea40000300a00 */
[----:B------:R-:W2:Y:S02]  /*31270*/  LDL.LU.64 R26, [R1+0x3a20] ;  /* 0x003a2000011a7983 */ /* 0x000ea40000300a00 */
[----:B------:R-:W-:Y:S02]  /*31280*/  IMAD.MOV.U32 R18, RZ, RZ, R5 ;  /* 0x000000ffff127224 */ /* 0x000fe400078e0005 */
[----:B------:R-:W-:-:S05]  /*31290*/  IMAD.MOV.U32 R19, RZ, RZ, R4 ;  /* 0x000000ffff137224 */ /* 0x000fca00078e0004 */
[----:B------:R0:W-:Y:S01]  /*312a0*/  STL.64 [R1+0x39d0], R18 ;  /* 0x0039d01201007387 */ /* 0x0001e20000100a00 */
[----:B------:R-:W-:Y:S03]  /*312b0*/  STL [R1+0x39c8], R16 ;  /* 0x0039c81001007387 */ /* 0x000fe60000100800 */
[----:B0-----:R-:W3:Y:S01]  /*312c0*/  LDL.LU.64 R18, [R1+0x38] ;  /* 0x0000380001127983 */ /* 0x001ee20000300a00 */
        /* <DEDUP_REMOVED lines=9> */
[----:B------:R-:W-:Y:S01]  /*31360*/  STL.64 [R1+0x39c0], R14 ;  /* 0x0039c00e01007387 */ /* 0x000fe20000100a00 */
[----:B------:R0:W-:Y:S04]  /*31370*/  STL.64 [R1+0x39b8], R12 ;  /* 0x0039b80c01007387 */ /* 0x0001e80000100a00 */
[----:B0-----:R-:W4:Y:S01]  /*31380*/  LDL.LU R12, [R1+0x120] ;  /* 0x00012000010c7983 */ /* 0x001f220000300800 */
[----:B------:R-:W4:Y:S02]  /*31390*/  LDL.LU R13, [R1+0x124] ;  /* 0x00012400010d7983 */ /* 0x000f240000300800 */
[----:B------:R-:W4:Y:S02]  /*313a0*/  LDL.LU R14, [R1+0x128] ;  /* 0x00012800010e7983 */ /* 0x000f240000300800 */
[----:B------:R-:W4:Y:S01]  /*313b0*/  LDL.LU R15, [R1+0x12c] ;  /* 0x00012c00010f7983 */ /* 0x000f220000300800 */
[----:B--2---:R-:W-:Y:S01]  /*313c0*/  HMMA.16816.F32.BF16 R8, R20, R26, R8 ;  /* 0x0000001a1408723c */ /* 0x004fe20000041808 */
[----:B------:R-:W-:-:S02]  /*313d0*/  IMAD.MOV.U32 R5, RZ, RZ, R26 ;  /* 0x000000ffff057224 */ /* 0x000fc400078e001a */
[----:B------:R-:W-:Y:S11]  /*313e0*/  IMAD.MOV.U32 R4, RZ, RZ, R27 ;  /* 0x000000ffff047224 */ /* 0x000ff600078e001b */
[----:B------:R-:W-:Y:S09]  /*313f0*/  @!UPT UIADD3 URZ, URZ, URZ, URZ ;  /* 0x0000003f3f3ff290 */ /* 0x000ff2000fffe03f */
[----:B------:R-:W-:Y:S01]  /*31400*/  STL.64 [R1+0x150], R8 ;  /* 0x0001500801007387 */ /* 0x000fe20000100a00 */
[----:B------:R0:W-:Y:S03]  /*31410*/  STL.64 [R1+0x158], R10 ;  /* 0x0001580a01007387 */ /* 0x0001e60000100a00 */
[----:B0-----:R-:W2:Y:S01]  /*31420*/  LDL.LU.64 R10, [R1+0x3a00] ;  /* 0x003a0000010a7983 */ /* 0x001ea20000300a00 */
[----:B------:R-:W2:Y:S02]  /*31430*/  LDL.LU.64 R8, [R1+0x39f8] ;  /* 0x0039f80001087983 */ /* 0x000ea40000300a00 */
[----:B------:R-:W2:Y:S02]  /*31440*/  LDL.LU.64 R26, [R1+0x39f0] ;  /* 0x0039f000011a7983 */ /* 0x000ea40000300a00 */
[----:B------:R-:W3:Y:S01]  /*31450*/  LDL.LU.64 R24, [R1+0x39e8] ;  /* 0x0039e80001187983 */ /* 0x000ee20000300a00 */
[C---:B--2---:R-:W-:Y:S11]  /*31460*/  HMMA.16816.F32.BF16 R8, R20.reuse, R26, R8 ;  /* 0x0000001a1408723c */ /* 0x044ff60000041808 */
[----:B------:R-:W-:Y:S11]  /*31470*/  @!UPT UIADD3 URZ, URZ, URZ, URZ ;  /* 0x0000003f3f3ff290 */ /* 0x000ff6000fffe03f */
[----:B------:R-:W-:Y:S01]  /*31480*/  @!UPT UIADD3 URZ, URZ, URZ, URZ ;  /* 0x0000003f3f3ff290 */ /* 0x000fe2000fffe03f */
[----:B------:R-:W-:Y:S01]  /*31490*/  STL.64 [R1+0x140], R8 ;  /* 0x0001400801007387 */ /* 0x000fe20000100a00 */
[----:B------:R0:W-:Y:S03]  /*314a0*/  STL.64 [R1+0x148], R10 ;  /* 0x0001480a01007387 */ /* 0x0001e60000100a00 */
[----:B0-----:R-:W2:Y:S01]  /*314b0*/  LDL.LU.64 R10, [R1+0x39e0] ;  /* 0x0039e000010a7983 */ /* 0x001ea20000300a00 */
[----:B------:R-:W2:Y:S02]  /*314c0*/  LDL.LU.64 R8, [R1+0x39d8] ;  /* 0x0039d80001087983 */ /* 0x000ea40000300a00 */
[----:B------:R-:W-:Y:S02]  /*314d0*/  STL.64 [R1+0x3968], R26 ;  /* 0x0039681a01007387 */ /* 0x000fe40000100a00 */
[----:B---3--:R0:W-:Y:S02]  /*314e0*/  STL.64 [R1+0x3960], R24 ;  /* 0x0039601801007387 */ /* 0x0081e40000100a00 */
[----:B0-----:R-:W3:Y:S01]  /*314f0*/  LDL.LU R24, [R1+0x110] ;  /* 0x0001100001187983 */ /* 0x001ee20000300800 */
[----:B------:R-:W3:Y:S02]  /*31500*/  LDL.LU R25, [R1+0x114] ;  /* 0x0001140001197983 */ /* 0x000ee40000300800 */
[----:B------:R-:W3:Y:S02]  /*31510*/  LDL.LU R26, [R1+0x118] ;  /* 0x00011800011a7983 */ /* 0x000ee40000300800 */
[----:B------:R-:W3:Y:S01]  /*31520*/  LDL.LU R27, [R1+0x11c] ;  /* 0x00011c00011b7983 */ /* 0x000ee20000300800 */
[C---:B--2---:R-:W-:Y:S11]  /*31530*/  HMMA.16816.F32.BF16 R8, R20.reuse, R18, R8 ;  /* 0x000000121408723c */ /* 0x044ff60000041808 */
[----:B------:R-:W-:Y:S11]  /*31540*/  @!UPT UIADD3 URZ, URZ, URZ, URZ ;  /* 0x0000003f3f3ff290 */ /* 0x000ff6000fffe03f */
[----:B------:R-:W-:Y:S01]  /*31550*/  @!UPT UIADD3 URZ, URZ, URZ, URZ ;  /* 0x0000003f3f3ff290 */ /* 0x000fe2000fffe03f */
[----:B------:R0:W-:Y:S01]  /*31560*/  STL.64 [R1+0x130], R8 ;  /* 0x0001300801007387 */ /* 0x0001e20000100a00 */
[----:B------:R-:W-:Y:S02]  /*31570*/  STL.64 [R1+0x138], R10 ;  /* 0x0001380a01007387 */ /* 0x000fe40000100a00 */
[----:B0-----:R-:W-:Y:S02]  /*31580*/  IMAD.MOV.U32 R9, RZ, RZ, R18 ;  /* 0x000000ffff097224 */ /* 0x001fe400078e0012 */
[----:B------:R-:W-:Y:S02]  /*31590*/  IMAD.MOV.U32 R8, RZ, RZ, R19 ;  /* 0x000000ffff087224 */ /* 0x000fe400078e0013 */
[----:B------:R-:W4:Y:S01]  /*315a0*/  LDL.LU.64 R18, [R1+0x39d0] ;  /* 0x0039d00001127983 */ /* 0x000f220000300a00 */
[----:B------:R-:W2:Y:S01]  /*315b0*/  LDL.LU R16, [R1+0x39c8] ;  /* 0x0039c80001107983 */ /* 0x000ea20000300800 */
[C---:B----4-:R-:W-:Y:S11]  /*315c0*/  HMMA.16816.F32.BF16 R12, R20.reuse, R18, R12 ;  /* 0x00000012140c723c */ /* 0x050ff6000004180c */
[----:B------:R-:W-:Y:S11]  /*315d0*/  @!UPT UIADD3 URZ, URZ, URZ, URZ ;  /* 0x0000003f3f3ff290 */ /* 0x000ff6000fffe03f */
[----:B------:R-:W-:Y:S01]  /*315e0*/  @!UPT UIADD3 URZ, URZ, URZ, URZ ;  /* 0x0000003f3f3ff290 */ /* 0x000fe2000fffe03f */
[----:B------:R-:W-:Y:S01]  /*315f0*/  STL.64 [R1+0x120], R12 ;  /* 0x0001200c01007387 */ /* 0x000fe20000100a00 */
[----:B------:R0:W-:Y:S03]  /*31600*/  STL.64 [R1+0x128], R14 ;  /* 0x0001280e01007387 */ /* 0x0001e60000100a00 */
[----:B0-----:R-:W3:Y:S01]  /*31610*/  LDL.LU.64 R14, [R1+0x39c0] ;  /* 0x0039c000010e7983 */ /* 0x001ee20000300a00 */
[----:B------:R-:W4:Y:S02]  /*31620*/  LDL.LU.64 R12, [R1+0x39b8] ;  /* 0x0039b800010c7983 */ /* 0x000f240000300a00 */
[----:B------:R0:W-:Y:S02]  /*31630*/  STL.64 [R1+0x3940], R18 ;  /* 0x0039401201007387 */ /* 0x0001e40000100a00 */
[----:B0-----:R-:W-:Y:S02]  /*31640*/  IMAD.MOV.U32 R19, RZ, RZ, R8 ;  /* 0x000000ffff137224 */ /* 0x001fe400078e0008 */
[----:B------:R-:W-:Y:S01]  /*31650*/  IMAD.MOV.U32 R18, RZ, RZ, R9 ;  /* 0x000000ffff127224 */ /* 0x000fe200078e0009 */
[----:B---3--:R-:W-:Y:S11]  /*31660*/  HMMA.16816.F32.BF16 R24, R20, R14, R24 ;  /* 0x0000000e1418723c */ /* 0x008ff60000041818 */
[----:B------:R-:W-:Y:S11]  /*31670*/  @!UPT UIADD3 URZ, URZ, URZ, URZ ;  /* 0x0000003f3f3ff290 */ /* 0x000ff6000fffe03f */
[----:B------:R-:W-:Y:S01]  /*31680*/  @!UPT UIADD3 URZ, URZ, URZ, URZ ;  /* 0x0000003f3f3ff290 */ /* 0x000fe2000fffe03f */
[----:B------:R0:W-:Y:S01]  /*31690*/  STL.64 [R1+0x110], R24 ;  /* 0x0001101801007387 */ /* 0x0001e20000100a00 */
[----:B------:R1:W-:Y:S02]  /*316a0*/  STL.64 [R1+0x118], R26 ;  /* 0x0001181a01007387 */ /* 0x0003e40000100a00 */
[----:B------:R-:W3:Y:S02]  /*316b0*/  LDL.LU R8, [R1+0x40] ;  /* 0x0000400001087983 */ /* 0x000ee40000300800 */
[----:B------:R-:W3:Y:S01]  /*316c0*/  LDL.LU R9, [R1+0x44] ;  /* 0x0000440001097983 */ /* 0x000ee20000300800 */
[----:B------:R-:W2:Y:S01]  /*316d0*/  LDL.LU R10, [R1+0x48] ;  /* 0x00004800010a7983 */ /* 0x000ea20000300800 */
[----:B------:R-:W2:Y:S03]  /*316e0*/  LDL.LU R11, [R1+0x4c] ;  /* 0x00004c00010b7983 */ /* 0x000ea60000300800 */
[----:B--2---:R4:W-:Y:S01]  /*316f0*/  STL.64 [R1+0x3978], R10 ;  /* 0x0039780a01007387 */ /* 0x0049e20000100a00 */
[----:B---3--:R2:W-:Y:S02]  /*31700*/  STL.64 [R1+0x3970], R8 ;  /* 0x0039700801007387 */ /* 0x0085e40000100a00 */
[----:B0-----:R-:W3:Y:S02]  /*31710*/  LDL.LU R24, [R1+0x80] ;  /* 0x0000800001187983 */ /* 0x001ee40000300800 */
[----:B------:R-:W3:Y:S01]  /*31720*/  LDL.LU R25, [R1+0x84] ;  /* 0x0000840001197983 */ /* 0x000ee20000300800 */
[----:B-1----:R-:W2:Y:S01]  /*31730*/  LDL.LU R26, [R1+0x88] ;  /* 0x00008800011a7983 */ /* 0x002ea20000300800 */
[----:B------:R-:W2:Y:S02]  /*31740*/  LDL.LU R27, [R1+0x8c] ;  /* 0x00008c00011b7983 */ /* 0x000ea40000300800 */
[----:B----4-:R-:W-:-:S02]  /*31750*/  IMAD.MOV.U32 R10, RZ, RZ, R13 ;  /* 0x000000ffff0a7224 */ /* 0x010fc400078e000d */
[----:B------:R-:W-:Y:S01]  /*31760*/  IMAD.MOV.U32 R11, RZ, RZ, R12 ;  /* 0x000000ffff0b7224 */ /* 0x000fe200078e000c */
[----:B--2---:R-:W-:Y:S01]  /*31770*/  STL.64 [R1+0x3988], R26 ;  /* 0x0039881a01007387 */ /* 0x004fe20000100a00 */
[----:B---3--:R-:W-:Y:S03]  /*31780*/  STL.64 [R1+0x3980], R24 ;  /* 0x0039801801007387 */ /* 0x008fe60000100a00 */
[----:B------:R0:W-:Y:S02]  /*31790*/  STL.64 [R1+0x39b0], R10 ;  /* 0x0039b00a01007387 */ /* 0x0001e40000100a00 */
[----:B------:R-:W2:Y:S01]  /*317a0*/  LDL.LU R8, [R1+0xb0] ;  /* 0x0000b00001087983 */ /* 0x000ea20000300800 */
[----:B------:R-:W2:Y:S04]  /*317b0*/  LDL.LU R9, [R1+0xb4] ;  /* 0x0000b40001097983 */ /* 0x000ea80000300800 */
[----:B0-----:R-:W2:Y:S01]  /*317c0*/  LDL.LU R10, [R1+0xb8] ;  /* 0x0000b800010a7983 */ /* 0x001ea20000300800 */
[----:B------:R-:W2:Y:S02]  /*317d0*/  LDL.LU R11, [R1+0xbc] ;  /* 0x0000bc00010b7983 */ /* 0x000ea40000300800 */
[----:B------:R-:W3:Y:S02]  /*317e0*/  LDL.LU R24, [R1+0x90] ;  /* 0x0000900001187983 */ /* 0x000ee40000300800 */
[----:B------:R-:W3:Y:S01]  /*317f0*/  LDL.LU R25, [R1+0x94] ;  /* 0x0000940001197983 */ /* 0x000ee20000300800 */
[----:B------:R-:W4:Y:S01]  /*31800*/  LDL.LU R26, [R1+0x98] ;  /* 0x00009800011a7983 */ /* 0x000f220000300800 */
[----:B------:R-:W4:Y:S03]  /*31810*/  LDL.LU R27, [R1+0x9c] ;  /* 0x00009c00011b7983 */ /* 0x000f260000300800 */
[----:B----4-:R-:W-:Y:S01]  /*31820*/  STL.64 [R1+0x3998], R26 ;  /* 0x0039981a01007387 */ /* 0x010fe20000100a00 */
[----:B---3--:R0:W-:Y:S03]  /*31830*/  STL.64 [R1+0x3990], R24 ;  /* 0x0039901801007387 */ /* 0x0081e60000100a00 */
[----:B0-----:R-:W3:Y:S01]  /*31840*/  LDL.LU R24, [R1+0xa0] ;  /* 0x0000a00001187983 */ /* 0x001ee20000300800 */
[----:B------:R-:W3:Y:S02]  /*31850*/  LDL.LU R25, [R1+0xa4] ;  /* 0x0000a40001197983 */ /* 0x000ee40000300800 */
[----:B------:R-:W3:Y:S02]  /*31860*/  LDL.LU R26, [R1+0xa8] ;  /* 0x0000a800011a7983 */ /* 0x000ee40000300800 */
[----:B------:R-:W3:Y:S01]  /*31870*/  LDL.LU R27, [R1+0xac] ;  /* 0x0000ac00011b7983 */ /* 0x000ee20000300800 */
[----:B------:R-:W-:Y:S01]  /*31880*/  STL.64 [R1+0x3958], R18 ;  /* 0x0039581201007387 */ /* 0x000fe20000100a00 */
[----:B------:R0:W-:Y:S02]  /*31890*/  STL.64 [R1+0x3938], R14 ;  /* 0x0039380e01007387 */ /* 0x0001e40000100a00 */
[----:B------:R-:W4:Y:S02]  /*318a0*/  LDL.LU R12, [R1+0x330] ;  /* 0x00033000010c7983 */ /* 0x000f240000300800 */
[----:B------:R-:W4:Y:S01]  /*318b0*/  LDL.LU R13, [R1+0x334] ;  /* 0x00033400010d7983 */ /* 0x000f220000300800 */
[----:B0-----:R-:W3:Y:S01]  /*318c0*/  LDL.LU R14, [R1+0x338] ;  /* 0x00033800010e7983 */ /* 0x001ee20000300800 */
[----:B------:R-:W3:Y:S01]  /*318d0*/  LDL.LU R15, [R1+0x33c] ;  /* 0x00033c00010f7983 */ /* 0x000ee20000300800 */
[----:B--2---:R-:W-:Y:S01]  /*318e0*/  HMMA.16816.F32.BF16 R20, R20, R6, R8 ;  /* 0x000000061414723c */ /* 0x004fe20000041808 */
[----:B------:R-:W-:-:S02]  /*318f0*/  IMAD.MOV.U32 R18, RZ, RZ, R5 ;  /* 0x000000ffff127224 */ /* 0x000fc400078e0005 */
[----:B------:R-:W-:-:S04]  /*31900*/  IMAD.MOV.U32 R19, RZ, RZ, R4 ;  /* 0x000000ffff137224 */ /* 0x000fc800078e0004 */
[----:B------:R-:W-:Y:S02]  /*31910*/  IMAD.MOV.U32 R9, RZ, RZ, R6 ;  /* 0x000000ffff097224 */ /* 0x000fe400078e0006 */
[----:B------:R-:W-:Y:S01]  /*31920*/  IMAD.MOV.U32 R8, RZ, RZ, R7 ;  /* 0x000000ffff087224 */ /* 0x000fe200078e0007 */
[----:B---3--:R-:W-:Y:S01]  /*31930*/  STL.64 [R1+0x3950], R14 ;  /* 0x0039500e01007387 */ /* 0x008fe20000100a00 */
[----:B----4-:R0:W-:Y:S03]  /*31940*/  STL.64 [R1+0x3948], R12 ;  /* 0x0039480c01007387 */ /* 0x0101e60000100a00 */
[----:B0-----:R-:W2:Y:S01]  /*31950*/  LDL.LU R12, [R1+0x220] ;  /* 0x00022000010c7983 */ /* 0x001ea20000300800 */
[----:B------:R-:W2:Y:S02]  /*31960*/  LDL.LU R13, [R1+0x224] ;  /* 0x00022400010d7983 */ /* 0x000ea40000300800 */
[----:B------:R-:W2:Y:S02]  /*31970*/  LDL.LU R14, [R1+0x228] ;  /* 0x00022800010e7983 */ /* 0x000ea40000300800 */
[----:B------:R-:W2:Y:S01]  /*31980*/  LDL.LU R15, [R1+0x22c] ;  /* 0x00022c00010f7983 */ /* 0x000ea20000300800 */
[----:B------:R-:W3:Y:S03]  /*31990*/  LDL.LU.64 R10, [R1+0x39b0] ;  /* 0x0039b000010a7983 */ /* 0x000ee60000300a00 */
[----:B------:R-:W-:Y:S02]  /*319a0*/  STL.64 [R1+0xb0], R20 ;  /* 0x0000b01401007387 */ /* 0x000fe40000100a00 */
[----:B------:R0:W-:Y:S02]  /*319b0*/  STL.64 [R1+0xb8], R22 ;  /* 0x0000b81601007387 */ /* 0x0001e40000100a00 */
[----:B------:R-:W4:Y:S01]  /*319c0*/  LDL.LU.64 R6, [R1+0x39a8] ;  /* 0x0039a80001067983 */ /* 0x000f220000300a00 */
[----:B------:R-:W4:Y:S01]  /*319d0*/  LDL.LU.64 R4, [R1+0x39a0] ;  /* 0x0039a00001047983 */ /* 0x000f220000300a00 */
[----:B0-----:R-:W-:-:S02]  /*319e0*/  IMAD.MOV.U32 R22, RZ, RZ, R16 ;  /* 0x000000ffff167224 */ /* 0x001fc400078e0010 */
[----:B------:R-:W-:-:S07]  /*319f0*/  IMAD.MOV.U32 R23, RZ, RZ, R2 ;  /* 0x000000ffff177224 */ /* 0x000fce00078e0002 */
[----:B----4-:R-:W-:Y:S01]  /*31a00*/  HMMA.16816.F32.BF16 R20, R4, R22, R24 ;  /* 0x000000160414723c */ /* 0x010fe20000041818 */
[----:B------:R-:W3:Y:S01]  /*31a10*/  LDL.LU.64 R26, [R1+0x3998] ;  /* 0x00399800011a7983 */ /* 0x000ee20000300a00 */
[----:B------:R-:W3:Y:S11]  /*31a20*/  LDL.LU.64 R24, [R1+0x3990] ;  /* 0x0039900001187983 */ /* 0x000ef60000300a00 */
[----:B------:R-:W-:Y:S10]  /*31a30*/  @!UPT UIADD3 URZ, URZ, URZ, URZ ;  /* 0x0000003f3f3ff290 */ /* 0x000ff4000fffe03f */
[----:B------:R0:W-:Y:S01]  /*31a40*/  STL.64 [R1+0xa0], R20 ;  /* 0x0000a01401007387 */ /* 0x0001e20000100a00 */
[----:B------:R1:W-:Y:S03]  /*31a50*/  STL.64 [R1+0xa8], R22 ;  /* 0x0000a81601007387 */ /* 0x0003e60000100a00 */
[----:B0-----:R-:W4:Y:S01]  /*31a60*/  LDL.LU R20, [R1+0x320] ;  /* 0x0003200001147983 */ /* 0x001f220000300800 */
[----:B------:R-:W4:Y:S02]  /*31a70*/  LDL.LU R21, [R1+0x324] ;  /* 0x0003240001157983 */ /* 0x000f240000300800 */
[----:B-1----:R-:W2:Y:S02]  /*31a80*/  LDL.LU R22, [R1+0x328] ;  /* 0x0003280001167983 */ /* 0x002ea40000300800 */
[----:B------:R-:W2:Y:S01]  /*31a90*/  LDL.LU R23, [R1+0x32c] ;  /* 0x00032c0001177983 */ /* 0x000ea20000300800 */
[----:B------:R-:W0:Y:S04]  /*31aa0*/  S2R R2, SR_TID.X ;  /* 0x0000000000027919 */ /* 0x000e280000002100 */
[----:B------:R-:W1:Y:S04]  /*31ab0*/  S2R R17, SR_TID.X ;  /* 0x0000000000117919 */ /* 0x000e680000002100 */
[----:B--2---:R2:W-:Y:S01]  /*31ac0*/  STL.64 [R1+0x3920], R22 ;  /* 0x0039201601007387 */ /* 0x0045e20000100a00 */
[----:B----4-:R4:W-:Y:S02]  /*31ad0*/  STL.64 [R1+0x3918], R20 ;  /* 0x0039181401007387 */ /* 0x0109e40000100a00 */
[----:B--2---:R-:W-:-:S02]  /*31ae0*/  IMAD.MOV.U32 R22, RZ, RZ, R9 ;  /* 0x000000ffff167224 */ /* 0x004fc400078e0009 */
[----:B------:R-:W-:-:S05]  /*31af0*/  IMAD.MOV.U32 R23, RZ, RZ, R8 ;  /* 0x000000ffff177224 */ /* 0x000fca00078e0008 */
[----:B------:R2:W-:Y:S01]  /*31b00*/  STL.64 [R1+0x3930], R22 ;  /* 0x0039301601007387 */ /* 0x0005e20000100a00 */
[----:B----4-:R-:W4:Y:S02]  /*31b10*/  LDL.LU R20, [R1+0x450] ;  /* 0x0004500001147983 */ /* 0x010f240000300800 */
[----:B------:R-:W4:Y:S01]  /*31b20*/  LDL.LU R21, [R1+0x454] ;  /* 0x0004540001157983 */ /* 0x000f220000300800 */
[----:B---3--:R-:W-:Y:S01]  /*31b30*/  HMMA.16816.F32.BF16 R8, R4, R10, R24 ;  /* 0x0000000a0408723c */ /* 0x008fe20000041818 */
[----:B--2---:R-:W4:Y:S01]  /*31b40*/  LDL.LU R22, [R1+0x458] ;  /* 0x0004580001167983 */ /* 0x004f220000300800 */
[----:B------:R-:W4:Y:S02]  /*31b50*/  LDL.LU R23, [R1+0x45c] ;  /* 0x00045c0001177983 */ /* 0x000f240000300800 */
[----:B------:R-:W2:Y:S02]  /*31b60*/  LDL.LU.64 R26, [R1+0x3988] ;  /* 0x00398800011a7983 */ /* 0x000ea40000300a00 */
[----:B------:R-:W2:Y:S01]  /*31b70*/  LDL.LU.64 R24, [R1+0x3980] ;  /* 0x0039800001187983 */ /* 0x000ea20000300a00 */
[----:B0-----:R-:W-:Y:S01]  /*31b80*/  LOP3.LUT R2, R2, 0x7, RZ, 0xc0, !PT ;  /* 0x0000000702027812 */ /* 0x001fe200078ec0ff */
[----:B-1----:R-:W-:-:S04]  /*31b90*/  IMAD.SHL.U32 R17, R17, 0x2, RZ ;  /* 0x0000000211117824 */ /* 0x002fc800078e00ff */
[----:B------:R-:W-:-:S11]  /*31ba0*/  IMAD R2, R2, 0x110, RZ ;  /* 0x0000011002027824 */ /* 0x000fd600078e02ff */
[----:B------:R-:W-:Y:S01]  /*31bb0*/  STL.64 [R1+0x90], R8 ;  /* 0x0000900801007387 */ /* 0x000fe20000100a00 */
[----:B------:R0:W-:Y:S01]  /*31bc0*/  STL.64 [R1+0x98], R10 ;  /* 0x0000980a01007387 */ /* 0x0001e20000100a00 */
[----:B------:R-:W-:Y:S02]  /*31bd0*/  LOP3.LUT R2, R2, 0x30, R17, 0x78, !PT ;  /* 0x0000003002027812 */ /* 0x000fe400078e7811 */
[----:B0-----:R-:W3:Y:S01]  /*31be0*/  LDL.LU.64 R10, [R1+0x3978] ;  /* 0x00397800010a7983 */ /* 0x001ee20000300a00 */
[----:B------:R-:W3:Y:S01]  /*31bf0*/  LDL.LU.64 R8, [R1+0x3970] ;  /* 0x0039700001087983 */ /* 0x000ee20000300a00 */
[----:B--2---:R-:W-:Y:S02]  /*31c00*/  HMMA.16816.F32.BF16 R16, R4, R18, R24 ;  /* 0x000000120410723c */ /* 0x004fe40000041818 */
[----:B------:R-:W3:Y:S01]  /*31c10*/  LDL.LU.64 R26, [R1+0x3968] ;  /* 0x00396800011a7983 */ /* 0x000ee20000300a00 */
[----:B------:R-:W2:Y:S01]  /*31c20*/  LDL.LU.64 R24, [R1+0x3960] ;  /* 0x0039600001187983 */ /* 0x000ea20000300a00 */
[----:B------:R-:W-:-:S02]  /*31c30*/  LOP3.LUT R2, R2, 0x40, RZ, 0x3c, !PT ;  /* 0x0000004002027812 */ /* 0x000fc400078e3cff */
[----:B--2---:R0:W-:Y:S11]  /*31c40*/  STL.64 [R1+0x3928], R24 ;  /* 0x0039281801007387 */ /* 0x0041f60000100a00 */
[----:B------:R-:W-:Y:S06]  /*31c50*/  @!UPT UIADD3 URZ, URZ, URZ, URZ ;  /* 0x0000003f3f3ff290 */ /* 0x000fec000fffe03f */
[----:B------:R-:W-:Y:S02]  /*31c60*/  STL.64 [R1+0x80], R16 ;  /* 0x0000801001007387 */ /* 0x000fe40000100a00 */
[----:B------:R-:W-:Y:S02]  /*31c70*/  STL.64 [R1+0x88], R18 ;  /* 0x0000881201007387 */ /* 0x000fe40000100a00 */
[----:B------:R-:W1:Y:S01]  /*31c80*/  LDSM.16.M88.4 R16, [R2+0x20000] ;  /* 0x020000000210783b */ /* 0x000e620000000200 */
[C---:B---3--:R-:W-:Y:S03]  /*31c90*/  HMMA.16816.F32.BF16 R8, R4.reuse, R26, R8 ;  /* 0x0000001a0408723c */ /* 0x048fe60000041808 */
[----:B0-----:R-:W2:Y:S11]  /*31ca0*/  LDL.LU R24, [R1+0x460] ;  /* 0x0004600001187983 */ /* 0x001eb60000300800 */
[----:B------:R-:W-:Y:S09]  /*31cb0*/  @!UPT UIADD3 URZ, URZ, URZ, URZ ;  /* 0x0000003f3f3ff290 */ /* 0x000ff2000fffe03f */
[----:B------:R-:W-:Y:S01]  /*31cc0*/  STL.64 [R1+0x470], R8 ;  /* 0x0004700801007387 */ /* 0x000fe20000100a00 */
[----:B------:R-:W-:Y:S02]  /*31cd0*/  STL.64 [R1+0x478], R10 ;  /* 0x0004780a01007387 */ /* 0x000fe40000100a00 */
[----:B------:R-:W2:Y:S02]  /*31ce0*/  LDL.LU R25, [R1+0x464] ;  /* 0x0004640001197983 */ /* 0x000ea40000300800 */
[----:B------:R-:W2:Y:S01]  /*31cf0*/  LDL.LU R26, [R1+0x468] ;  /* 0x00046800011a7983 */ /* 0x000ea20000300800 */
[----:B------:R-:W2:Y:S04]  /*31d00*/  LDL.LU R27, [R1+0x46c] ;  /* 0x00046c00011b7983 */ /* 0x000ea80000300800 */
[----:B------:R-:W-:Y:S04]  /*31d10*/  LDSM.16.MT88.4 R8, [R0+0x8000] ;  /* 0x008000000008783b */ /* 0x000fe80000004200 */
[----:B-1----:R-:W-:Y:S01]  /*31d20*/  STL.64 [R1+0x40], R16 ;  /* 0x0000401001007387 */ /* 0x002fe20000100a00 */
[----:B------:R0:W-:Y:S03]  /*31d30*/  STL.64 [R1+0x48], R18 ;  /* 0x0000481201007387 */ /* 0x0001e60000100a00 */
[----:B0-----:R-:W3:Y:S02]  /*31d40*/  LDL.LU.64 R18, [R1+0x3958] ;  /* 0x0039580001127983 */ /* 0x001ee40000300a00 */
[C---:B---3--:R-:W-:Y:S02]  /*31d50*/  HMMA.16816.F32.BF16 R16, R4.reuse, R18, R12 ;  /* 0x000000120410723c */ /* 0x048fe4000004180c */
[----:B------:R-:W3:Y:S01]  /*31d60*/  LDL.LU.64 R14, [R1+0x3950] ;  /* 0x00395000010e7983 */ /* 0x000ee20000300a00 */
[----:B------:R-:W3:Y:S11]  /*31d70*/  LDL.LU.64 R12, [R1+0x3948] ;  /* 0x00394800010c7983 */ /* 0x000ef60000300a00 */
[----:B------:R-:W-:Y:S09]  /*31d80*/  @!UPT UIADD3 URZ, URZ, URZ, URZ ;  /* 0x0000003f3f3ff290 */ /* 0x000ff2000fffe03f */
[----:B------:R-:W-:Y:S01]  /*31d90*/  STL.64 [R1+0x220], R16 ;  /* 0x0002201001007387 */ /* 0x000fe20000100a00 */
[----:B------:R-:W-:Y:S02]  /*31da0*/  STL.64 [R1+0x228], R18 ;  /* 0x0002281201007387 */ /* 0x000fe40000100a00 */
[----:B------:R-:W0:Y:S02]  /*31db0*/  LDSM.16.M88.4 R16, [R2+0x20800] ;  /* 0x020800000210783b */ /* 0x000e240000000200 */
[----:B0-----:R-:W-:Y:S02]  /*31dc0*/  STL.64 [R1+0x20], R16 ;  /* 0x0000201001007387 */ /* 0x001fe40000100a00 */
[----:B------:R0:W-:Y:S02]  /*31dd0*/  STL.64 [R1+0x28], R18 ;  /* 0x0000281201007387 */ /* 0x0001e40000100a00 */
[----:B0-----:R-:W3:Y:S02]  /*31de0*/  LDL.LU.64 R18, [R1+0x3940] ;  /* 0x0039400001127983 */ /* 0x001ee40000300a00 */
[----:B---3--:R-:W-:Y:S02]  /*31df0*/  HMMA.16816.F32.BF16 R12, R4, R18, R12 ;  /* 0x00000012040c723c */ /* 0x008fe4000004180c */
[----:B------:R-:W0:Y:S11]  /*31e00*/  LDSM.16.M88.4 R16, [R2+0x21000] ;  /* 0x021000000210783b */ /* 0x000e360000000200 */
[----:B------:R-:W-:Y:S10]  /*31e10*/  @!UPT UIADD3 URZ, URZ, URZ, URZ ;  /* 0x0000003f3f3ff290 */ /* 0x000ff4000fffe03f */
[----:B------:R-:W-:Y:S01]  /*31e20*/  STL.64 [R1+0x340], R12 ;  /* 0x0003400c01007387 */ /* 0x000fe20000100a00 */
[----:B------:R-:W-:Y:S02]  /*31e30*/  STL.64 [R1+0x348], R14 ;  /* 0x0003480e01007387 */ /* 0x000fe40000100a00 */
[----:B------:R-:W1:Y:S01]  /*31e40*/  LDSM.16.M88.4 R12, [R2+0x21800] ;  /* 0x02180000020c783b */ /* 0x000e620000000200 */
[----:B0-----:R-:W-:Y:S03]  /*31e50*/  STL.64 [R1+0x10], R16 ;  /* 0x0000101001007387 */ /* 0x001fe60000100a00 */
[----:B------:R-:W-:Y:S01]  /*31e60*/  STL.64 [R1+0x18], R18 ;  /* 0x0000181201007387 */ /* 0x000fe20000100a00 */
[----:B-1----:R-:W-:Y:S01]  /*31e70*/  STL.64 [R1], R12 ;  /* 0x0000000c01007387 */ /* 0x002fe20000100a00 */
[----:B------:R0:W-:Y:S03]  /*31e80*/  STL.64 [R1+0x8], R14 ;  /* 0x0000080e01007387 */ /* 0x0001e60000100a00 */
[----:B0-----:R-:W4:Y:S01]  /*31e90*/  LDL.LU.64 R14, [R1+0x3938] ;  /* 0x00393800010e7983 */ /* 0x001f220000300a00 */
[----:B------:R-:W-:-:S02]  /*31ea0*/  IMAD.MOV.U32 R17, RZ, RZ, R12 ;  /* 0x000000ffff117224 */ /* 0x000fc400078e000c */
[----:B------:R-:W-:Y:S02]  /*31eb0*/  IMAD.MOV.U32 R16, RZ, RZ, R13 ;  /* 0x000000ffff107224 */ /* 0x000fe400078e000d */
[C---:B----4-:R-:W-:Y:S01]  /*31ec0*/  HMMA.16816.F32.BF16 R12, R4.reuse, R14, R20 ;  /* 0x0000000e040c723c */ /* 0x050fe20000041814 */
[----:B------:R-:W2:Y:S11]  /*31ed0*/  LDL.LU.64 R22, [R1+0x3930] ;  /* 0x0039300001167983 */ /* 0x000eb60000300a00 */
[----:B------:R-:W-:Y:S11]  /*31ee0*/  @!UPT UIADD3 URZ, URZ, URZ, URZ ;  /* 0x0000003f3f3ff290 */ /* 0x000ff6000fffe03f */
[----:B------:R-:W-:Y:S01]  /*31ef0*/  STL.64 [R1+0x350], R12 ;  /* 0x0003500c01007387 */ /* 0x000fe20000100a00 */
[----:B------:R-:W-:Y:S02]  /*31f00*/  STL.64 [R1+0x358], R14 ;  /* 0x0003580e01007387 */ /* 0x000fe40000100a00 */
[----:B------:R-:W-:Y:S01]  /*31f10*/  LDSM.16.M88.4 R12, [R2+0x22000] ;  /* 0x02200000020c783b */ /* 0x000fe20000000200 */
[----:B--2---:R-:W-:Y:S01]  /*31f20*/  HMMA.16816.F32.BF16 R4, R4, R22, R24 ;  /* 0x000000160404723c */ /* 0x004fe20000041818 */
[----:B------:R-:W2:Y:S02]  /*31f30*/  LDL.LU.64 R24, [R1+0x3928] ;  /* 0x0039280001187983 */ /* 0x000ea40000300a00 */
[----:B------:R-:W3:Y:S02]  /*31f40*/  LDL.LU.64 R22, [R1+0x3920] ;  /* 0x0039200001167983 */ /* 0x000ee40000300a00 */
[----:B------:R-:W3:Y:S11]  /*31f50*/  LDL.LU.64 R20, [R1+0x3918] ;  /* 0x0039180001147983 */ /* 0x000ef60000300a00 */
[----:B------:R-:W-:Y:S07]  /*31f60*/  @!UPT UIADD3 URZ, URZ, URZ, URZ ;  /* 0x0000003f3f3ff290 */ /* 0x000fee000fffe03f */
[----:B------:R0:W-:Y:S01]  /*31f70*/  STL.64 [R1+0x330], R4 ;  /* 0x0003300401007387 */ /* 0x0001e20000100a00 */
[----:B------:R-:W-:Y:S02]  /*31f80*/  STL.64 [R1+0x338], R6 ;  /* 0x0003380601007387 */ /* 0x000fe40000100a00 */
[----:B0-----:R-:W-:Y:S02]  /*31f90*/  IMAD.MOV.U32 R5, RZ, RZ, R16 ;  /* 0x000000ffff057224 */ /* 0x001fe400078e0010 */
[----:B------:R-:W-:Y:S01]  /*31fa0*/  IMAD.MOV.U32 R4, RZ, RZ, R17 ;  /* 0x000000ffff047224 */ /* 0x000fe200078e0011 */
[----:B------:R-:W4:Y:S01]  /*31fb0*/  LDL.LU R16, [R1+0x310] ;  /* 0x0003100001107983 */ /* 0x000f220000300800 */
[----:B------:R-:W4:Y:S02]  /*31fc0*/  LDL.LU R17, [R1+0x314] ;  /* 0x0003140001117983 */ /* 0x000f240000300800 */
[----:B--2---:R-:W-:Y:S02]  /*31fd0*/  IMAD.MOV.U32 R18, RZ, RZ, R25 ;  /* 0x000000ffff127224 */ /* 0x004fe400078e0019 */
[----:B------:R-:W-:-:S02]  /*31fe0*/  IMAD.MOV.U32 R19, RZ, RZ, R24 ;  /* 0x000000ffff137224 */ /* 0x000fc400078e0018 */
[----:B------:R-:W0:Y:S04]  /*31ff0*/  LDSM.16.M88.4 R24, [R2+0x22800] ;  /* 0x022800000218783b */ /* 0x000e280000000200 */
[----:B------:R-:W-:Y:S04]  /*32000*/  STL.64 [R1+0x3910], R18 ;  /* 0x0039101201007387 */ /* 0x000fe80000100a00 */
[----:B----4-:R1:W-:Y:S04]  /*32010*/  STL.64 [R1+0x3908], R16 ;  /* 0x0039081001007387 */ /* 0x0103e80000100a00 */
[----:B-1----:R-:W3:Y:S01]  /*32020*/  LDL.64 R16, [R1+0x40] ;  /* 0x0000400001107983 */ /* 0x002ee20000100a00 */
[----:B------:R3:W-:Y:S02]  /*32030*/  STL.64 [R1+0x38f0], R4 ;  /* 0x0038f00401007387 */ /* 0x0007e40000100a00 */
[----:B0-----:R-:W-:Y:S02]  /*32040*/  STL [R1+0x3618], R26 ;  /* 0x0036181a01007387 */ /* 0x001fe40000100800 */
[----:B------:R-:W-:Y:S01]  /*32050*/  STL.64 [R1+0x30], R12 ;  /* 0x0000300c01007387 */ /* 0x000fe20000100a00 */
[----:B------:R-:W-:Y:S01]  /*32060*/  STL.64 [R1+0x38], R14 ;  /* 0x0000380e01007387 */ /* 0x000fe20000100a00 */
[----:B------:R-:W-:Y:S01]  /*32070*/  STL [R1+0x3614], R27 ;  /* 0x0036141b01007387 */ /* 0x000fe20000100800 */
[----:B---3--:R-:W-:Y:S07]  /*32080*/  HMMA.16816.F32.BF16 R4, R8, R16, R20 ;  /* 0x000000100804723c */ /* 0x008fee0000041814 */
[----:B------:R-:W-:-:S02]  /*32090*/  IMAD.MOV.U32 R21, RZ, RZ, R16 ;  /* 0x000000ffff157224 */ /* 0x000fc400078e0010 */
[----:B------:R-:W-:Y:S02]  /*320a0*/  IMAD.MOV.U32 R20, RZ, RZ, R17 ;  /* 0x000000ffff147224 */ /* 0x000fe400078e0011 */
[----:B------:R-:W0:Y:S11]  /*320b0*/  LDSM.16.M88.4 R16, [R2+0x23000] ;  /* 0x023000000210783b */ /* 0x000e360000000200 */
[----:B------:R-:W-:Y:S01]  /*320c0*/  @!UPT UIADD3 URZ, URZ, URZ, URZ ;  /* 0x0000003f3f3ff290 */ /* 0x000fe2000fffe03f */
[----:B------:R1:W-:Y:S01]  /*320d0*/  STL.64 [R1+0x320], R4 ;  /* 0x0003200401007387 */ /* 0x0003e20000100a00 */
[----:B------:R-:W-:Y:S03]  /*320e0*/  STL.64 [R1+0x328], R6 ;  /* 0x0003280601007387 */ /* 0x000fe60000100a00 */
[----:B-1----:R-:W2:Y:S01]  /*320f0*/  LDL.64 R4, [R1+0x10] ;  /* 0x0000100001047983 */ /* 0x002ea20000100a00 */
[----:B------:R1:W-:Y:S03]  /*32100*/  STL.64 [R1+0x38c0], R20 ;  /* 0x0038c01401007387 */ /* 0x0003e60000100a00 */
[----:B-1----:R-:W3:Y:S01]  /*32110*/  LDL.64 R20, [R1+0x20] ;  /* 0x0000200001147983 */ /* 0x002ee20000100a00 */
[----:B0-----:R-:W-:Y:S02]  /*32120*/  STL.64 [R1+0x50], R16 ;  /* 0x0000501001007387 */ /* 0x001fe40000100a00 */
[----:B------:R-:W-:-:S02]  /*32130*/  IMAD.MOV.U32 R27, RZ, RZ, R16 ;  /* 0x000000ffff1b7224 */ /* 0x000fc400078e0010 */
[----:B------:R-:W-:Y:S01]  /*32140*/  IMAD.MOV.U32 R26, RZ, RZ, R17 ;  /* 0x000000ffff1a7224 */ /* 0x000fe200078e0011 */
[----:B------:R0:W-:Y:S04]  /*32150*/  STL.64 [R1+0x58], R18 ;  /* 0x0000581201007387 */ /* 0x0001e80000100a00 */
[----:B0-----:R-:W3:Y:S01]  /*32160*/  LDL.LU.64 R18, [R1+0x3910] ;  /* 0x0039100001127983 */ /* 0x001ee20000300a00 */
[----:B------:R-:W3:Y:S02]  /*32170*/  LDL.LU.64 R16, [R1+0x3908] ;  /* 0x0039080001107983 */ /* 0x000ee40000300a00 */
[----:B------:R-:W-:Y:S02]  /*32180*/  STL.64 [R1+0x38d8], R26 ;  /* 0x0038d81a01007387 */ /* 0x000fe40000100a00 */
[----:B------:R0:W-:Y:S02]  /*32190*/  STL.64 [R1+0x38d0], R24 ;  /* 0x0038d01801007387 */ /* 0x0001e40000100a00 */
[----:B0-----:R-:W4:Y:S01]  /*321a0*/  LDL.LU R24, [R1+0x2e0] ;  /* 0x0002e00001187983 */ /* 0x001f220000300800 */
[----:B------:R-:W4:Y:S02]  /*321b0*/  LDL.LU R25, [R1+0x2e4] ;  /* 0x0002e40001197983 */ /* 0x000f240000300800 */
[----:B------:R-:W2:Y:S02]  /*321c0*/  LDL.LU R26, [R1+0x2e8] ;  /* 0x0002e800011a7983 */ /* 0x000ea40000300800 */
[----:B------:R-:W2:Y:S02]  /*321d0*/  LDL.LU R27, [R1+0x2ec] ;  /* 0x0002ec00011b7983 */ /* 0x000ea40000300800 */
[----:B--2---:R-:W-:Y:S01]  /*321e0*/  STL.64 [R1+0x38e8], R26 ;  /* 0x0038e81a01007387 */ /* 0x004fe20000100a00 */
[----:B----4-:R0:W-:Y:S03]  /*321f0*/  STL.64 [R1+0x38e0], R24 ;  /* 0x0038e01801007387 */ /* 0x0101e60000100a00 */
[----:B0-----:R-:W2:Y:S01]  /*32200*/  LDL.LU R24, [R1+0x2f0] ;  /* 0x0002f00001187983 */ /* 0x001ea20000300800 */
[----:B------:R-:W2:Y:S02]  /*32210*/  LDL.LU R25, [R1+0x2f4] ;  /* 0x0002f40001197983 */ /* 0x000ea40000300800 */
[----:B------:R-:W4:Y:S02]  /*32220*/  LDL.LU R26, [R1+0x2f8] ;  /* 0x0002f800011a7983 */ /* 0x000f240000300800 */
[----:B------:R-:W4:Y:S01]  /*32230*/  LDL.LU R27, [R1+0x2fc] ;  /* 0x0002fc00011b7983 */ /* 0x000f220000300800 */
[----:B---3--:R-:W-:Y:S01]  /*32240*/  HMMA.16816.F32.BF16 R16, R8, R20, R16 ;  /* 0x000000140810723c */ /* 0x008fe20000041810 */
[----:B----4-:R-:W-:Y:S01]  /*32250*/  STL.64 [R1+0x3900], R26 ;  /* 0x0039001a01007387 */ /* 0x010fe20000100a00 */
[----:B--2---:R0:W-:Y:S03]  /*32260*/  STL.64 [R1+0x38f8], R24 ;  /* 0x0038f81801007387 */ /* 0x0041e60000100a00 */
[----:B0-----:R-:W2:Y:S01]  /*32270*/  LDL.LU R24, [R1+0x300] ;  /* 0x0003000001187983 */ /* 0x001ea20000300800 */
[----:B------:R-:W2:Y:S02]  /*32280*/  LDL.LU R25, [R1+0x304] ;  /* 0x0003040001197983 */ /* 0x000ea40000300800 */
[----:B------:R-:W2:Y:S02]  /*32290*/  LDL.LU R26, [R1+0x308] ;  /* 0x00030800011a7983 */ /* 0x000ea40000300800 */
[----:B------:R-:W2:Y:S11]  /*322a0*/  LDL.LU R27, [R1+0x30c] ;  /* 0x00030c00011b7983 */ /* 0x000eb60000300800 */
[----:B------:R-:W-:Y:S02]  /*322b0*/  @!UPT UIADD3 URZ, URZ, URZ, URZ ;  /* 0x0000003f3f3ff290 */ /* 0x000fe4000fffe03f */
[----:B------:R0:W-:Y:S02]  /*322c0*/  STL.64 [R1+0x310], R16 ;  /* 0x0003101001007387 */ /* 0x0001e40000100a00 */
[----:B0-----:R-:W-:Y:S02]  /*322d0*/  IMAD.MOV.U32 R17, RZ, RZ, R20 ;  /* 0x000000ffff117224 */ /* 0x001fe400078e0014 */
[----:B------:R-:W-:Y:S02]  /*322e0*/  IMAD.MOV.U32 R16, RZ, RZ, R21 ;  /* 0x000000ffff107224 */ /* 0x000fe400078e0015 */
[----:B------:R-:W0:Y:S04]  /*322f0*/  LDSM.16.M88.4 R20, [R2+0x23800] ;  /* 0x023800000214783b */ /* 0x000e280000000200 */
[----:B------:R-:W-:Y:S01]  /*32300*/  STL.64 [R1+0x318], R18 ;  /* 0x0003181201007387 */ /* 0x000fe20000100a00 */
[----:B------:R1:W-:Y:S03]  /*32310*/  STL.64 [R1+0x38c8], R16 ;  /* 0x0038c81001007387 */ /* 0x0003e60000100a00 */
[----:B-1----:R-:W3:Y:S01]  /*32320*/  LDL.LU R16, [R1+0x2d0] ;  /* 0x0002d00001107983 */ /* 0x002ee20000300800 */
[----:B------:R-:W3:Y:S02]  /*32330*/  LDL.LU R17, [R1+0x2d4] ;  /* 0x0002d40001117983 */ /* 0x000ee40000300800 */
[----:B------:R-:W3:Y:S02]  /*32340*/  LDL.LU R18, [R1+0x2d8] ;  /* 0x0002d80001127983 */ /* 0x000ee40000300800 */
[----:B------:R-:W3:Y:S02]  /*32350*/  LDL.LU R19, [R1+0x2dc] ;  /* 0x0002dc0001137983 */ /* 0x000ee40000300800 */
[----:B------:R-:W-:Y:S01]  /*32360*/  IMAD.MOV.U32 R2, RZ, RZ, R5 ;  /* 0x000000ffff027224 */ /* 0x000fe200078e0005 */
[----:B0-----:R0:W-:Y:S01]  /*32370*/  STL.64 [R1+0x60], R20 ;  /* 0x0000601401007387 */ /* 0x0011e20000100a00 */
[----:B------:R-:W-:-:S02]  /*32380*/  IMAD.MOV.U32 R15, RZ, RZ, R20 ;  /* 0x000000ffff0f7224 */ /* 0x000fc400078e0014 */
[----:B------:R1:W-:Y:S02]  /*32390*/  STL.64 [R1+0x68], R22 ;  /* 0x0000681601007387 */ /* 0x0003e40000100a00 */
[----:B------:R-:W-:Y:S01]  /*323a0*/  IMAD.MOV.U32 R14, RZ, RZ, R21 ;  /* 0x000000ffff0e7224 */ /* 0x000fe200078e0015 */
[----:B0-----:R-:W4:Y:S01]  /*323b0*/  LDL.LU R20, [R1+0x2c0] ;  /* 0x0002c00001147983 */ /* 0x001f220000300800 */
[----:B------:R-:W4:Y:S02]  /*323c0*/  LDL.LU R21, [R1+0x2c4] ;  /* 0x0002c40001157983 */ /* 0x000f240000300800 */
[----:B-1----:R-:W4:Y:S02]  /*323d0*/  LDL.LU R22, [R1+0x2c8] ;  /* 0x0002c80001167983 */ /* 0x002f240000300800 */
[----:B------:R-:W4:Y:S01]  /*323e0*/  LDL.LU R23, [R1+0x2cc] ;  /* 0x0002cc0001177983 */ /* 0x000f220000300800 */
[C---:B--2---:R-:W-:Y:S11]  /*323f0*/  HMMA.16816.F32.BF16 R24, R8.reuse, R4, R24 ;  /* 0x000000040818723c */ /* 0x044ff60000041818 */
[----:B------:R-:W-:Y:S11]  /*32400*/  @!UPT UIADD3 URZ, URZ, URZ, URZ ;  /* 0x0000003f3f3ff290 */ /* 0x000ff6000fffe03f */
[----:B------:R-:W-:Y:S01]  /*32410*/  @!UPT UIADD3 URZ, URZ, URZ, URZ ;  /* 0x0000003f3f3ff290 */ /* 0x000fe2000fffe03f */
[----:B------:R-:W-:Y:S01]  /*32420*/  STL.64 [R1+0x300], R24 ;  /* 0x0003001801007387 */ /* 0x000fe20000100a00 */
[----:B------:R0:W-:Y:S03]  /*32430*/  STL.64 [R1+0x308], R26 ;  /* 0x0003081a01007387 */ /* 0x0001e60000100a00 */
[----:B0-----:R-:W2:Y:S01]  /*32440*/  LDL.LU.64 R26, [R1+0x3900] ;  /* 0x00390000011a7983 */ /* 0x001ea20000300a00 */
[----:B------:R-:W2:Y:S02]  /*32450*/  LDL.LU.64 R24, [R1+0x38f8] ;  /* 0x0038f80001187983 */ /* 0x000ea40000300a00 */
[----:B------:R-:W2:Y:S02]  /*32460*/  LDL.LU.64 R4, [R1+0x38f0] ;  /* 0x0038f00001047983 */ /* 0x000ea40000300a00 */
[----:B--2---:R-:W-:Y:S01]  /*32470*/  HMMA.16816.F32.BF16 R4, R8, R4, R24 ;  /* 0x000000040804723c */ /* 0x004fe20000041818 */
        /* <DEDUP_REMOVED lines=9> */
[----:B------:R-:W-:-:S02]  /*32510*/  IMAD.MOV.U32 R5, RZ, RZ, R14 ;  /* 0x000000ffff057224 */ /* 0x000fc400078e000e */
[C---:B--2---:R-:W-:Y:S01]  /*32520*/  HMMA.16816.F32.BF16 R12, R8.reuse, R12, R24 ;  /* 0x0000000c080c723c */ /* 0x044fe20000041818 */
[----:B------:R-:W2:Y:S01]  /*32530*/  LDL.LU.64 R26, [R1+0x38d8] ;  /* 0x0038d800011a7983 */ /* 0x000ea20000300a00 */
[----:B------:R-:W3:Y:S11]  /*32540*/  LDL.LU.64 R24, [R1+0x38d0] ;  /* 0x0038d00001187983 */ /* 0x000ef60000300a00 */
[----:B------:R-:W-:Y:S10]  /*32550*/  @!UPT UIADD3 URZ, URZ, URZ, URZ ;  /* 0x0000003f3f3ff290 */ /* 0x000ff4000fffe03f */
[----:B------:R-:W-:Y:S01]  /*32560*/  STL.64 [R1+0x2e0], R12 ;  /* 0x0002e00c01007387 */ /* 0x000fe20000100a00 */
[----:B------:R-:W-:Y:S02]  /*32570*/  STL.64 [R1+0x2e8], R14 ;  /* 0x0002e80e01007387 */ /* 0x000fe40000100a00 */
[----:B------:R-:W0:Y:S02]  /*32580*/  LDSM.16.MT88.4 R12, [R0+0x8100] ;  /* 0x00810000000c783b */ /* 0x000e240000004200 */
[----:B0-----:R-:W-:Y:S02]  /*32590*/  STL.64 [R1+0x3850], R14 ;  /* 0x0038500e01007387 */ /* 0x001fe40000100a00 */
[----:B------:R-:W-:Y:S01]  /*325a0*/  STL.64 [R1+0x3848], R12 ;  /* 0x0038480c01007387 */ /* 0x000fe20000100a00 */
[----:B---3--:R-:W-:Y:S11]  /*325b0*/  HMMA.16816.F32.BF16 R16, R8, R24, R16 ;  /* 0x000000180810723c */ /* 0x008ff60000041810 */
[----:B------:R-:W-:Y:S11]  /*325c0*/  @!UPT UIADD3 URZ, URZ, URZ, URZ ;  /* 0x0000003f3f3ff290 */ /* 0x000ff6000fffe03f */
[----:B------:R-:W-:Y:S01]  /*325d0*/  @!UPT UIADD3 URZ, URZ, URZ, URZ ;  /* 0x0000003f3f3ff290 */ /* 0x000fe2000fffe03f */
[----:B------:R0:W-:Y:S01]  /*325e0*/  STL.64 [R1+0x2d0], R16 ;  /* 0x0002d01001007387 */ /* 0x0001e20000100a00 */
[----:B------:R-:W-:Y:S03]  /*325f0*/  STL.64 [R1+0x2d8], R18 ;  /* 0x0002d81201007387 */ /* 0x000fe60000100a00 */
[----:B0-----:R-:W3:Y:S01]  /*32600*/  LDL.LU.64 R16, [R1+0x38c8] ;  /* 0x0038c80001107983 */ /* 0x001ee20000300a00 */
[----:B------:R3:W-:Y:S02]  /*32610*/  STL.64 [R1+0x3868], R24 ;  /* 0x0038681801007387 */ /* 0x0007e40000100a00 */
[----:B--2---:R-:W-:Y:S02]  /*32620*/  IMAD.MOV.U32 R12, RZ, RZ, R27 ;  /* 0x000000ffff0c7224 */ /* 0x004fe400078e001b */
[----:B------:R-:W-:-:S07]  /*32630*/  IMAD.MOV.U32 R13, RZ, RZ, R26 ;  /* 0x000000ffff0d7224 */ /* 0x000fce00078e001a */
[----:B----4-:R-:W-:Y:S01]  /*32640*/  HMMA.16816.F32.BF16 R20, R8, R12, R20 ;  /* 0x0000000c0814723c */ /* 0x010fe20000041814 */
[----:B---3--:R-:W-:Y:S02]  /*32650*/  IMAD.MOV.U32 R24, RZ, RZ, R17 ;  /* 0x000000ffff187224 */ /* 0x008fe400078e0011 */
[----:B------:R-:W-:Y:S02]  /*32660*/  IMAD.MOV.U32 R25, RZ, RZ, R16 ;  /* 0x000000ffff197224 */ /* 0x000fe400078e0010 */
[----:B------:R-:W0:Y:S04]  /*32670*/  LDSM.16.MT88.4 R16, [R0+0x8180] ;  /* 0x008180000010783b */ /* 0x000e280000004200 */
[----:B------:R1:W-:Y:S04]  /*32680*/  STL.64 [R1+0x38b8], R24 ;  /* 0x0038b81801007387 */ /* 0x0003e80000100a00 */
[----:B-1----:R-:W2:Y:S01]  /*32690*/  LDL.LU R24, [R1+0x210] ;  /* 0x0002100001187983 */ /* 0x002ea20000300800 */
[----:B------:R-:W2:Y:S02]  /*326a0*/  LDL.LU R25, [R1+0x214] ;  /* 0x0002140001197983 */ /* 0x000ea40000300800 */
[----:B------:R-:W2:Y:S02]  /*326b0*/  LDL.LU R26, [R1+0x218] ;  /* 0x00021800011a7983 */ /* 0x000ea40000300800 */
[----:B------:R-:W2:Y:S01]  /*326c0*/  LDL.LU R27, [R1+0x21c] ;  /* 0x00021c00011b7983 */ /* 0x000ea20000300800 */
[----:B0-----:R-:W-:Y:S01]  /*326d0*/  STL.64 [R1+0x37d8], R18 ;  /* 0x0037d81201007387 */ /* 0x001fe20000100a00 */
[----:B------:R0:W-:Y:S03]  /*326e0*/  STL.64 [R1+0x37d0], R16 ;  /* 0x0037d01001007387 */ /* 0x0001e60000100a00 */
[----:B0-----:R-:W3:Y:S01]  /*326f0*/  LDL.LU R16, [R1+0x1f0] ;  /* 0x0001f00001107983 */ /* 0x001ee20000300800 */
[----:B------:R-:W3:Y:S02]  /*32700*/  LDL.LU R17, [R1+0x1f4] ;  /* 0x0001f40001117983 */ /* 0x000ee40000300800 */
[----:B------:R-:W3:Y:S02]  /*32710*/  LDL.LU R18, [R1+0x1f8] ;  /* 0x0001f80001127983 */ /* 0x000ee40000300800 */
[----:B------:R0:W-:Y:S01]  /*32720*/  STL.64 [R1+0x2c0], R20 ;  /* 0x0002c01401007387 */ /* 0x0001e20000100a00 */
[----:B------:R-:W-:Y:S04]  /*32730*/  STL [R1+0x2c8], R22 ;  /* 0x0002c81601007387 */ /* 0x000fe80000100800 */
[----:B0-----:R-:W4:Y:S01]  /*32740*/  LDL.LU.64 R20, [R1+0x38c0] ;  /* 0x0038c00001147983 */ /* 0x001f220000300a00 */
[----:B------:R-:W-:-:S02]  /*32750*/  IMAD.MOV.U32 R19, RZ, RZ, R3 ;  /* 0x000000ffff137224 */ /* 0x000fc400078e0003 */
[----:B------:R4:W-:Y:S02]  /*32760*/  STL.64 [R1+0x3860], R12 ;  /* 0x0038600c01007387 */ /* 0x0009e40000100a00 */
[----:B------:R-:W-:-:S05]  /*32770*/  IMAD.MOV.U32 R3, RZ, RZ, R23 ;  /* 0x000000ffff037224 */ /* 0x000fca00078e0017 */
[----:B------:R-:W-:Y:S01]  /*32780*/  STL [R1+0x360c], R3 ;  /* 0x00360c0301007387 */ /* 0x000fe20000100800 */
[----:B--2---:R-:W-:Y:S01]  /*32790*/  HMMA.16816.F32.BF16 R8, R8, R4, R24 ;  /* 0x000000040808723c */ /* 0x004fe20000041818 */
[----:B----4-:R-:W-:Y:S02]  /*327a0*/  IMAD.MOV.U32 R12, RZ, RZ, R21 ;  /* 0x000000ffff0c7224 */ /* 0x010fe400078e0015 */
[----:B------:R-:W-:Y:S02]  /*327b0*/  IMAD.MOV.U32 R13, RZ, RZ, R20 ;  /* 0x000000ffff0d7224 */ /* 0x000fe400078e0014 */
[----:B------:R-:W0:Y:S04]  /*327c0*/  LDSM.16.MT88.4 R20, [R0+0x8200] ;  /* 0x008200000014783b */ /* 0x000e280000004200 */
[----:B0-----:R-:W-:Y:S01]  /*327d0*/  STL.64 [R1+0x3760], R22 ;  /* 0x0037601601007387 */ /* 0x001fe20000100a00 */
[----:B------:R0:W-:Y:S03]  /*327e0*/  STL.64 [R1+0x3758], R20 ;  /* 0x0037581401007387 */ /* 0x0001e60000100a00 */
[----:B0-----:R-:W2:Y:S01]  /*327f0*/  LDL.LU R20, [R1+0x200] ;  /* 0x0002000001147983 */ /* 0x001ea20000300800 */
[----:B------:R-:W2:Y:S02]  /*32800*/  LDL.LU R21, [R1+0x204] ;  /* 0x0002040001157983 */ /* 0x000ea40000300800 */
[----:B------:R-:W3:Y:S02]  /*32810*/  LDL.LU.64 R24, [R1+0x38b8] ;  /* 0x0038b80001187983 */ /* 0x000ee40000300a00 */
[----:B------:R-:W2:Y:S01]  /*32820*/  LDL.LU.64 R6, [R1+0x38b0] ;  /* 0x0038b00001067983 */ /* 0x000ea20000300a00 */
[----:B------:R-:W2:Y:S04]  /*32830*/  LDL.LU.64 R4, [R1+0x38a8] ;  /* 0x0038a80001047983 */ /* 0x000ea80000300a00 */
[----:B------:R-:W-:Y:S02]  /*32840*/  STL.64 [R1+0x210], R8 ;  /* 0x0002100801007387 */ /* 0x000fe40000100a00 */
[----:B------:R-:W-:Y:S02]  /*32850*/  STL.64 [R1+0x218], R10 ;  /* 0x0002180a01007387 */ /* 0x000fe40000100a00 */
[----:B------:R-:W0:Y:S04]  /*32860*/  LDSM.16.MT88.4 R8, [R0+0x8280] ;  /* 0x008280000008783b */ /* 0x000e280000004200 */
[----:B0-----:R-:W-:Y:S01]  /*32870*/  STL.64 [R1+0x3700], R10 ;  /* 0x0037000a01007387 */ /* 0x001fe20000100a00 */
[----:B------:R0:W-:Y:S03]  /*32880*/  STL.64 [R1+0x36f8], R8 ;  /* 0x0036f80801007387 */ /* 0x0001e60000100a00 */
[----:B0-----:R-:W4:Y:S01]  /*32890*/  LDL.64 R8, [R1+0x60] ;  /* 0x0000600001087983 */ /* 0x001f220000100a00 */
[----:B------:R-:W-:-:S02]  /*328a0*/  IMAD.MOV.U32 R22, RZ, RZ, R29 ;  /* 0x000000ffff167224 */ /* 0x000fc400078e001d */
[----:B------:R-:W-:-:S07]  /*328b0*/  IMAD.MOV.U32 R23, RZ, RZ, R28 ;  /* 0x000000ffff177224 */ /* 0x000fce00078e001c */
[C---:B--2---:R-:W-:Y:S01]  /*328c0*/  HMMA.16816.F32.BF16 R12, R4.reuse, R12, R20 ;  /* 0x0000000c040c723c */ /* 0x044fe20000041814 */
[----:B----4-:R3:W-:Y:S07]  /*328d0*/  STL.64 [R1+0x3858], R8 ;  /* 0x0038580801007387 */ /* 0x0107ee0000100a00 */
[----:B---3--:R-:W-:Y:S11]  /*328e0*/  HMMA.16816.F32.BF16 R8, R4, R24, R16 ;  /* 0x000000180408723c */ /* 0x008ff60000041810 */
[----:B------:R-:W-:Y:S04]  /*328f0*/  @!UPT UIADD3 URZ, URZ, URZ, URZ ;  /* 0x0000003f3f3ff290 */ /* 0x000fe8000fffe03f */
[----:B------:R0:W-:Y:S01]  /*32900*/  STL.64 [R1+0x200], R12 ;  /* 0x0002000c01007387 */ /* 0x0001e20000100a00 */
[----:B------:R1:W-:Y:S07]  /*32910*/  STL.64 [R1+0x208], R14 ;  /* 0x0002080e01007387 */ /* 0x0003ee0000100a00 */
[----:B------:R-:W-:Y:S01]  /*32920*/  STL.64 [R1+0x1f0], R8 ;  /* 0x0001f00801007387 */ /* 0x000fe20000100a00 */
[----:B------:R-:W2:Y:S02]  /*32930*/  LDL.LU R16, [R1+0x190] ;  /* 0x0001900001107983 */ /* 0x000ea40000300800 */
[----:B------:R-:W2:Y:S02]  /*32940*/  LDL.LU R17, [R1+0x194] ;  /* 0x0001940001117983 */ /* 0x000ea40000300800 */
[----:B------:R-:W3:Y:S01]  /*32950*/  LDL.LU R18, [R1+0x198] ;  /* 0x0001980001127983 */ /* 0x000ee20000300800 */
[----:B------:R-:W3:Y:S01]  /*32960*/  LDL.LU R19, [R1+0x19c] ;  /* 0x00019c0001137983 */ /* 0x000ee20000300800 */
[----:B------:R-:W4:Y:S03]  /*32970*/  LDL.64 R24, [R1+0x30] ;  /* 0x0000300001187983 */ /* 0x000f260000100a00 */
[----:B----4-:R4:W-:Y:S01]  /*32980*/  STL.64 [R1+0x3880], R24 ;  /* 0x0038801801007387 */ /* 0x0109e20000100a00 */
[----:B0-----:R-:W2:Y:S02]  /*32990*/  LDL.LU R12, [R1+0x1b0] ;  /* 0x0001b000010c7983 */ /* 0x001ea40000300800 */
[----:B------:R-:W2:Y:S02]  /*329a0*/  LDL.LU R13, [R1+0x1b4] ;  /* 0x0001b400010d7983 */ /* 0x000ea40000300800 */
[----:B-1----:R-:W2:Y:S01]  /*329b0*/  LDL.LU R14, [R1+0x1b8] ;  /* 0x0001b800010e7983 */ /* 0x002ea20000300800 */
[----:B------:R-:W2:Y:S04]  /*329c0*/  LDL.LU R15, [R1+0x1bc] ;  /* 0x0001bc00010f7983 */ /* 0x000ea80000300800 */
[----:B----4-:R-:W4:Y:S04]  /*329d0*/  LDL.64 R24, [R1] ;  /* 0x0000000001187983 */ /* 0x010f280000100a00 */
[----:B----4-:R0:W-:Y:S04]  /*329e0*/  STL.64 [R1+0x3898], R24 ;  /* 0x0038981801007387 */ /* 0x0101e80000100a00 */
[----:B0-----:R-:W4:Y:S01]  /*329f0*/  LDL.LU R24, [R1+0x1e0] ;  /* 0x0001e00001187983 */ /* 0x001f220000300800 */
[----:B------:R-:W4:Y:S02]  /*32a00*/  LDL.LU R25, [R1+0x1e4] ;  /* 0x0001e40001197983 */ /* 0x000f240000300800 */
[----:B------:R-:W4:Y:S02]  /*32a10*/  LDL.LU R26, [R1+0x1e8] ;  /* 0x0001e800011a7983 */ /* 0x000f240000300800 */
[----:B------:R-:W4:Y:S01]  /*32a20*/  LDL.LU R27, [R1+0x1ec] ;  /* 0x0001ec00011b7983 */ /* 0x000f220000300800 */
        /* <DEDUP_REMOVED lines=11> */
[----:B------:R-:W2:Y:S01]  /*32ae0*/  LDL.LU R15, [R1+0x1dc] ;  /* 0x0001dc00010f7983 */ /* 0x000ea20000300800 */
[----:B---3--:R-:W-:Y:S01]  /*32af0*/  STL.64 [R1+0x3808], R18 ;  /* 0x0038081201007387 */ /* 0x008fe20000100a00 */
[----:B------:R0:W-:Y:S03]  /*32b00*/  STL.64 [R1+0x3800], R16 ;  /* 0x0038001001007387 */ /* 0x0001e60000100a00 */
[----:B0-----:R-:W3:Y:S01]  /*32b10*/  LDL.LU R16, [R1+0xc0] ;  /* 0x0000c00001107983 */ /* 0x001ee20000300800 */
[----:B------:R-:W3:Y:S02]  /*32b20*/  LDL.LU R17, [R1+0xc4] ;  /* 0x0000c40001117983 */ /* 0x000ee40000300800 */
[----:B------:R-:W2:Y:S02]  /*32b30*/  LDL.LU R18, [R1+0xc8] ;  /* 0x0000c80001127983 */ /* 0x000ea40000300800 */
[----:B------:R-:W2:Y:S01]  /*32b40*/  LDL.LU R19, [R1+0xcc] ;  /* 0x0000cc0001137983 */ /* 0x000ea20000300800 */
[----:B------:R-:W3:Y:S01]  /*32b50*/  LDL.LU R8, [R1+0x1a0] ;  /* 0x0001a00001087983 */ /* 0x000ee20000300800 */
[----:B------:R-:W-:-:S02]  /*32b60*/  IMAD.MOV.U32 R29, RZ, RZ, R10 ;  /* 0x000000ffff1d7224 */ /* 0x000fc400078e000a */
[----:B------:R-:W4:Y:S02]  /*32b70*/  LDL.LU R9, [R1+0x1a4] ;  /* 0x0001a40001097983 */ /* 0x000f240000300800 */
[----:B------:R-:W-:Y:S01]  /*32b80*/  IMAD.MOV.U32 R28, RZ, RZ, R11 ;  /* 0x000000ffff1c7224 */ /* 0x000fe200078e000b */
[----:B------:R-:W4:Y:S01]  /*32b90*/  LDL.LU R10, [R1+0x1a8] ;  /* 0x0001a800010a7983 */ /* 0x000f220000300800 */
[----:B------:R-:W4:Y:S02]  /*32ba0*/  LDL.LU R11, [R1+0x1ac] ;  /* 0x0001ac00010b7983 */ /* 0x000f240000300800 */
[----:B------:R-:W4:Y:S02]  /*32bb0*/  LDL.LU R20, [R1+0x100] ;  /* 0x0001000001147983 */ /* 0x000f240000300800 */
[----:B------:R-:W4:Y:S01]  /*32bc0*/  LDL.LU R21, [R1+0x104] ;  /* 0x0001040001157983 */ /* 0x000f220000300800 */
[----:B------:R-:W4:Y:S01]  /*32bd0*/  LDL.LU R22, [R1+0x108] ;  /* 0x0001080001167983 */ /* 0x000f220000300800 */
[----:B------:R-:W4:Y:S03]  /*32be0*/  LDL.LU R23, [R1+0x10c] ;  /* 0x00010c0001177983 */ /* 0x000f260000300800 */
[----:B--2---:R-:W-:Y:S01]  /*32bf0*/  STL.64 [R1+0x3818], R18 ;  /* 0x0038181201007387 */ /* 0x004fe20000100a00 */
[----:B---3--:R0:W-:Y:S03]  /*32c00*/  STL.64 [R1+0x3810], R16 ;  /* 0x0038101001007387 */ /* 0x0081e60000100a00 */
[----:B0-----:R-:W4:Y:S01]  /*32c10*/  LDL R16, [R1+0x10] ;  /* 0x0000100001107983 */ /* 0x001f220000100800 */
[----:B------:R-:W-:-:S02]  /*32c20*/  IMAD.MOV.U32 R17, RZ, RZ, R2 ;  /* 0x000000ffff117224 */ /* 0x000fc400078e0002 */
[----:B------:R-:W2:Y:S02]  /*32c30*/  LDL.LU R2, [R1+0x38a0] ;  /* 0x0038a00001027983 */ /* 0x000ea40000300800 */
[----:B------:R-:W-:Y:S01]  /*32c40*/  STL [R1+0x3688], R28 ;  /* 0x0036881c01007387 */ /* 0x000fe20000100800 */
[----:B------:R-:W-:Y:S02]  /*32c50*/  STL [R1+0x3610], R29 ;  /* 0x0036101d01007387 */ /* 0x000fe40000100800 */
[C---:B----4-:R-:W-:Y:S11]  /*32c60*/  HMMA.16816.F32.BF16 R24, R4.reuse, R16, R24 ;  /* 0x000000100418723c */ /* 0x050ff60000041818 */
[----:B------:R-:W-:Y:S11]  /*32c70*/  @!UPT UIADD3 URZ, URZ, URZ, URZ ;  /* 0x0000003f3f3ff290 */ /* 0x000ff6000fffe03f */
[----:B------:R-:W-:Y:S01]  /*32c80*/  @!UPT UIADD3 URZ, URZ, URZ, URZ ;  /* 0x0000003f3f3ff290 */ /* 0x000fe2000fffe03f */
[----:B------:R0:W-:Y:S01]  /*32c90*/  STL.64 [R1+0x1e0], R24 ;  /* 0x0001e01801007387 */ /* 0x0001e20000100a00 */
[----:B------:R-:W-:Y:S03]  /*32ca0*/  STL.64 [R1+0x1e8], R26 ;  /* 0x0001e81a01007387 */ /* 0x000fe60000100a00 */
[----:B0-----:R-:W3:Y:S01]  /*32cb0*/  LDL.LU.64 R24, [R1+0x3898] ;  /* 0x0038980001187983 */ /* 0x001ee20000300a00 */
[----:B------:R0:W-:Y:S03]  /*32cc0*/  STL.64 [R1+0x3828], R16 ;  /* 0x0038281001007387 */ /* 0x0001e60000100a00 */
[----:B0-----:R-:W4:Y:S01]  /*32cd0*/  LDL.64 R16, [R1+0x20] ;  /* 0x0000200001107983 */ /* 0x001f220000100a00 */
[----:B---3--:R-:W-:Y:S01]  /*32ce0*/  HMMA.16816.F32.BF16 R12, R4, R24, R12 ;  /* 0x00000018040c723c */ /* 0x008fe2000004180c */
[----:B------:R-:W-:-:S02]  /*32cf0*/  IMAD.MOV.U32 R18, RZ, RZ, R24 ;  /* 0x000000ffff127224 */ /* 0x000fc400078e0018 */
[----:B------:R-:W-:Y:S01]  /*32d00*/  IMAD.MOV.U32 R3, RZ, RZ, R25 ;  /* 0x000000ffff037224 */ /* 0x000fe200078e0019 */
[----:B----4-:R0:W-:Y:S04]  /*32d10*/  STL.64 [R1+0x3830], R16 ;  /* 0x0038301001007387 */ /* 0x0101e80000100a00 */
[----:B0-----:R-:W3:Y:S11]  /*32d20*/  LDL.64 R16, [R1+0x40] ;  /* 0x0000400001107983 */ /* 0x001ef60000100a00 */
[----:B------:R-:W-:Y:S04]  /*32d30*/  @!UPT UIADD3 URZ, URZ, URZ, URZ ;  /* 0x0000003f3f3ff290 */ /* 0x000fe8000fffe03f */
[----:B------:R-:W-:Y:S02]  /*32d40*/  STL.64 [R1+0x1d0], R12 ;  /* 0x0001d00c01007387 */ /* 0x000fe40000100a00 */
[----:B------:R0:W-:Y:S02]  /*32d50*/  STL.64 [R1+0x1d8], R14 ;  /* 0x0001d80e01007387 */ /* 0x0001e40000100a00 */
[----:B0-----:R-:W4:Y:S01]  /*32d60*/  LDL.LU.64 R14, [R1+0x3890] ;  /* 0x00389000010e7983 */ /* 0x001f220000300a00 */
[----:B------:R-:W4:Y:S02]  /*32d70*/  LDL.LU.64 R12, [R1+0x3888] ;  /* 0x00388800010c7983 */ /* 0x000f240000300a00 */
[----:B------:R-:W4:Y:S02]  /*32d80*/  LDL.LU.64 R24, [R1+0x3880] ;  /* 0x0038800001187983 */ /* 0x000f240000300a00 */
[----:B----4-:R-:W-:Y:S01]  /*32d90*/  HMMA.16816.F32.BF16 R12, R4, R24, R12 ;  /* 0x00000018040c723c */ /* 0x010fe2000004180c */
[----:B------:R-:W-:-:S02]  /*32da0*/  IMAD.MOV.U32 R28, RZ, RZ, R24 ;  /* 0x000000ffff1c7224 */ /* 0x000fc400078e0018 */
[----:B------:R-:W-:Y:S11]  /*32db0*/  IMAD.MOV.U32 R19, RZ, RZ, R25 ;  /* 0x000000ffff137224 */ /* 0x000ff600078e0019 */
[----:B------:R-:W-:Y:S09]  /*32dc0*/  @!UPT UIADD3 URZ, URZ, URZ, URZ ;  /* 0x0000003f3f3ff290 */ /* 0x000ff2000fffe03f */
[----:B------:R-:W-:Y:S01]  /*32dd0*/  STL.64 [R1+0x1c0], R12 ;  /* 0x0001c00c01007387 */ /* 0x000fe20000100a00 */
[----:B------:R0:W-:Y:S03]  /*32de0*/  STL.64 [R1+0x1c8], R14 ;  /* 0x0001c80e01007387 */ /* 0x0001e60000100a00 */
[----:B0-----:R-:W4:Y:S01]  /*32df0*/  LDL.LU.64 R14, [R1+0x3878] ;  /* 0x00387800010e7983 */ /* 0x001f220000300a00 */
[----:B------:R-:W4:Y:S02]  /*32e00*/  LDL.LU.64 R12, [R1+0x3870] ;  /* 0x00387000010c7983 */ /* 0x000f240000300a00 */
[----:B------:R-:W4:Y:S02]  /*32e10*/  LDL.LU.64 R24, [R1+0x3868] ;  /* 0x0038680001187983 */ /* 0x000f240000300a00 */
[C---:B----4-:R-:W-:Y:S11]  /*32e20*/  HMMA.16816.F32.BF16 R12, R4.reuse, R24, R12 ;  /* 0x00000018040c723c */ /* 0x050ff6000004180c */
[----:B------:R-:W-:Y:S11]  /*32e30*/  @!UPT UIADD3 URZ, URZ, URZ, URZ ;  /* 0x0000003f3f3ff290 */ /* 0x000ff6000fffe03f */
[----:B------:R-:W-:Y:S01]  /*32e40*/  @!UPT UIADD3 URZ, URZ, URZ, URZ ;  /* 0x0000003f3f3ff290 */ /* 0x000fe2000fffe03f */
[----:B------:R0:W-:Y:S01]  /*32e50*/  STL.64 [R1+0x1b0], R12 ;  /* 0x0001b00c01007387 */ /* 0x0001e20000100a00 */
[----:B------:R-:W-:Y:S03]  /*32e60*/  STL.64 [R1+0x1b8], R14 ;  /* 0x0001b80e01007387 */ /* 0x000fe60000100a00 */
[----:B0-----:R-:W4:Y:S01]  /*32e70*/  LDL.LU.64 R12, [R1+0x3860] ;  /* 0x00386000010c7983 */ /* 0x001f220000300a00 */
[----:B------:R0:W-:Y:S03]  /*32e80*/  STL.64 [R1+0x3820], R24 ;  /* 0x0038201801007387 */ /* 0x0001e60000100a00 */
[----:B0-----:R-:W2:Y:S01]  /*32e90*/  LDL.LU R24, [R1+0xd0] ;  /* 0x0000d00001187983 */ /* 0x001ea20000300800 */
[----:B------:R-:W2:Y:S02]  /*32ea0*/  LDL.LU R25, [R1+0xd4] ;  /* 0x0000d40001197983 */ /* 0x000ea40000300800 */
[----:B------:R-:W2:Y:S02]  /*32eb0*/  LDL.LU R26, [R1+0xd8] ;  /* 0x0000d800011a7983 */ /* 0x000ea40000300800 */
[----:B------:R-:W2:Y:S01]  /*32ec0*/  LDL.LU R27, [R1+0xdc] ;  /* 0x0000dc00011b7983 */ /* 0x000ea20000300800 */
[C---:B----4-:R-:W-:Y:S01]  /*32ed0*/  HMMA.16816.F32.BF16 R12, R4.reuse, R12, R8 ;  /* 0x0000000c040c723c */ /* 0x050fe20000041808 */
[----:B--2---:R-:W-:Y:S01]  /*32ee0*/  STL.64 [R1+0x3840], R26 ;  /* 0x0038401a01007387 */ /* 0x004fe20000100a00 */
[----:B------:R0:W-:Y:S03]  /*32ef0*/  STL.64 [R1+0x3838], R24 ;  /* 0x0038381801007387 */ /* 0x0001e60000100a00 */
[----:B0-----:R-:W3:Y:S01]  /*32f00*/  LDL.LU R24, [R1+0xf0] ;  /* 0x0000f00001187983 */ /* 0x001ee20000300800 */
[----:B------:R-:W3:Y:S02]  /*32f10*/  LDL.LU R25, [R1+0xf4] ;  /* 0x0000f40001197983 */ /* 0x000ee40000300800 */
[----:B------:R-:W3:Y:S02]  /*32f20*/  LDL.LU R26, [R1+0xf8] ;  /* 0x0000f800011a7983 */ /* 0x000ee40000300800 */
[----:B------:R-:W3:Y:S01]  /*32f30*/  LDL.LU R27, [R1+0xfc] ;  /* 0x0000fc00011b7983 */ /* 0x000ee20000300800 */
[----:B------:R-:W2:Y:S11]  /*32f40*/  LDL.LU.64 R8, [R1+0x3858] ;  /* 0x0038580001087983 */ /* 0x000eb60000300a00 */
[----:B------:R-:W-:Y:S01]  /*32f50*/  @!UPT UIADD3 URZ, URZ, URZ, URZ ;  /* 0x0000003f3f3ff290 */ /* 0x000fe2000fffe03f */
[----:B------:R-:W-:Y:S02]  /*32f60*/  STL.64 [R1+0x1a0], R12 ;  /* 0x0001a00c01007387 */ /* 0x000fe40000100a00 */
[----:B------:R0:W-:Y:S02]  /*32f70*/  STL.64 [R1+0x1a8], R14 ;  /* 0x0001a80e01007387 */ /* 0x0001e40000100a00 */
[----:B0-----:R-:W3:Y:S01]  /*32f80*/  LDL.LU.64 R14, [R1+0x3850] ;  /* 0x00385000010e7983 */ /* 0x001ee20000300a00 */
[----:B------:R-:W3:Y:S01]  /*32f90*/  LDL.LU.64 R12, [R1+0x3848] ;  /* 0x00384800010c7983 */ /* 0x000ee20000300a00 */
[----:B--2---:R-:W-:Y:S02]  /*32fa0*/  HMMA.16816.F32.BF16 R4, R4, R8, R20 ;  /* 0x000000080404723c */ /* 0x004fe40000041814 */
[----:B------:R0:W-:Y:S04]  /*32fb0*/  STL.64 [R1+0x37e8], R8 ;  /* 0x0037e80801007387 */ /* 0x0001e80000100a00 */
[----:B0-----:R-:W2:Y:S11]  /*32fc0*/  LDL.LU R8, [R1+0xe0] ;  /* 0x0000e00001087983 */ /* 0x001eb60000300800 */
[----:B------:R-:W-:Y:S06]  /*32fd0*/  @!UPT UIADD3 URZ, URZ, URZ, URZ ;  /* 0x0000003f3f3ff290 */ /* 0x000fec000fffe03f */
[----:B------:R0:W-:Y:S01]  /*32fe0*/  STL.64 [R1+0x100], R4 ;  /* 0x0001000401007387 */ /* 0x0001e20000100a00 */
[----:B------:R1:W-:Y:S02]  /*32ff0*/  STL.64 [R1+0x108], R6 ;  /* 0x0001080601007387 */ /* 0x0003e40000100a00 */
[----:B------:R-:W2:Y:S02]  /*33000*/  LDL.LU R9, [R1+0xe4] ;  /* 0x0000e40001097983 */ /* 0x000ea40000300800 */
[----:B------:R-:W2:Y:S01]  /*33010*/  LDL.LU R10, [R1+0xe8] ;  /* 0x0000e800010a7983 */ /* 0x000ea20000300800 */
[----:B------:R-:W2:Y:S01]  /*33020*/  LDL.LU R11, [R1+0xec] ;  /* 0x0000ec00010b7983 */ /* 0x000ea20000300800 */
[----:B------:R-:W4:Y:S02]  /*33030*/  LDL.LU R20, [R1+0x400] ;  /* 0x0004000001147983 */ /* 0x000f240000300800 */
[----:B------:R-:W4:Y:S02]  /*33040*/  LDL.LU R21, [R1+0x404] ;  /* 0x0004040001157983 */ /* 0x000f240000300800 */
[----:B------:R-:W2:Y:S01]  /*33050*/  LDL.LU R22, [R1+0x408] ;  /* 0x0004080001167983 */ /* 0x000ea20000300800 */
[----:B------:R-:W2:Y:S01]  /*33060*/  LDL.LU R23, [R1+0x40c] ;  /* 0x00040c0001177983 */ /* 0x000ea20000300800 */
[----:B---3--:R-:W-:Y:S01]  /*33070*/  HMMA.16816.F32.BF16 R24, R12, R16, R24 ;  /* 0x000000100c18723c */ /* 0x008fe20000041818 */
[----:B0-----:R-:W-:-:S02]  /*33080*/  IMAD.MOV.U32 R5, RZ, RZ, R3 ;  /* 0x000000ffff057224 */ /* 0x001fc400078e0003 */
[----:B-1----:R-:W-:Y:S02]  /*33090*/  IMAD.MOV.U32 R6, RZ, RZ, R16 ;  /* 0x000000ffff067224 */ /* 0x002fe400078e0010 */
[----:B------:R-:W-:Y:S01]  /*330a0*/  IMAD.MOV.U32 R3, RZ, RZ, R17 ;  /* 0x000000ffff037224 */ /* 0x000fe200078e0011 */
[----:B--2---:R-:W-:Y:S01]  /*330b0*/  STL.64 [R1+0x3770], R22 ;  /* 0x0037701601007387 */ /* 0x004fe20000100a00 */
[----:B----4-:R-:W-:Y:S11]  /*330c0*/  STL.64 [R1+0x3768], R20 ;  /* 0x0037681401007387 */ /* 0x010ff60000100a00 */
[----:B------:R-:W-:Y:S05]  /*330d0*/  @!UPT UIADD3 URZ, URZ, URZ, URZ ;  /* 0x0000003f3f3ff290 */ /* 0x000fea000fffe03f */
[----:B------:R-:W-:Y:S02]  /*330e0*/  STL.64 [R1+0xf0], R24 ;  /* 0x0000f01801007387 */ /* 0x000fe40000100a00 */
[----:B------:R0:W-:Y:S02]  /*330f0*/  STL.64 [R1+0xf8], R26 ;  /* 0x0000f81a01007387 */ /* 0x0001e40000100a00 */
[----:B0-----:R-:W2:Y:S01]  /*33100*/  LDL.LU.64 R26, [R1+0x3840] ;  /* 0x00384000011a7983 */ /* 0x001ea20000300a00 */
[----:B------:R-:W2:Y:S02]  /*33110*/  LDL.LU.64 R24, [R1+0x3838] ;  /* 0x0038380001187983 */ /* 0x000ea40000300a00 */
[----:B------:R-:W3:Y:S02]  /*33120*/  LDL.LU.64 R16, [R1+0x3830] ;  /* 0x0038300001107983 */ /* 0x000ee40000300a00 */
[C---:B---3--:R-:W-:Y:S01]  /*33130*/  HMMA.16816.F32.BF16 R8, R12.reuse, R16, R8 ;  /* 0x000000100c08723c */ /* 0x048fe20000041808 */
[----:B------:R-:W-:Y:S11]  /*33140*/  IMAD.MOV.U32 R7, RZ, RZ, R17 ;  /* 0x000000ffff077224 */ /* 0x000ff600078e0011 */
[----:B------:R-:W-:Y:S11]  /*33150*/  @!UPT UIADD3 URZ, URZ, URZ, URZ ;  /* 0x0000003f3f3ff290 */ /* 0x000ff6000fffe03f */
[----:B------:R0:W-:Y:S01]  /*33160*/  STL.64 [R1+0xe0], R8 ;  /* 0x0000e00801007387 */ /* 0x0001e20000100a00 */
[----:B------:R-:W-:Y:S02]  /*33170*/  STL.64 [R1+0xe8], R10 ;  /* 0x0000e80a01007387 */ /* 0x000fe40000100a00 */
[----:B0-----:R-:W-:Y:S02]  /*33180*/  IMAD.MOV.U32 R8, RZ, RZ, R16 ;  /* 0x000000ffff087224 */ /* 0x001fe400078e0010 */
[----:B------:R-:W2:Y:S01]  /*33190*/  LDL.LU.64 R16, [R1+0x3828] ;  /* 0x0038280001107983 */ /* 0x000ea20000300a00 */
[----:B------:R-:W-:Y:S02]  /*331a0*/  IMAD.MOV.U32 R21, RZ, RZ, R19 ;  /* 0x000000ffff157224 */ /* 0x000fe400078e0013 */
[----:B------:R-:W-:Y:S02]  /*331b0*/  IMAD.MOV.U32 R4, RZ, RZ, R18 ;  /* 0x000000ffff047224 */ /* 0x000fe400078e0012 */
[C---:B--2---:R-:W-:Y:S01]  /*331c0*/  HMMA.16816.F32.BF16 R16, R12.reuse, R16, R24 ;  /* 0x000000100c10723c */ /* 0x044fe20000041818 */
[----:B------:R-:W2:Y:S11]  /*331d0*/  LDL.LU.64 R24, [R1+0x3820] ;  /* 0x0038200001187983 */ /* 0x000eb60000300a00 */
[----:B------:R-:W-:Y:S11]  /*331e0*/  @!UPT UIADD3 URZ, URZ, URZ, URZ ;  /* 0x0000003f3f3ff290 */ /* 0x000ff6000fffe03f */
[----:B------:R-:W-:Y:S01]  /*331f0*/  STL.64 [R1+0xd0], R16 ;  /* 0x0000d01001007387 */ /* 0x000fe20000100a00 */
[----:B------:R0:W-:Y:S03]  /*33200*/  STL.64 [R1+0xd8], R18 ;  /* 0x0000d81201007387 */ /* 0x0001e60000100a00 */
[----:B0-----:R-:W3:Y:S01]  /*33210*/  LDL.LU.64 R18, [R1+0x3818] ;  /* 0x0038180001127983 */ /* 0x001ee20000300a00 */
[----:B------:R-:W3:Y:S02]  /*33220*/  LDL.LU.64 R16, [R1+0x3810] ;  /* 0x0038100001107983 */ /* 0x000ee40000300a00 */
[----:B---3--:R-:W-:Y:S11]  /*33230*/  HMMA.16816.F32.BF16 R16, R12, R4, R16 ;  /* 0x000000040c10723c */ /* 0x008ff60000041810 */
[----:B------:R-:W-:Y:S11]  /*33240*/  @!UPT UIADD3 URZ, URZ, URZ, URZ ;  /* 0x0000003f3f3ff290 */ /* 0x000ff6000fffe03f */
[----:B------:R-:W-:Y:S01]  /*33250*/  @!UPT UIADD3 URZ, URZ, URZ, URZ ;  /* 0x0000003f3f3ff290 */ /* 0x000fe2000fffe03f */
[----:B------:R-:W-:Y:S01]  /*33260*/  STL.64 [R1+0xc0], R16 ;  /* 0x0000c01001007387 */ /* 0x000fe20000100a00 */
[----:B------:R0:W-:Y:S03]  /*33270*/  STL.64 [R1+0xc8], R18 ;  /* 0x0000c81201007387 */ /* 0x0001e60000100a00 */
[----:B0-----:R-:W3:Y:S01]  /*33280*/  LDL.LU.64 R18, [R1+0x3808] ;  /* 0x0038080001127983 */ /* 0x001ee20000300a00 */
[----:B------:R-:W3:Y:S02]  /*33290*/  LDL.LU.64 R16, [R1+0x3800] ;  /* 0x0038000001107983 */ /* 0x000ee40000300a00 */
[----:B------:R0:W-:Y:S02]  /*332a0*/  STL.64 [R1+0x3788], R4 ;  /* 0x0037880401007387 */ /* 0x0001e40000100a00 */
[----:B0-----:R-:W4:Y:S01]  /*332b0*/  LDL.64 R4, [R1+0x10] ;  /* 0x0000100001047983 */ /* 0x001f220000100a00 */
[----:B------:R-:W-:-:S03]  /*332c0*/  IMAD.MOV.U32 R20, RZ, RZ, R28 ;  /* 0x000000ffff147224 */ /* 0x000fc600078e001c */
[----:B----4-:R0:W-:Y:S02]  /*332d0*/  STL.64 [R1+0x37a0], R4 ;  /* 0x0037a00401007387 */ /* 0x0101e40000100a00 */
[----:B0-----:R-:W-:Y:S02]  /*332e0*/  IMAD.MOV.U32 R4, RZ, RZ, R8 ;  /* 0x000000ffff047224 */ /* 0x001fe400078e0008 */
[----:B---3--:R-:W-:Y:S01]  /*332f0*/  HMMA.16816.F32.BF16 R8, R12, R20, R16 ;  /* 0x000000140c08723c */ /* 0x008fe20000041810 */
[----:B------:R-:W-:-:S05]  /*33300*/  IMAD.MOV.U32 R5, RZ, RZ, R7 ;  /* 0x000000ffff057224 */ /* 0x000fca00078e0007 */
[----:B------:R-:W-:Y:S11]  /*33310*/  STL.64 [R1+0x37b8], R4 ;  /* 0x0037b80401007387 */ /* 0x000ff60000100a00 */
[----:B------:R-:W-:Y:S06]  /*33320*/  @!UPT UIADD3 URZ, URZ, URZ, URZ ;  /* 0x0000003f3f3ff290 */ /* 0x000fec000fffe03f */
[----:B------:R0:W-:Y:S01]  /*33330*/  STL.64 [R1+0x190], R8 ;  /* 0x0001900801007387 */ /* 0x0001e20000100a00 */
[----:B------:R1:W-:Y:S03]  /*33340*/  STL.64 [R1+0x198], R10 ;  /* 0x0001980a01007387 */ /* 0x0003e60000100a00 */
[----:B0-----:R-:W3:Y:S01]  /*33350*/  LDL.LU R8, [R1+0x4b0] ;  /* 0x0004b00001087983 */ /* 0x001ee20000300800 */
[----:B------:R-:W3:Y:S02]  /*33360*/  LDL.LU R9, [R1+0x4b4] ;  /* 0x0004b40001097983 */ /* 0x000ee40000300800 */
[----:B-1----:R-:W4:Y:S02]  /*33370*/  LDL.LU R10, [R1+0x4b8] ;  /* 0x0004b800010a7983 */ /* 0x002f240000300800 */
[----:B------:R-:W4:Y:S02]  /*33380*/  LDL.LU R11, [R1+0x4bc] ;  /* 0x0004bc00010b7983 */ /* 0x000f240000300800 */
[----:B------:R-:W-:-:S02]  /*33390*/  IMAD.MOV.U32 R4, RZ, RZ, R6 ;  /* 0x000000ffff047224 */ /* 0x000fc400078e0006 */
[----:B------:R-:W-:Y:S01]  /*333a0*/  IMAD.MOV.U32 R5, RZ, RZ, R3 ;  /* 0x000000ffff057224 */ /* 0x000fe200078e0003 */
[----:B----4-:R-:W-:Y:S01]  /*333b0*/  STL.64 [R1+0x37f8], R10 ;  /* 0x0037f80a01007387 */ /* 0x010fe20000100a00 */
[----:B---3--:R0:W-:Y:S03]  /*333c0*/  STL.64 [R1+0x37f0], R8 ;  /* 0x0037f00801007387 */ /* 0x0081e60000100a00 */
[----:B0-----:R-:W2:Y:S01]  /*333d0*/  LDL.LU R8, [R1+0x2b0] ;  /* 0x0002b00001087983 */ /* 0x001ea20000300800 */
[----:B------:R-:W2:Y:S02]  /*333e0*/  LDL.LU R9, [R1+0x2b4] ;  /* 0x0002b40001097983 */ /* 0x000ea40000300800 */
[----:B------:R-:W2:Y:S02]  /*333f0*/  LDL.LU R10, [R1+0x2b8] ;  /* 0x0002b800010a7983 */ /* 0x000ea40000300800 */
[----:B------:R-:W2:Y:S01]  /*33400*/  LDL.LU R11, [R1+0x2bc] ;  /* 0x0002bc00010b7983 */ /* 0x000ea20000300800 */
[----:B------:R0:W-:Y:S04]  /*33410*/  STL.64 [R1+0x37e0], R4 ;  /* 0x0037e00401007387 */ /* 0x0001e80000100a00 */
[----:B0-----:R-:W3:Y:S01]  /*33420*/  LDL.64 R4, [R1+0x50] ;  /* 0x0000500001047983 */ /* 0x001ee20000100a00 */
[----:B------:R-:W4:Y:S02]  /*33430*/  LDL.LU R16, [R1+0x4a0] ;  /* 0x0004a00001107983 */ /* 0x000f240000300800 */
[----:B------:R-:W4:Y:S02]  /*33440*/  LDL.LU R17, [R1+0x4a4] ;  /* 0x0004a40001117983 */ /* 0x000f240000300800 */
[----:B------:R-:W4:Y:S01]  /*33450*/  LDL.LU R18, [R1+0x4a8] ;  /* 0x0004a80001127983 */ /* 0x000f220000300800 */
[----:B------:R-:W4:Y:S01]  /*33460*/  LDL.LU R19, [R1+0x4ac] ;  /* 0x0004ac0001137983 */ /* 0x000f220000300800 */
        /* <DEDUP_REMOVED lines=11> */
[C---:B------:R-:W-:Y:S01]  /*33520*/  HMMA.16816.F32.BF16 R8, R12.reuse, R24, R8 ;  /* 0x000000180c08723c */ /* 0x040fe20000041808 */
        /* <DEDUP_REMOVED lines=11> */
[----:B------:R-:W2:Y:S02]  /*335e0*/  LDL.LU R23, [R1+0x49c] ;  /* 0x00049c0001177983 */ /* 0x000ea40000300800 */
[----:B------:R-:W-:Y:S01]  /*335f0*/  STL.64 [R1+0x2b0], R8 ;  /* 0x0002b00801007387 */ /* 0x000fe20000100a00 */
[----:B------:R0:W-:Y:S03]  /*33600*/  STL.64 [R1+0x2b8], R10 ;  /* 0x0002b80a01007387 */ /* 0x0001e60000100a00 */
[----:B0-----:R-:W3:Y:S01]  /*33610*/  LDL.LU.64 R10, [R1+0x37f8] ;  /* 0x0037f800010a7983 */ /* 0x001ee20000300a00 */
[----:B------:R-:W3:Y:S02]  /*33620*/  LDL.LU.64 R8, [R1+0x37f0] ;  /* 0x0037f00001087983 */ /* 0x000ee40000300a00 */
[----:B------:R0:W-:Y:S02]  /*33630*/  STL.64 [R1+0x3778], R24 ;  /* 0x0037781801007387 */ /* 0x0001e40000100a00 */
[----:B0-----:R-:W2:Y:S01]  /*33640*/  LDL.LU R24, [R1+0x420] ;  /* 0x0004200001187983 */ /* 0x001ea20000300800 */
[----:B------:R-:W2:Y:S02]  /*33650*/  LDL.LU R25, [R1+0x424] ;  /* 0x0004240001197983 */ /* 0x000ea40000300800 */
[----:B------:R-:W2:Y:S02]  /*33660*/  LDL.LU R26, [R1+0x428] ;  /* 0x00042800011a7983 */ /* 0x000ea40000300800 */
[----:B------:R-:W2:Y:S01]  /*33670*/  LDL.LU R27, [R1+0x42c] ;  /* 0x00042c00011b7983 */ /* 0x000ea20000300800 */
        /* <DEDUP_REMOVED lines=8> */
[----:B------:R-:W2:Y:S01]  /*33700*/  LDL.LU.64 R4, [R1+0x37e0] ;  /* 0x0037e00001047983 */ /* 0x000ea20000300a00 */
[----:B----4-:R-:W-:Y:S03]  /*33710*/  HMMA.16816.F32.BF16 R12, R12, R8, R16 ;  /* 0x000000080c0c723c */ /* 0x010fe60000041810 */
[----:B------:R-:W2:Y:S01]  /*33720*/  LDL.LU.64 R18, [R1+0x37d8] ;  /* 0x0037d80001127983 */ /* 0x000ea20000300a00 */
[----:B------:R-:W2:Y:S11]  /*33730*/  LDL.LU.64 R16, [R1+0x37d0] ;  /* 0x0037d00001107983 */ /* 0x000eb60000300a00 */
[----:B------:R-:W-:Y:S08]  /*33740*/  @!UPT UIADD3 URZ, URZ, URZ, URZ ;  /* 0x0000003f3f3ff290 */ /* 0x000ff0000fffe03f */
[----:B------:R0:W-:Y:S01]  /*33750*/  STL.64 [R1+0x3e0], R12 ;  /* 0x0003e00c01007387 */ /* 0x0001e20000100a00 */
[----:B------:R1:W-:Y:S03]  /*33760*/  STL.64 [R1+0x3e8], R14 ;  /* 0x0003e80e01007387 */ /* 0x0003e60000100a00 */
[----:B0-----:R-:W3:Y:S01]  /*33770*/  LDL.LU R12, [R1+0x3d0] ;  /* 0x0003d000010c7983 */ /* 0x001ee20000300800 */
[----:B------:R-:W3:Y:S02]  /*33780*/  LDL.LU R13, [R1+0x3d4] ;  /* 0x0003d400010d7983 */ /* 0x000ee40000300800 */
[----:B-1----:R-:W3:Y:S02]  /*33790*/  LDL.LU R14, [R1+0x3d8] ;  /* 0x0003d800010e7983 */ /* 0x002ee40000300800 */
[----:B------:R-:W3:Y:S01]  /*337a0*/  LDL.LU R15, [R1+0x3dc] ;  /* 0x0003dc00010f7983 */ /* 0x000ee20000300800 */
[C---:B--2---:R-:W-:Y:S01]  /*337b0*/  HMMA.16816.F32.BF16 R4, R16.reuse, R4, R20 ;  /* 0x000000041004723c */ /* 0x044fe20000041814 */
[----:B------:R-:W2:Y:S01]  /*337c0*/  LDL.LU.64 R22, [R1+0x37c8] ;  /* 0x0037c80001167983 */ /* 0x000ea20000300a00 */
[----:B------:R-:W2:Y:S11]  /*337d0*/  LDL.LU.64 R20, [R1+0x37c0] ;  /* 0x0037c00001147983 */ /* 0x000eb60000300a00 */
[----:B------:R-:W-:Y:S10]  /*337e0*/  @!UPT UIADD3 URZ, URZ, URZ, URZ ;  /* 0x0000003f3f3ff290 */ /* 0x000ff4000fffe03f */
[----:B------:R0:W-:Y:S01]  /*337f0*/  STL.64 [R1+0x460], R4 ;  /* 0x0004600401007387 */ /* 0x0001e20000100a00 */
[----:B------:R2:W-:Y:S03]  /*33800*/  STL.64 [R1+0x468], R6 ;  /* 0x0004680601007387 */ /* 0x0005e60000100a00 */
[----:B0-----:R-:W2:Y:S02]  /*33810*/  LDL.LU.64 R4, [R1+0x37b8] ;  /* 0x0037b80001047983 */ /* 0x001ea40000300a00 */
[C---:B--2---:R-:W-:Y:S02]  /*33820*/  HMMA.16816.F32.BF16 R4, R16.reuse, R4, R20 ;  /* 0x000000041004723c */ /* 0x044fe40000041814 */
[----:B------:R-:W2:Y:S01]  /*33830*/  LDL.LU.64 R22, [R1+0x37b0] ;  /* 0x0037b00001167983 */ /* 0x000ea20000300a00 */
[----:B------:R-:W2:Y:S11]  /*33840*/  LDL.LU.64 R20, [R1+0x37a8] ;  /* 0x0037a80001147983 */ /* 0x000eb60000300a00 */
[----:B------:R-:W-:Y:S09]  /*33850*/  @!UPT UIADD3 URZ, URZ, URZ, URZ ;  /* 0x0000003f3f3ff290 */ /* 0x000ff2000fffe03f */
        /* <DEDUP_REMOVED lines=12> */
[C---:B--2---:R-:W-:Y:S11]  /*33920*/  HMMA.16816.F32.BF16 R20, R16.reuse, R4, R20 ;  /* 0x000000041014723c */ /* 0x044ff60000041814 */
[----:B------:R-:W-:Y:S11]  /*33930*/  @!UPT UIADD3 URZ, URZ, URZ, URZ ;  /* 0x0000003f3f3ff290 */ /* 0x000ff6000fffe03f */
[----:B------:R-:W-:Y:S01]  /*33940*/  @!UPT UIADD3 URZ, URZ, URZ, URZ ;  /* 0x0000003f3f3ff290 */ /* 0x000fe2000fffe03f */
[----:B------:R0:W-:Y:S01]  /*33950*/  STL.64 [R1+0x430], R20 ;  /* 0x0004301401007387 */ /* 0x0001e20000100a00 */
[----:B------:R-:W-:Y:S03]  /*33960*/  STL.64 [R1+0x438], R22 ;  /* 0x0004381601007387 */ /* 0x000fe60000100a00 */
[----:B0-----:R-:W2:Y:S01]  /*33970*/  LDL.LU.64 R20, [R1+0x3780] ;  /* 0x0037800001147983 */ /* 0x001ea20000300a00 */
[----:B------:R0:W-:Y:S03]  /*33980*/  STL.64 [R1+0x3750], R4 ;  /* 0x0037500401007387 */ /* 0x0001e60000100a00 */
[----:B0-----:R-:W4:Y:S01]  /*33990*/  LDL.LU R4, [R1+0x410] ;  /* 0x0004100001047983 */ /* 0x001f220000300800 */
[----:B------:R-:W4:Y:S02]  /*339a0*/  LDL.LU R5, [R1+0x414] ;  /* 0x0004140001057983 */ /* 0x000f240000300800 */
[----:B------:R-:W4:Y:S02]  /*339b0*/  LDL.LU R6, [R1+0x418] ;  /* 0x0004180001067983 */ /* 0x000f240000300800 */
[----:B------:R-:W4:Y:S01]  /*339c0*/  LDL.LU R7, [R1+0x41c] ;  /* 0x00041c0001077983 */ /* 0x000f220000300800 */
[C---:B--2---:R-:W-:Y:S01]  /*339d0*/  HMMA.16816.F32.BF16 R20, R16.reuse, R20, R24 ;  /* 0x000000141014723c */ /* 0x044fe20000041818 */
[----:B------:R-:W4:Y:S11]  /*339e0*/  LDL.LU.64 R24, [R1+0x3778] ;  /* 0x0037780001187983 */ /* 0x000f360000300a00 */
[----:B------:R-:W-:Y:S11]  /*339f0*/  @!UPT UIADD3 URZ, URZ, URZ, URZ ;  /* 0x0000003f3f3ff290 */ /* 0x000ff6000fffe03f */
[----:B------:R-:W-:Y:S01]  /*33a00*/  STL.64 [R1+0x420], R20 ;  /* 0x0004201401007387 */ /* 0x000fe20000100a00 */
[----:B------:R0:W-:Y:S03]  /*33a10*/  STL.64 [R1+0x428], R22 ;  /* 0x0004281601007387 */ /* 0x0001e60000100a00 */
[----:B0-----:R-:W2:Y:S01]  /*33a20*/  LDL.LU.64 R22, [R1+0x3770] ;  /* 0x0037700001167983 */ /* 0x001ea20000300a00 */
[----:B------:R-:W2:Y:S01]  /*33a30*/  LDL.LU.64 R20, [R1+0x3768] ;  /* 0x0037680001147983 */ /* 0x000ea20000300a00 */
[C---:B---3--:R-:W-:Y:S08]  /*33a40*/  HMMA.16816.F32.BF16 R12, R16.reuse, R8, R12 ;  /* 0x00000008100c723c */ /* 0x048ff0000004180c */
[----:B----4-:R-:W-:Y:S11]  /*33a50*/  HMMA.16816.F32.BF16 R4, R16, R24, R4 ;  /* 0x000000181004723c */ /* 0x010ff60000041804 */
[----:B------:R-:W-:Y:S11]  /*33a60*/  @!UPT UIADD3 URZ, URZ, URZ, URZ ;  /* 0x0000003f3f3ff290 */ /* 0x000ff6000fffe03f */
[----:B------:R-:W-:Y:S01]  /*33a70*/  @!UPT UIADD3 URZ, URZ, URZ, URZ ;  /* 0x0000003f3f3ff290 */ /* 0x000fe2000fffe03f */
[----:B------:R0:W-:Y:S01]  /*33a80*/  STL.64 [R1+0x410], R4 ;  /* 0x0004100401007387 */ /* 0x0001e20000100a00 */
[----:B------:R1:W-:Y:S03]  /*33a90*/  STL.64 [R1+0x418], R6 ;  /* 0x0004180601007387 */ /* 0x0003e60000100a00 */
[----:B0-----:R-:W3:Y:S01]  /*33aa0*/  LDL.LU R4, [R1+0x3c0] ;  /* 0x0003c00001047983 */ /* 0x001ee20000300800 */
[----:B------:R-:W3:Y:S02]  /*33ab0*/  LDL.LU R5, [R1+0x3c4] ;  /* 0x0003c40001057983 */ /* 0x000ee40000300800 */
[----:B-1----:R-:W3:Y:S02]  /*33ac0*/  LDL.LU R6, [R1+0x3c8] ;  /* 0x0003c80001067983 */ /* 0x002ee40000300800 */
[----:B------:R-:W3:Y:S01]  /*33ad0*/  LDL.LU R7, [R1+0x3cc] ;  /* 0x0003cc0001077983 */ /* 0x000ee20000300800 */
[----:B------:R0:W-:Y:S02]  /*33ae0*/  STL.64 [R1+0x3730], R24 ;  /* 0x0037301801007387 */ /* 0x0001e40000100a00 */
[----:B0-----:R-:W-:-:S02]  /*33af0*/  IMAD.MOV.U32 R24, RZ, RZ, R11 ;  /* 0x000000ffff187224 */ /* 0x001fc400078e000b */
[----:B------:R-:W-:-:S07]  /*33b00*/  IMAD.MOV.U32 R25, RZ, RZ, R10 ;  /* 0x000000ffff197224 */ /* 0x000fce00078e000a */
[----:B--2---:R-:W-:Y:S01]  /*33b10*/  HMMA.16816.F32.BF16 R24, R16, R24, R20 ;  /* 0x000000181018723c */ /* 0x004fe20000041814 */
[----:B------:R-:W3:Y:S01]  /*33b20*/  LDL.LU.64 R22, [R1+0x3760] ;  /* 0x0037600001167983 */ /* 0x000ee20000300a00 */
[----:B------:R-:W3:Y:S02]  /*33b30*/  LDL.LU.64 R20, [R1+0x3758] ;  /* 0x0037580001147983 */ /* 0x000ee40000300a00 */
[----:B------:R-:W3:Y:S11]  /*33b40*/  LDL.64 R16, [R1+0x40] ;  /* 0x0000400001107983 */ /* 0x000ef60000100a00 */
[----:B------:R-:W-:Y:S08]  /*33b50*/  @!UPT UIADD3 URZ, URZ, URZ, URZ ;  /* 0x0000003f3f3ff290 */ /* 0x000ff0000fffe03f */
[----:B------:R0:W-:Y:S01]  /*33b60*/  STL.64 [R1+0x400], R24 ;  /* 0x0004001801007387 */ /* 0x0001e20000100a00 */
[----:B------:R1:W-:Y:S03]  /*33b70*/  STL.64 [R1+0x408], R26 ;  /* 0x0004081a01007387 */ /* 0x0003e60000100a00 */
[----:B0-----:R-:W2:Y:S01]  /*33b80*/  LDL.LU R24, [R1+0x3a0] ;  /* 0x0003a00001187983 */ /* 0x001ea20000300800 */
[----:B------:R-:W-:Y:S02]  /*33b90*/  STL.64 [R1+0x3d0], R12 ;  /* 0x0003d00c01007387 */ /* 0x000fe40000100a00 */
[----:B------:R-:W-:Y:S02]  /*33ba0*/  STL.64 [R1+0x3d8], R14 ;  /* 0x0003d80e01007387 */ /* 0x000fe40000100a00 */
[----:B------:R-:W2:Y:S01]  /*33bb0*/  LDL.LU R25, [R1+0x3a4] ;  /* 0x0003a40001197983 */ /* 0x000ea20000300800 */
[----:B-1----:R-:W4:Y:S01]  /*33bc0*/  LDL.LU R26, [R1+0x3a8] ;  /* 0x0003a800011a7983 */ /* 0x002f220000300800 */
[----:B------:R-:W4:Y:S03]  /*33bd0*/  LDL.LU R27, [R1+0x3ac] ;  /* 0x0003ac00011b7983 */ /* 0x000f260000300800 */
[----:B----4-:R-:W-:Y:S01]  /*33be0*/  STL.64 [R1+0x3748], R26 ;  /* 0x0037481a01007387 */ /* 0x010fe20000100a00 */
[----:B--2---:R0:W-:Y:S03]  /*33bf0*/  STL.64 [R1+0x3740], R24 ;  /* 0x0037401801007387 */ /* 0x0041e60000100a00 */
[----:B0-----:R-:W2:Y:S01]  /*33c00*/  LDL.64 R24, [R1+0x20] ;  /* 0x0000200001187983 */ /* 0x001ea20000100a00 */
[----:B------:R0:W-:Y:S03]  /*33c10*/  STL.64 [R1+0x3710], R8 ;  /* 0x0037100801007387 */ /* 0x0001e60000100a00 */
[----:B0-----:R-:W2:Y:S01]  /*33c20*/  LDL.LU R8, [R1+0x3b0] ;  /* 0x0003b00001087983 */ /* 0x001ea20000300800 */
[----:B------:R-:W2:Y:S02]  /*33c30*/  LDL.LU R9, [R1+0x3b4] ;  /* 0x0003b40001097983 */ /* 0x000ea40000300800 */
[----:B------:R-:W2:Y:S02]  /*33c40*/  LDL.LU R10, [R1+0x3b8] ;  /* 0x0003b800010a7983 */ /* 0x000ea40000300800 */
[----:B------:R-:W2:Y:S01]  /*33c50*/  LDL.LU R11, [R1+0x3bc] ;  /* 0x0003bc00010b7983 */ /* 0x000ea20000300800 */
[----:B------:R-:W4:Y:S01]  /*33c60*/  LDL.LU R12, [R1+0x250] ;  /* 0x00025000010c7983 */ /* 0x000f220000300800 */
[----:B------:R-:W4:Y:S02]  /*33c70*/  LDL.LU R13, [R1+0x254] ;  /* 0x00025400010d7983 */ /* 0x000f240000300800 */
[----:B------:R-:W2:Y:S02]  /*33c80*/  LDL.LU R14, [R1+0x258] ;  /* 0x00025800010e7983 */ /* 0x000ea40000300800 */
[----:B------:R-:W2:Y:S01]  /*33c90*/  LDL.LU R15, [R1+0x25c] ;  /* 0x00025c00010f7983 */ /* 0x000ea20000300800 */
[----:B---3--:R-:W-:Y:S01]  /*33ca0*/  HMMA.16816.F32.BF16 R4, R20, R16, R4 ;  /* 0x000000101404723c */ /* 0x008fe20000041804 */
[----:B--2---:R-:W-:Y:S01]  /*33cb0*/  STL.64 [R1+0x36a8], R14 ;  /* 0x0036a80e01007387 */ /* 0x004fe20000100a00 */
[----:B----4-:R0:W-:Y:S03]  /*33cc0*/  STL.64 [R1+0x36a0], R12 ;  /* 0x0036a00c01007387 */ /* 0x0101e60000100a00 */
[----:B0-----:R-:W2:Y:S01]  /*33cd0*/  LDL.LU R12, [R1+0x260] ;  /* 0x00026000010c7983 */ /* 0x001ea20000300800 */
[----:B------:R-:W2:Y:S02]  /*33ce0*/  LDL.LU R13, [R1+0x264] ;  /* 0x00026400010d7983 */ /* 0x000ea40000300800 */
[----:B------:R-:W3:Y:S02]  /*33cf0*/  LDL.LU R14, [R1+0x268] ;  /* 0x00026800010e7983 */ /* 0x000ee40000300800 */
[----:B------:R-:W3:Y:S02]  /*33d00*/  LDL.LU R15, [R1+0x26c] ;  /* 0x00026c00010f7983 */ /* 0x000ee40000300800 */
[----:B---3--:R-:W-:Y:S01]  /*33d10*/  STL.64 [R1+0x36b8], R14 ;  /* 0x0036b80e01007387 */ /* 0x008fe20000100a00 */
[----:B--2---:R0:W-:Y:S10]  /*33d20*/  STL.64 [R1+0x36b0], R12 ;  /* 0x0036b00c01007387 */ /* 0x0041f40000100a00 */
[----:B------:R1:W-:Y:S02]  /*33d30*/  STL.64 [R1+0x3c0], R4 ;  /* 0x0003c00401007387 */ /* 0x0003e40000100a00 */
[----:B------:R2:W-:Y:S02]  /*33d40*/  STL.64 [R1+0x3c8], R6 ;  /* 0x0003c80601007387 */ /* 0x0005e40000100a00 */
[----:B0-----:R-:W-:Y:S01]  /*33d50*/  IMAD.MOV.U32 R13, RZ, RZ, R3 ;  /* 0x000000ffff0d7224 */ /* 0x001fe200078e0003 */
[----:B-1----:R-:W3:Y:S01]  /*33d60*/  LDL.LU.64 R4, [R1+0x3750] ;  /* 0x0037500001047983 */ /* 0x002ee20000300a00 */
[----:B--2---:R-:W-:-:S02]  /*33d70*/  IMAD.MOV.U32 R6, RZ, RZ, R16 ;  /* 0x000000ffff067224 */ /* 0x004fc400078e0010 */
[----:B------:R-:W-:Y:S02]  /*33d80*/  IMAD.MOV.U32 R3, RZ, RZ, R17 ;  /* 0x000000ffff037224 */ /* 0x000fe400078e0011 */
[----:B------:R-:W2:Y:S01]  /*33d90*/  LDL.LU R16, [R1+0x240] ;  /* 0x0002400001107983 */ /* 0x000ea20000300800 */
[----:B------:R-:W2:Y:S01]  /*33da0*/  LDL.LU R17, [R1+0x244] ;  /* 0x0002440001117983 */ /* 0x000ea20000300800 */
[----:B------:R-:W4:Y:S02]  /*33db0*/  LDL.LU R18, [R1+0x248] ;  /* 0x0002480001127983 */ /* 0x000f240000300800 */
[----:B------:R-:W4:Y:S01]  /*33dc0*/  LDL.LU R19, [R1+0x24c] ;  /* 0x00024c0001137983 */ /* 0x000f220000300800 */
[----:B------:R-:W-:Y:S01]  /*33dd0*/  HMMA.16816.F32.BF16 R8, R20, R24, R8 ;  /* 0x000000181408723c */ /* 0x000fe20000041808 */
[----:B----4-:R-:W-:Y:S01]  /*33de0*/  STL.64 [R1+0x3698], R18 ;  /* 0x0036981201007387 */ /* 0x010fe20000100a00 */
[----:B--2---:R0:W-:Y:S03]  /*33df0*/  STL.64 [R1+0x3690], R16 ;  /* 0x0036901001007387 */ /* 0x0041e60000100a00 */
[----:B0-----:R-:W2:Y:S01]  /*33e00*/  LDL.LU.64 R16, [R1+0x30] ;  /* 0x0000300001107983 */ /* 0x001ea20000300a00 */
[----:B------:R-:W-:-:S03]  /*33e10*/  IMAD.MOV.U32 R7, RZ, RZ, R25 ;  /* 0x000000ffff077224 */ /* 0x000fc600078e0019 */
[----:B--2---:R0:W-:Y:S04]  /*33e20*/  STL.64 [R1+0x3738], R16 ;  /* 0x0037381001007387 */ /* 0x0041e80000100a00 */
[----:B0-----:R-:W3:Y:S01]  /*33e30*/  LDL.LU R16, [R1+0x390] ;  /* 0x0003900001107983 */ /* 0x001ee20000300800 */
[----:B------:R-:W3:Y:S02]  /*33e40*/  LDL.LU R17, [R1+0x394] ;  /* 0x0003940001117983 */ /* 0x000ee40000300800 */
[----:B------:R-:W3:Y:S02]  /*33e50*/  LDL.LU R18, [R1+0x398] ;  /* 0x0003980001127983 */ /* 0x000ee40000300800 */
[----:B------:R-:W3:Y:S05]  /*33e60*/  LDL.LU R19, [R1+0x39c] ;  /* 0x00039c0001137983 */ /* 0x000eea0000300800 */
[----:B------:R-:W-:Y:S01]  /*33e70*/  STL.64 [R1+0x3b0], R8 ;  /* 0x0003b00801007387 */ /* 0x000fe20000100a00 */
[----:B------:R0:W-:Y:S02]  /*33e80*/  STL.64 [R1+0x3b8], R10 ;  /* 0x0003b80a01007387 */ /* 0x0001e40000100a00 */
[----:B------:R-:W2:Y:S02]  /*33e90*/  LDL.LU.64 R26, [R1+0x3748] ;  /* 0x00374800011a7983 */ /* 0x000ea40000300a00 */
[----:B0-----:R-:W-:-:S02]  /*33ea0*/  IMAD.MOV.U32 R10, RZ, RZ, R24 ;  /* 0x000000ffff0a7224 */ /* 0x001fc400078e0018 */
[----:B------:R-:W2:Y:S01]  /*33eb0*/  LDL.LU.64 R24, [R1+0x3740] ;  /* 0x0037400001187983 */ /* 0x000ea20000300a00 */
[----:B------:R-:W4:Y:S02]  /*33ec0*/  LDL.LU.64 R8, [R1+0x50] ;  /* 0x0000500001087983 */ /* 0x000f240000300a00 */
[----:B------:R-:W-:-:S07]  /*33ed0*/  IMAD.MOV.U32 R12, RZ, RZ, R28 ;  /* 0x000000ffff0c7224 */ /* 0x000fce00078e001c */
[----:B--2---:R-:W-:Y:S01]  /*33ee0*/  HMMA.16816.F32.BF16 R24, R20, R12, R24 ;  /* 0x0000000c1418723c */ /* 0x004fe20000041818 */
[----:B----4-:R-:W-:Y:S11]  /*33ef0*/  STL.64 [R1+0x3728], R8 ;  /* 0x0037280801007387 */ /* 0x010ff60000100a00 */
[----:B------:R-:W-:Y:S11]  /*33f00*/  @!UPT UIADD3 URZ, URZ, URZ, URZ ;  /* 0x0000003f3f3ff290 */ /* 0x000ff6000fffe03f */
[----:B------:R-:W-:Y:S01]  /*33f10*/  STL.64 [R1+0x3a0], R24 ;  /* 0x0003a01801007387 */ /* 0x000fe20000100a00 */
[----:B------:R-:W-:Y:S02]  /*33f20*/  STL.64 [R1+0x3a8], R26 ;  /* 0x0003a81a01007387 */ /* 0x000fe40000100a00 */
[----:B------:R0:W-:Y:S02]  /*33f30*/  STL.64 [R1+0x36c8], R12 ;  /* 0x0036c80c01007387 */ /* 0x0001e40000100a00 */
[----:B0-----:R-:W-:Y:S02]  /*33f40*/  IMAD.MOV.U32 R12, RZ, RZ, R10 ;  /* 0x000000ffff0c7224 */ /* 0x001fe400078e000a */
[----:B------:R-:W-:-:S05]  /*33f50*/  IMAD.MOV.U32 R13, RZ, RZ, R7 ;  /* 0x000000ffff0d7224 */ /* 0x000fca00078e0007 */
[----:B------:R0:W-:Y:S01]  /*33f60*/  STL.64 [R1+0x36e0], R12 ;  /* 0x0036e00c01007387 */ /* 0x0001e20000100a00 */
[----:B------:R-:W2:Y:S02]  /*33f70*/  LDL.LU R24, [R1+0x380] ;  /* 0x0003800001187983 */ /* 0x000ea40000300800 */
[----:B------:R-:W2:Y:S02]  /*33f80*/  LDL.LU R25, [R1+0x384] ;  /* 0x0003840001197983 */ /* 0x000ea40000300800 */
[----:B------:R-:W2:Y:S01]  /*33f90*/  LDL.LU R26, [R1+0x388] ;  /* 0x00038800011a7983 */ /* 0x000ea20000300800 */
[----:B------:R-:W2:Y:S01]  /*33fa0*/  LDL.LU R27, [R1+0x38c] ;  /* 0x00038c00011b7983 */ /* 0x000ea20000300800 */
[----:B------:R-:W4:Y:S02]  /*33fb0*/  LDL.LU R8, [R1+0x370] ;  /* 0x0003700001087983 */ /* 0x000f240000300800 */
[----:B------:R-:W4:Y:S02]  /*33fc0*/  LDL.LU R9, [R1+0x374] ;  /* 0x0003740001097983 */ /* 0x000f240000300800 */
[----:B------:R-:W4:Y:S01]  /*33fd0*/  LDL.LU R10, [R1+0x378] ;  /* 0x00037800010a7983 */ /* 0x000f220000300800 */
[----:B------:R-:W4:Y:S01]  /*33fe0*/  LDL.LU R11, [R1+0x37c] ;  /* 0x00037c00010b7983 */ /* 0x000f220000300800 */
[----:B0-----:R-:W-:-:S02]  /*33ff0*/  IMAD.MOV.U32 R12, RZ, RZ, R6 ;  /* 0x000000ffff0c7224 */ /* 0x001fc400078e0006 */
[----:B------:R-:W-:-:S05]  /*34000*/  IMAD.MOV.U32 R13, RZ, RZ, R3 ;  /* 0x000000ffff0d7224 */ /* 0x000fca00078e0003 */
[----:B------:R0:W-:Y:S04]  /*34010*/  STL.64 [R1+0x3708], R12 ;  /* 0x0037080c01007387 */ /* 0x0001e80000100a00 */
[----:B0-----:R-:W2:Y:S01]  /*34020*/  LDL.LU R12, [R1+0x2a0] ;  /* 0x0002a000010c7983 */ /* 0x001ea20000300800 */
[----:B------:R-:W2:Y:S02]  /*34030*/  LDL.LU R13, [R1+0x2a4] ;  /* 0x0002a400010d7983 */ /* 0x000ea40000300800 */
[----:B------:R-:W2:Y:S02]  /*34040*/  LDL.LU R14, [R1+0x2a8] ;  /* 0x0002a800010e7983 */ /* 0x000ea40000300800 */
[----:B------:R-:W2:Y:S01]  /*34050*/  LDL.LU R15, [R1+0x2ac] ;  /* 0x0002ac00010f7983 */ /* 0x000ea20000300800 */
[C---:B---3--:R-:W-:Y:S01]  /*34060*/  HMMA.16816.F32.BF16 R16, R20.reuse, R4, R16 ;  /* 0x000000041410723c */ /* 0x048fe20000041810 */
[----:B--2---:R-:W-:Y:S01]  /*34070*/  STL.64 [R1+0x3720], R14 ;  /* 0x0037200e01007387 */ /* 0x004fe20000100a00 */
[----:B------:R0:W-:Y:S03]  /*34080*/  STL.64 [R1+0x3718], R12 ;  /* 0x0037180c01007387 */ /* 0x0001e60000100a00 */
[----:B0-----:R-:W2:Y:S01]  /*34090*/  LDL.LU R12, [R1+0x360] ;  /* 0x00036000010c7983 */ /* 0x001ea20000300800 */
[----:B------:R-:W2:Y:S02]  /*340a0*/  LDL.LU R13, [R1+0x364] ;  /* 0x00036400010d7983 */ /* 0x000ea40000300800 */
[----:B------:R-:W2:Y:S02]  /*340b0*/  LDL.LU R14, [R1+0x368] ;  /* 0x00036800010e7983 */ /* 0x000ea40000300800 */
[----:B------:R-:W2:Y:S11]  /*340c0*/  LDL.LU R15, [R1+0x36c] ;  /* 0x00036c00010f7983 */ /* 0x000eb60000300800 */
[----:B------:R-:W-:Y:S02]  /*340d0*/  @!UPT UIADD3 URZ, URZ, URZ, URZ ;  /* 0x0000003f3f3ff290 */ /* 0x000fe4000fffe03f */
[----:B------:R0:W-:Y:S01]  /*340e0*/  STL.64 [R1+0x390], R16 ;  /* 0x0003901001007387 */ /* 0x0001e20000100a00 */
[----:B------:R-:W-:Y:S03]  /*340f0*/  STL.64 [R1+0x398], R18 ;  /* 0x0003981201007387 */ /* 0x000fe60000100a00 */
[----:B0-----:R-:W3:Y:S01]  /*34100*/  LDL.LU.64 R16, [R1+0x3738] ;  /* 0x0037380001107983 */ /* 0x001ee20000300a00 */
        /* <DEDUP_REMOVED lines=27> */
[----:B0-----:R-:W3:Y:S02]  /*342c0*/  LDL.LU.64 R8, [R1+0x3728] ;  /* 0x0037280001087983 */ /* 0x001ee40000300a00 */
[C---:B---3--:R-:W-:Y:S01]  /*342d0*/  HMMA.16816.F32.BF16 R12, R20.reuse, R8, R12 ;  /* 0x00000008140c723c */ /* 0x048fe2000004180c */
[----:B------:R-:W-:Y:S02]  /*342e0*/  IMAD.MOV.U32 R27, RZ, RZ, R8 ;  /* 0x000000ffff1b7224 */ /* 0x000fe400078e0008 */
[----:B------:R-:W-:Y:S11]  /*342f0*/  IMAD.MOV.U32 R26, RZ, RZ, R9 ;  /* 0x000000ffff1a7224 */ /* 0x000ff600078e0009 */
[----:B------:R-:W-:Y:S09]  /*34300*/  @!UPT UIADD3 URZ, URZ, URZ, URZ ;  /* 0x0000003f3f3ff290 */ /* 0x000ff2000fffe03f */
[----:B------:R-:W-:Y:S01]  /*34310*/  STL.64 [R1+0x360], R12 ;  /* 0x0003600c01007387 */ /* 0x000fe20000100a00 */
[----:B------:R0:W-:Y:S03]  /*34320*/  STL.64 [R1+0x368], R14 ;  /* 0x0003680e01007387 */ /* 0x0001e60000100a00 */
[----:B0-----:R-:W3:Y:S01]  /*34330*/  LDL.LU.64 R14, [R1+0x3720] ;  /* 0x00372000010e7983 */ /* 0x001ee20000300a00 */
[----:B------:R-:W3:Y:S02]  /*34340*/  LDL.LU.64 R12, [R1+0x3718] ;  /* 0x00371800010c7983 */ /* 0x000ee40000300a00 */
[----:B------:R-:W3:Y:S02]  /*34350*/  LDL.LU.64 R8, [R1+0x3710] ;  /* 0x0037100001087983 */ /* 0x000ee40000300a00 */
[----:B---3--:R-:W-:Y:S01]  /*34360*/  HMMA.16816.F32.BF16 R20, R20, R8, R12 ;  /* 0x000000081414723c */ /* 0x008fe2000004180c */
[----:B------:R-:W2:Y:S01]  /*34370*/  LDL.LU.64 R12, [R1+0x3708] ;  /* 0x00370800010c7983 */ /* 0x000ea20000300a00 */
[----:B------:R-:W-:-:S02]  /*34380*/  IMAD.MOV.U32 R28, RZ, RZ, R8 ;  /* 0x000000ffff1c7224 */ /* 0x000fc400078e0008 */
[----:B------:R-:W-:Y:S11]  /*34390*/  IMAD.MOV.U32 R29, RZ, RZ, R9 ;  /* 0x000000ffff1d7224 */ /* 0x000ff600078e0009 */
[----:B------:R-:W-:Y:S08]  /*343a0*/  @!UPT UIADD3 URZ, URZ, URZ, URZ ;  /* 0x0000003f3f3ff290 */ /* 0x000ff0000fffe03f */
[----:B------:R0:W-:Y:S01]  /*343b0*/  STL.64 [R1+0x2a0], R20 ;  /* 0x0002a01401007387 */ /* 0x0001e20000100a00 */
[----:B------:R1:W-:Y:S02]  /*343c0*/  STL.64 [R1+0x2a8], R22 ;  /* 0x0002a81601007387 */ /* 0x0003e40000100a00 */
[----:B------:R-:W2:Y:S02]  /*343d0*/  LDL.LU.64 R10, [R1+0x3700] ;  /* 0x00370000010a7983 */ /* 0x000ea40000300a00 */
[----:B------:R-:W2:Y:S01]  /*343e0*/  LDL.LU.64 R8, [R1+0x36f8] ;  /* 0x0036f80001087983 */ /* 0x000ea20000300a00 */
[----:B0-----:R-:W3:Y:S01]  /*343f0*/  LDL.LU R20, [R1+0x230] ;  /* 0x0002300001147983 */ /* 0x001ee20000300800 */
[----:B------:R-:W3:Y:S02]  /*34400*/  LDL.LU R21, [R1+0x234] ;  /* 0x0002340001157983 */ /* 0x000ee40000300800 */
[----:B-1----:R-:W3:Y:S01]  /*34410*/  LDL.LU R22, [R1+0x238] ;  /* 0x0002380001167983 */ /* 0x002ee20000300800 */
        /* <DEDUP_REMOVED lines=12> */
[----:B------:R2:W-:Y:S03]  /*344e0*/  STL.64 [R1+0x288], R14 ;  /* 0x0002880e01007387 */ /* 0x0005e60000100a00 */
[----:B0-----:R-:W2:Y:S02]  /*344f0*/  LDL.LU.64 R12, [R1+0x36c8] ;  /* 0x0036c800010c7983 */ /* 0x001ea40000300a00 */
[C---:B--2---:R-:W-:Y:S02]  /*34500*/  HMMA.16816.F32.BF16 R12, R8.reuse, R12, R4 ;  /* 0x0000000c080c723c */ /* 0x044fe40000041804 */
[----:B------:R-:W2:Y:S11]  /*34510*/  LDL.LU.64 R4, [R1+0x36c0] ;  /* 0x0036c00001047983 */ /* 0x000eb60000300a00 */
[----:B------:R-:W-:Y:S10]  /*34520*/  @!UPT UIADD3 URZ, URZ, URZ, URZ ;  /* 0x0000003f3f3ff290 */ /* 0x000ff4000fffe03f */
[----:B------:R-:W-:Y:S01]  /*34530*/  STL.64 [R1+0x270], R12 ;  /* 0x0002700c01007387 */ /* 0x000fe20000100a00 */
[----:B------:R0:W-:Y:S03]  /*34540*/  STL.64 [R1+0x278], R14 ;  /* 0x0002780e01007387 */ /* 0x0001e60000100a00 */
[----:B0-----:R-:W2:Y:S01]  /*34550*/  LDL.LU.64 R14, [R1+0x36b8] ;  /* 0x0036b800010e7983 */ /* 0x001ea20000300a00 */
[----:B------:R-:W2:Y:S02]  /*34560*/  LDL.LU.64 R12, [R1+0x36b0] ;  /* 0x0036b000010c7983 */ /* 0x000ea40000300a00 */
[C---:B--2---:R-:W-:Y:S01]  /*34570*/  HMMA.16816.F32.BF16 R4, R8.reuse, R4, R12 ;  /* 0x000000040804723c */ /* 0x044fe2000004180c */
[----:B------:R-:W2:Y:S01]  /*34580*/  LDL.LU.64 R14, [R1+0x36a8] ;  /* 0x0036a800010e7983 */ /* 0x000ea20000300a00 */
[----:B------:R-:W2:Y:S11]  /*34590*/  LDL.LU.64 R12, [R1+0x36a0] ;  /* 0x0036a000010c7983 */ /* 0x000eb60000300a00 */
[----:B------:R-:W-:Y:S10]  /*345a0*/  @!UPT UIADD3 URZ, URZ, URZ, URZ ;  /* 0x0000003f3f3ff290 */ /* 0x000ff4000fffe03f */
[----:B------:R-:W-:Y:S01]  /*345b0*/  STL.64 [R1+0x260], R4 ;  /* 0x0002600401007387 */ /* 0x000fe20000100a00 */
[----:B------:R-:W-:Y:S02]  /*345c0*/  STL.64 [R1+0x268], R6 ;  /* 0x0002680601007387 */ /* 0x000fe40000100a00 */
[----:B------:R-:W0:Y:S04]  /*345d0*/  LDSM.16.MT88.4 R4, [R0+0x8300] ;  /* 0x008300000004783b */ /* 0x000e280000004200 */
[----:B------:R-:W-:Y:S01]  /*345e0*/  IMAD.MOV.U32 R3, RZ, RZ, R17 ;  /* 0x000000ffff037224 */ /* 0x000fe200078e0011 */
[----:B0-----:R0:W-:Y:S01]  /*345f0*/  STL.64 [R1+0x3678], R6 ;  /* 0x0036780601007387 */ /* 0x0011e20000100a00 */
[----:B------:R-:W-:Y:S02]  /*34600*/  STL.64 [R1+0x3670], R4 ;  /* 0x0036700401007387 */ /* 0x000fe40000100a00 */
[----:B------:R-:W4:Y:S02]  /*34610*/  LDL.LU.64 R18, [R1+0x3698] ;  /* 0x0036980001127983 */ /* 0x000f240000300a00 */
[----:B0-----:R-:W-:Y:S01]  /*34620*/  IMAD.MOV.U32 R6, RZ, RZ, R16 ;  /* 0x000000ffff067224 */ /* 0x001fe200078e0010 */
[C---:B--2---:R-:W-:Y:S01]  /*34630*/  HMMA.16816.F32.BF16 R12, R8.reuse, R16, R12 ;  /* 0x00000010080c723c */ /* 0x044fe2000004180c */
[----:B------:R-:W4:Y:S01]  /*34640*/  LDL.LU.64 R16, [R1+0x3690] ;  /* 0x0036900001107983 */ /* 0x000f220000300a00 */
[----:B------:R-:W-:Y:S11]  /*34650*/  IMAD.MOV.U32 R23, RZ, RZ, R2 ;  /* 0x000000ffff177224 */ /* 0x000ff600078e0002 */
[----:B------:R-:W-:Y:S10]  /*34660*/  @!UPT UIADD3 URZ, URZ, URZ, URZ ;  /* 0x0000003f3f3ff290 */ /* 0x000ff4000fffe03f */
[----:B------:R-:W-:Y:S01]  /*34670*/  STL.64 [R1+0x250], R12 ;  /* 0x0002500c01007387 */ /* 0x000fe20000100a00 */
[----:B------:R-:W-:Y:S02]  /*34680*/  STL [R1+0x258], R14 ;  /* 0x0002580e01007387 */ /* 0x000fe40000100800 */
[----:B------:R-:W-:Y:S02]  /*34690*/  IMAD.MOV.U32 R2, RZ, RZ, R15 ;  /* 0x000000ffff027224 */ /* 0x000fe400078e000f */
[----:B------:R-:W0:Y:S04]  /*346a0*/  LDSM.16.MT88.4 R12, [R0+0x8380] ;  /* 0x00838000000c783b */ /* 0x000e280000004200 */
[----:B------:R-:W-:Y:S04]  /*346b0*/  STL [R1+0x33d0], R2 ;  /* 0x0033d00201007387 */ /* 0x000fe80000100800 */
[----:B0-----:R-:W-:Y:S01]  /*346c0*/  STL.64 [R1+0x35e8], R14 ;  /* 0x0035e80e01007387 */ /* 0x001fe20000100a00 */
[----:B------:R4:W-:Y:S02]  /*346d0*/  STL.64 [R1+0x35e0], R12 ;  /* 0x0035e00c01007387 */ /* 0x0009e40000100a00 */
[----:B------:R-:W-:Y:S01]  /*346e0*/  STL.64 [R1+0x3650], R24 ;  /* 0x0036501801007387 */ /* 0x000fe20000100a00 */
[----:B----4-:R-:W-:Y:S01]  /*346f0*/  HMMA.16816.F32.BF16 R12, R8, R24, R16 ;  /* 0x00000018080c723c */ /* 0x010fe20000041810 */
[----:B------:R-:W0:Y:S11]  /*34700*/  LDSM.16.MT88.4 R16, [R0+0xc000] ;  /* 0x00c000000010783b */ /* 0x000e360000004200 */
[----:B------:R-:W-:Y:S11]  /*34710*/  @!UPT UIADD3 URZ, URZ, URZ, URZ ;  /* 0x0000003f3f3ff290 */ /* 0x000ff6000fffe03f */
[----:B------:R-:W-:Y:S01]  /*34720*/  STL.64 [R1+0x240], R12 ;  /* 0x0002400c01007387 */ /* 0x000fe20000100a00 */
[----:B------:R-:W-:Y:S03]  /*34730*/  STL.64 [R1+0x248], R14 ;  /* 0x0002480e01007387 */ /* 0x000fe60000100a00 */
[----:B0-----:R-:W-:Y:S01]  /*34740*/  STL.64 [R1+0x3560], R18 ;  /* 0x0035601201007387 */ /* 0x001fe20000100a00 */
[----:B------:R0:W-:Y:S02]  /*34750*/  STL.64 [R1+0x3558], R16 ;  /* 0x0035581001007387 */ /* 0x0001e40000100a00 */
[----:B0-----:R-:W-:Y:S02]  /*34760*/  IMAD.MOV.U32 R16, RZ, RZ, R27 ;  /* 0x000000ffff107224 */ /* 0x001fe400078e001b */
[----:B------:R-:W-:-:S07]  /*34770*/  IMAD.MOV.U32 R17, RZ, RZ, R26 ;  /* 0x000000ffff117224 */ /* 0x000fce00078e001a */
[----:B---3--:R-:W-:Y:S01]  /*34780*/  HMMA.16816.F32.BF16 R12, R8, R16, R20 ;  /* 0x00000010080c723c */ /* 0x008fe20000041814 */
[----:B------:R0:W-:Y:S01]  /*34790*/  STL.64 [R1+0x3630], R16 ;  /* 0x0036301001007387 */ /* 0x0001e20000100a00 */
[----:B------:R-:W-:-:S03]  /*347a0*/  IMAD.MOV.U32 R4, RZ, RZ, R28 ;  /* 0x000000ffff047224 */ /* 0x000fc600078e001c */
[----:B------:R-:W1:Y:S04]  /*347b0*/  LDSM.16.MT88.4 R20, [R0+0xc080] ;  /* 0x00c080000014783b */ /* 0x000e680000004200 */
[----:B0-----:R-:W2:Y:S11]  /*347c0*/  LDL.LU R16, [R1+0x140] ;  /* 0x0001400001107983 */ /* 0x001eb60000300800 */
[----:B------:R-:W-:Y:S03]  /*347d0*/  @!UPT UIADD3 URZ, URZ, URZ, URZ ;  /* 0x0000003f3f3ff290 */ /* 0x000fe6000fffe03f */
[----:B------:R-:W-:Y:S01]  /*347e0*/  STL.64 [R1+0x230], R12 ;  /* 0x0002300c01007387 */ /* 0x000fe20000100a00 */
[----:B------:R-:W-:Y:S02]  /*347f0*/  STL.64 [R1+0x238], R14 ;  /* 0x0002380e01007387 */ /* 0x000fe40000100a00 */
[----:B------:R-:W2:Y:S02]  /*34800*/  LDL.LU R17, [R1+0x144] ;  /* 0x0001440001117983 */ /* 0x000ea40000300800 */
[----:B------:R-:W3:Y:S01]  /*34810*/  LDL.LU R18, [R1+0x148] ;  /* 0x0001480001127983 */ /* 0x000ee20000300800 */
[----:B------:R-:W3:Y:S01]  /*34820*/  LDL.LU R19, [R1+0x14c] ;  /* 0x00014c0001137983 */ /* 0x000ee20000300800 */
[----:B------:R-:W4:Y:S02]  /*34830*/  LDL.LU R24, [R1+0x160] ;  /* 0x0001600001187983 */ /* 0x000f240000300800 */
[----:B------:R-:W4:Y:S02]  /*34840*/  LDL.LU R25, [R1+0x164] ;  /* 0x0001640001197983 */ /* 0x000f240000300800 */
[----:B------:R-:W2:Y:S01]  /*34850*/  LDL.LU R26, [R1+0x168] ;  /* 0x00016800011a7983 */ /* 0x000ea20000300800 */
[----:B------:R-:W2:Y:S01]  /*34860*/  LDL.LU R27, [R1+0x16c] ;  /* 0x00016c00011b7983 */ /* 0x000ea20000300800 */
[----:B------:R-:W3:Y:S03]  /*34870*/  LDL.LU R28, [R1+0x3688] ;  /* 0x00368800011c7983 */ /* 0x000ee60000300800 */
[----:B--2---:R-:W-:Y:S01]  /*34880*/  STL.64 [R1+0x3660], R26 ;  /* 0x0036601a01007387 */ /* 0x004fe20000100a00 */
[----:B----4-:R0:W-:Y:S03]  /*34890*/  STL.64 [R1+0x3658], R24 ;  /* 0x0036581801007387 */ /* 0x0101e60000100a00 */
[----:B0-----:R-:W2:Y:S04]  /*348a0*/  LDL.LU.64 R24, [R1+0x40] ;  /* 0x0000400001187983 */ /* 0x001ea80000300a00 */
[----:B--2---:R0:W-:Y:S04]  /*348b0*/  STL.64 [R1+0x3680], R24 ;  /* 0x0036801801007387 */ /* 0x0041e80000100a00 */
[----:B0-----:R-:W2:Y:S01]  /*348c0*/  LDL.LU R24, [R1+0x180] ;  /* 0x0001800001187983 */ /* 0x001ea20000300800 */
[----:B------:R-:W2:Y:S02]  /*348d0*/  LDL.LU R25, [R1+0x184] ;  /* 0x0001840001197983 */ /* 0x000ea40000300800 */
[----:B------:R-:W2:Y:S02]  /*348e0*/  LDL.LU R26, [R1+0x188] ;  /* 0x00018800011a7983 */ /* 0x000ea40000300800 */
[----:B------:R-:W2:Y:S01]  /*348f0*/  LDL.LU R27, [R1+0x18c] ;  /* 0x00018c00011b7983 */ /* 0x000ea20000300800 */
[----:B---3--:R-:W-:Y:S01]  /*34900*/  STL.64 [R1+0x3640], R18 ;  /* 0x0036401201007387 */ /* 0x008fe20000100a00 */
[----:B------:R0:W-:Y:S03]  /*34910*/  STL.64 [R1+0x3638], R16 ;  /* 0x0036381001007387 */ /* 0x0001e60000100a00 */
[----:B0-----:R-:W3:Y:S04]  /*34920*/  LDL.LU.64 R16, [R1+0x10] ;  /* 0x0000100001107983 */ /* 0x001ee80000300a00 */
[----:B---3--:R0:W-:Y:S04]  /*34930*/  STL.64 [R1+0x3648], R16 ;  /* 0x0036481001007387 */ /* 0x0081e80000100a00 */
[----:B0-----:R-:W3:Y:S01]  /*34940*/  LDL.LU.64 R16, [R1+0x20] ;  /* 0x0000200001107983 */ /* 0x001ee20000300a00 */
[----:B------:R-:W-:-:S03]  /*34950*/  IMAD.MOV.U32 R5, RZ, RZ, R29 ;  /* 0x000000ffff057224 */ /* 0x000fc600078e001d */
[----:B---3--:R0:W-:Y:S04]  /*34960*/  STL.64 [R1+0x3668], R16 ;  /* 0x0036681001007387 */ /* 0x0081e80000100a00 */
[----:B0-----:R-:W3:Y:S01]  /*34970*/  LDL.LU R16, [R1+0x170] ;  /* 0x0001700001107983 */ /* 0x001ee20000300800 */
[----:B------:R-:W3:Y:S02]  /*34980*/  LDL.LU R17, [R1+0x174] ;  /* 0x0001740001117983 */ /* 0x000ee40000300800 */
[----:B------:R-:W3:Y:S02]  /*34990*/  LDL.LU R18, [R1+0x178] ;  /* 0x0001780001127983 */ /* 0x000ee40000300800 */
[----:B------:R-:W3:Y:S01]  /*349a0*/  LDL.LU R19, [R1+0x17c] ;  /* 0x00017c0001137983 */ /* 0x000ee20000300800 */
[----:B-1----:R-:W-:Y:S01]  /*349b0*/  STL.64 [R1+0x34c0], R22 ;  /* 0x0034c01601007387 */ /* 0x002fe20000100a00 */
[----:B------:R0:W-:Y:S03]  /*349c0*/  STL.64 [R1+0x34b8], R20 ;  /* 0x0034b81401007387 */ /* 0x0001e60000100a00 */
[----:B0-----:R-:W4:Y:S01]  /*349d0*/  LDL.LU R20, [R1+0x350] ;  /* 0x0003500001147983 */ /* 0x001f220000300800 */
[----:B------:R-:W4:Y:S02]  /*349e0*/  LDL.LU R21, [R1+0x354] ;  /* 0x0003540001157983 */ /* 0x000f240000300800 */
[----:B------:R-:W3:Y:S02]  /*349f0*/  LDL.LU R22, [R1+0x358] ;  /* 0x0003580001167983 */ /* 0x000ee40000300800 */
[----:B------:R-:W3:Y:S01]  /*34a00*/  LDL.LU R23, [R1+0x35c] ;  /* 0x00035c0001177983 */ /* 0x000ee20000300800 */
[----:B------:R-:W3:Y:S01]  /*34a10*/  LDL.LU R12, [R1+0x130] ;  /* 0x00013000010c7983 */ /* 0x000ee20000300800 */
[----:B------:R-:W3:Y:S02]  /*34a20*/  LDL.LU R13, [R1+0x134] ;  /* 0x00013400010d7983 */ /* 0x000ee40000300800 */
[----:B------:R-:W3:Y:S02]  /*34a30*/  LDL.LU R14, [R1+0x138] ;  /* 0x00013800010e7983 */ /* 0x000ee40000300800 */
[----:B------:R-:W3:Y:S01]  /*34a40*/  LDL.LU R15, [R1+0x13c] ;  /* 0x00013c00010f7983 */ /* 0x000ee20000300800 */
[----:B--2---:R-:W-:Y:S01]  /*34a50*/  HMMA.16816.F32.BF16 R8, R8, R4, R24 ;  /* 0x000000040808723c */ /* 0x004fe20000041818 */
[----:B---3--:R-:W-:Y:S01]  /*34a60*/  STL.64 [R1+0x3628], R14 ;  /* 0x0036280e01007387 */ /* 0x008fe20000100a00 */
[----:B------:R0:W-:Y:S03]  /*34a70*/  STL.64 [R1+0x3620], R12 ;  /* 0x0036200c01007387 */ /* 0x0001e60000100a00 */
[----:B0-----:R-:W2:Y:S01]  /*34a80*/  LDL.LU.64 R12, [R1] ;  /* 0x00000000010c7983 */ /* 0x001ea20000300a00 */
[----:B------:R-:W-:Y:S02]  /*34a90*/  STL.64 [R1+0x3570], R22 ;  /* 0x0035701601007387 */ /* 0x000fe40000100a00 */
[----:B----4-:R0:W-:Y:S02]  /*34aa0*/  STL.64 [R1+0x3568], R20 ;  /* 0x0035681401007387 */ /* 0x0101e40000100a00 */
[----:B------:R-:W3:Y:S02]  /*34ab0*/  LDL.LU.64 R24, [R1+0x3680] ;  /* 0x0036800001187983 */ /* 0x000ee40000300a00 */
[----:B0-----:R-:W-:-:S02]  /*34ac0*/  IMAD.MOV.U32 R20, RZ, RZ, R6 ;  /* 0x000000ffff147224 */ /* 0x001fc400078e0006 */
[----:B------:R-:W3:Y:S01]  /*34ad0*/  LDL.LU.64 R6, [R1+0x3678] ;  /* 0x0036780001067983 */ /* 0x000ee20000300a00 */
[----:B------:R-:W3:Y:S08]  /*34ae0*/  LDL.LU.64 R4, [R1+0x3670] ;  /* 0x0036700001047983 */ /* 0x000ef00000300a00 */
[----:B------:R-:W-:Y:S02]  /*34af0*/  STL.64 [R1+0x180], R8 ;  /* 0x0001800801007387 */ /* 0x000fe40000100a00 */
[----:B------:R-:W-:Y:S02]  /*34b00*/  STL.64 [R1+0x188], R10 ;  /* 0x0001880a01007387 */ /* 0x000fe40000100a00 */
[----:B------:R-:W0:Y:S04]  /*34b10*/  LDSM.16.MT88.4 R8, [R0+0xc100] ;  /* 0x00c100000008783b */ /* 0x000e280000004200 */
[----:B0-----:R-:W-:Y:S01]  /*34b20*/  STL.64 [R1+0x3458], R10 ;  /* 0x0034580a01007387 */ /* 0x001fe20000100a00 */
[----:B------:R0:W-:Y:S03]  /*34b30*/  STL.64 [R1+0x3450], R8 ;  /* 0x0034500801007387 */ /* 0x0001e60000100a00 */
[----:B0-----:R-:W4:Y:S01]  /*34b40*/  LDL.LU.64 R8, [R1+0x60] ;  /* 0x0000600001087983 */ /* 0x001f220000300a00 */
[----:B------:R-:W2:Y:S02]  /*34b50*/  LDL.64 R10, [R1+0x68] ;  /* 0x00006800010a7983 */ /* 0x000ea40000100a00 */
[----:B------:R-:W-:Y:S01]  /*34b60*/  IMAD.MOV.U32 R21, RZ, RZ, R3 ;  /* 0x000000ffff157224 */ /* 0x000fe200078e0003 */
[----:B---3--:R-:W-:Y:S01]  /*34b70*/  HMMA.16816.F32.BF16 R16, R4, R24, R16 ;  /* 0x000000180410723c */ /* 0x008fe20000041810 */
[----:B------:R-:W-:-:S02]  /*34b80*/  IMAD.MOV.U32 R29, RZ, RZ, R24 ;  /* 0x000000ffff1d7224 */ /* 0x000fc400078e0018 */
[----:B------:R-:W-:Y:S01]  /*34b90*/  IMAD.MOV.U32 R3, RZ, RZ, R25 ;  /* 0x000000ffff037224 */ /* 0x000fe200078e0019 */
[----:B--2---:R-:W-:Y:S01]  /*34ba0*/  STL.64 [R1+0x35f8], R10 ;  /* 0x0035f80a01007387 */ /* 0x004fe20000100a00 */
[----:B----4-:R0:W-:Y:S03]  /*34bb0*/  STL.64 [R1+0x35f0], R8 ;  /* 0x0035f00801007387 */ /* 0x0101e60000100a00 */
[----:B0-----:R-:W2:Y:S01]  /*34bc0*/  LDL.LU R8, [R1+0x150] ;  /* 0x0001500001087983 */ /* 0x001ea20000300800 */
[----:B------:R-:W2:Y:S02]  /*34bd0*/  LDL.LU R9, [R1+0x154] ;  /* 0x0001540001097983 */ /* 0x000ea40000300800 */
[----:B------:R-:W2:Y:S02]  /*34be0*/  LDL.LU R10, [R1+0x158] ;  /* 0x00015800010a7983 */ /* 0x000ea40000300800 */
[----:B------:R-:W2:Y:S10]  /*34bf0*/  LDL.LU R11, [R1+0x15c] ;  /* 0x00015c00010b7983 */ /* 0x000eb40000300800 */
[----:B------:R0:W-:Y:S01]  /*34c00*/  STL.64 [R1+0x170], R16 ;  /* 0x0001701001007387 */ /* 0x0001e20000100a00 */
[----:B------:R-:W-:Y:S03]  /*34c10*/  STL.64 [R1+0x178], R18 ;  /* 0x0001781201007387 */ /* 0x000fe60000100a00 */
[----:B0-----:R-:W3:Y:S01]  /*34c20*/  LDL.LU.64 R16, [R1+0x3668] ;  /* 0x0036680001107983 */ /* 0x001ee20000300a00 */
[----:B------:R-:W3:Y:S02]  /*34c30*/  LDL.LU.64 R26, [R1+0x3660] ;  /* 0x00366000011a7983 */ /* 0x000ee40000300a00 */
[----:B------:R-:W3:Y:S02]  /*34c40*/  LDL.LU.64 R24, [R1+0x3658] ;  /* 0x0036580001187983 */ /* 0x000ee40000300a00 */
[C---:B---3--:R-:W-:Y:S11]  /*34c50*/  HMMA.16816.F32.BF16 R24, R4.reuse, R16, R24 ;  /* 0x000000100418723c */ /* 0x048ff60000041818 */
[----:B------:R-:W-:Y:S11]  /*34c60*/  @!UPT UIADD3 URZ, URZ, URZ, URZ ;  /* 0x0000003f3f3ff290 */ /* 0x000ff6000fffe03f */
[----:B------:R-:W-:Y:S01]  /*34c70*/  @!UPT UIADD3 URZ, URZ, URZ, URZ ;  /* 0x0000003f3f3ff290 */ /* 0x000fe2000fffe03f */
[----:B------:R0:W-:Y:S01]  /*34c80*/  STL.64 [R1+0x160], R24 ;  /* 0x0001601801007387 */ /* 0x0001e20000100a00 */
[----:B------:R1:W-:Y:S03]  /*34c90*/  STL.64 [R1+0x168], R26 ;  /* 0x0001681a01007387 */ /* 0x0003e60000100a00 */
[----:B0-----:R-:W3:Y:S01]  /*34ca0*/  LDL.LU.64 R24, [R1+0x3650] ;  /* 0x0036500001187983 */ /* 0x001ee20000300a00 */
[----:B-1----:R-:W-:Y:S02]  /*34cb0*/  IMAD.MOV.U32 R26, RZ, RZ, R16 ;  /* 0x000000ffff1a7224 */ /* 0x002fe400078e0010 */
[----:B------:R-:W-:Y:S02]  /*34cc0*/  IMAD.MOV.U32 R27, RZ, RZ, R17 ;  /* 0x000000ffff1b7224 */ /* 0x000fe400078e0011 */
[----:B------:R-:W2:Y:S02]  /*34cd0*/  LDL.LU.64 R16, [R1+0x3648] ;  /* 0x0036480001107983 */ /* 0x000ea40000300a00 */
[C---:B--2---:R-:W-:Y:S11]  /*34ce0*/  HMMA.16816.F32.BF16 R8, R4.reuse, R16, R8 ;  /* 0x000000100408723c */ /* 0x044ff60000041808 */
[----:B------:R-:W-:Y:S11]  /*34cf0*/  @!UPT UIADD3 URZ, URZ, URZ, URZ ;  /* 0x0000003f3f3ff290 */ /* 0x000ff6000fffe03f */
[----:B------:R-:W-:Y:S01]  /*34d00*/  @!UPT UIADD3 URZ, URZ, URZ, URZ ;  /* 0x0000003f3f3ff290 */ /* 0x000fe2000fffe03f */
[----:B------:R0:W-:Y:S01]  /*34d10*/  STL.64 [R1+0x150], R8 ;  /* 0x0001500801007387 */ /* 0x0001e20000100a00 */
[----:B------:R-:W-:Y:S02]  /*34d20*/  STL.64 [R1+0x158], R10 ;  /* 0x0001580a01007387 */ /* 0x000fe40000100a00 */
[----:B------:R-:W2:Y:S02]  /*34d30*/  LDL.LU.64 R18, [R1+0x3640] ;  /* 0x0036400001127983 */ /* 0x000ea40000300a00 */
[----:B0-----:R-:W-:Y:S02]  /*34d40*/  IMAD.MOV.U32 R9, RZ, RZ, R16 ;  /* 0x000000ffff097224 */ /* 0x001fe400078e0010 */
[----:B------:R-:W-:Y:S02]  /*34d50*/  IMAD.MOV.U32 R8, RZ, RZ, R17 ;  /* 0x000000ffff087224 */ /* 0x000fe400078e0011 */
[----:B------:R-:W2:Y:S01]  /*34d60*/  LDL.LU.64 R16, [R1+0x3638] ;  /* 0x0036380001107983 */ /* 0x000ea20000300a00 */
[----:B------:R-:W-:Y:S01]  /*34d70*/  IMAD.MOV.U32 R2, RZ, RZ, R13 ;  /* 0x000000ffff027224 */ /* 0x000fe200078e000d */
[C---:B--2---:R-:W-:Y:S11]  /*34d80*/  HMMA.16816.F32.BF16 R16, R4.reuse, R12, R16 ;  /* 0x0000000c0410723c */ /* 0x044ff60000041810 */
[----:B------:R-:W-:Y:S11]  /*34d90*/  @!UPT UIADD3 URZ, URZ, URZ, URZ ;  /* 0x0000003f3f3ff290 */ /* 0x000ff6000fffe03f */
[----:B------:R-:W-:Y:S01]  /*34da0*/  @!UPT UIADD3 URZ, URZ, URZ, URZ ;  /* 0x0000003f3f3ff290 */ /* 0x000fe2000fffe03f */
[----:B------:R0:W-:Y:S01]  /*34db0*/  STL.64 [R1+0x140], R16 ;  /* 0x0001401001007387 */ /* 0x0001e20000100a00 */
[----:B------:R1:W-:Y:S03]  /*34dc0*/  STL.64 [R1+0x148], R18 ;  /* 0x0001481201007387 */ /* 0x0003e60000100a00 */
[----:B0-----:R-:W2:Y:S01]  /*34dd0*/  LDL.LU.64 R16, [R1+0x3630] ;  /* 0x0036300001107983 */ /* 0x001ea20000300a00 */
[----:B-1----:R-:W-:Y:S02]  /*34de0*/  IMAD.MOV.U32 R18, RZ, RZ, R12 ;  /* 0x000000ffff127224 */ /* 0x002fe400078e000c */
[----:B------:R-:W4:Y:S02]  /*34df0*/  LDL.LU.64 R14, [R1+0x3628] ;  /* 0x00362800010e7983 */ /* 0x000f240000300a00 */
[----:B------:R-:W4:Y:S01]  /*34e00*/  LDL.LU.64 R12, [R1+0x3620] ;  /* 0x00362000010c7983 */ /* 0x000f220000300a00 */
[----:B------:R-:W-:Y:S01]  /*34e10*/  STL [R1+0x3608], R18 ;  /* 0x0036081201007387 */ /* 0x000fe20000100800 */
[----:B----4-:R-:W-:Y:S03]  /*34e20*/  HMMA.16816.F32.BF16 R12, R4, R20, R12 ;  /* 0x00000014040c723c */ /* 0x010fe6000004180c */
[----:B--2---:R0:W-:Y:S04]  /*34e30*/  STL.64 [R1+0x3600], R16 ;  /* 0x0036001001007387 */ /* 0x0041e80000100a00 */
[----:B0-----:R-:W3:Y:S01]  /*34e40*/  LDL.LU R16, [R1+0x120] ;  /* 0x0001200001107983 */ /* 0x001ee20000300800 */
[----:B------:R-:W3:Y:S02]  /*34e50*/  LDL.LU R17, [R1+0x124] ;  /* 0x0001240001117983 */ /* 0x000ee40000300800 */
[----:B------:R-:W3:Y:S02]  /*34e60*/  LDL.LU R18, [R1+0x128] ;  /* 0x0001280001127983 */ /* 0x000ee40000300800 */
[----:B------:R-:W3:Y:S01]  /*34e70*/  LDL.LU R19, [R1+0x12c] ;  /* 0x00012c0001137983 */ /* 0x000ee20000300800 */
[----:B------:R0:W-:Y:S04]  /*34e80*/  STL.64 [R1+0x3588], R20 ;  /* 0x0035881401007387 */ /* 0x0001e80000100a00 */
[----:B0-----:R-:W2:Y:S06]  /*34e90*/  LDL.LU R20, [R1+0x470] ;  /* 0x0004700001147983 */ /* 0x001eac0000300800 */
[----:B------:R0:W-:Y:S02]  /*34ea0*/  STL.64 [R1+0x130], R12 ;  /* 0x0001300c01007387 */ /* 0x0001e40000100a00 */
[----:B------:R1:W-:Y:S02]  /*34eb0*/  STL.64 [R1+0x138], R14 ;  /* 0x0001380e01007387 */ /* 0x0003e40000100a00 */
[----:B------:R-:W2:Y:S01]  /*34ec0*/  LDL.LU R21, [R1+0x474] ;  /* 0x0004740001157983 */ /* 0x000ea20000300800 */
[----:B------:R-:W4:Y:S01]  /*34ed0*/  LDL.LU R22, [R1+0x478] ;  /* 0x0004780001167983 */ /* 0x000f220000300800 */
[----:B------:R-:W4:Y:S03]  /*34ee0*/  LDL.LU R23, [R1+0x47c] ;  /* 0x00047c0001177983 */ /* 0x000f260000300800 */
[----:B----4-:R-:W-:Y:S01]  /*34ef0*/  STL.64 [R1+0x3598], R22 ;  /* 0x0035981601007387 */ /* 0x010fe20000100a00 */
[----:B--2---:R2:W-:Y:S02]  /*34f00*/  STL.64 [R1+0x3590], R20 ;  /* 0x0035901401007387 */ /* 0x0045e40000100a00 */
[----:B0-----:R-:W4:Y:S02]  /*34f10*/  LDL.LU R12, [R1+0xb0] ;  /* 0x0000b000010c7983 */ /* 0x001f240000300800 */
[----:B------:R-:W4:Y:S01]  /*34f20*/  LDL.LU R13, [R1+0xb4] ;  /* 0x0000b400010d7983 */ /* 0x000f220000300800 */
[----:B-1----:R-:W4:Y:S01]  /*34f30*/  LDL.LU R14, [R1+0xb8] ;  /* 0x0000b800010e7983 */ /* 0x002f220000300800 */
[----:B------:R-:W4:Y:S02]  /*34f40*/  LDL.LU R15, [R1+0xbc] ;  /* 0x0000bc00010f7983 */ /* 0x000f240000300800 */
[----:B--2---:R-:W-:-:S02]  /*34f50*/  IMAD.MOV.U32 R20, RZ, RZ, R9 ;  /* 0x000000ffff147224 */ /* 0x004fc400078e0009 */
[----:B------:R-:W-:Y:S02]  /*34f60*/  IMAD.MOV.U32 R21, RZ, RZ, R8 ;  /* 0x000000ffff157224 */ /* 0x000fe400078e0008 */
[----:B------:R-:W2:Y:S01]  /*34f70*/  LDL.LU R8, [R1+0x110] ;  /* 0x0001100001087983 */ /* 0x000ea20000300800 */
[----:B------:R-:W2:Y:S02]  /*34f80*/  LDL.LU R9, [R1+0x114] ;  /* 0x0001140001097983 */ /* 0x000ea40000300800 */
[----:B------:R-:W2:Y:S02]  /*34f90*/  LDL.LU R10, [R1+0x118] ;  /* 0x00011800010a7983 */ /* 0x000ea40000300800 */
[----:B------:R-:W2:Y:S01]  /*34fa0*/  LDL.LU R11, [R1+0x11c] ;  /* 0x00011c00010b7983 */ /* 0x000ea20000300800 */
[----:B------:R0:W-:Y:S02]  /*34fb0*/  STL.64 [R1+0x35b0], R20 ;  /* 0x0035b01401007387 */ /* 0x0001e40000100a00 */
[----:B0-----:R-:W-:-:S02]  /*34fc0*/  IMAD.MOV.U32 R20, RZ, RZ, R26 ;  /* 0x000000ffff147224 */ /* 0x001fc400078e001a */
[----:B------:R-:W-:Y:S01]  /*34fd0*/  IMAD.MOV.U32 R21, RZ, RZ, R27 ;  /* 0x000000ffff157224 */ /* 0x000fe200078e001b */
[----:B------:R-:W2:Y:S01]  /*34fe0*/  LDL.LU R26, [R1+0x3618] ;  /* 0x00361800011a7983 */ /* 0x000ea20000300800 */
[----:B------:R-:W2:Y:S01]  /*34ff0*/  LDL.LU R27, [R1+0x3614] ;  /* 0x00361400011b7983 */ /* 0x000ea20000300800 */
[C---:B---3--:R-:W-:Y:S02]  /*35000*/  HMMA.16816.F32.BF16 R16, R4.reuse, R24, R16 ;  /* 0x000000180410723c */ /* 0x048fe40000041810 */
[----:B------:R0:W-:Y:S02]  /*35010*/  STL.64 [R1+0x35c8], R20 ;  /* 0x0035c81401007387 */ /* 0x0001e40000100a00 */
[----:B0-----:R-:W-:Y:S02]  /*35020*/  IMAD.MOV.U32 R20, RZ, RZ, R29 ;  /* 0x000000ffff147224 */ /* 0x001fe400078e001d */
[----:B------:R-:W-:Y:S01]  /*35030*/  IMAD.MOV.U32 R21, RZ, RZ, R3 ;  /* 0x000000ffff157224 */ /* 0x000fe200078e0003 */
[----:B------:R-:W3:Y:S01]  /*35040*/  LDL.LU R29, [R1+0x3610] ;  /* 0x00361000011d7983 */ /* 0x000ee20000300800 */
[----:B------:R-:W3:Y:S11]  /*35050*/  LDL.LU R3, [R1+0x360c] ;  /* 0x00360c0001037983 */ /* 0x000ef60000300800 */
[----:B------:R-:W-:Y:S04]  /*35060*/  @!UPT UIADD3 URZ, URZ, URZ, URZ ;  /* 0x0000003f3f3ff290 */ /* 0x000fe8000fffe03f */
[----:B------:R-:W-:Y:S01]  /*35070*/  STL.64 [R1+0x120], R16 ;  /* 0x0001201001007387 */ /* 0x000fe20000100a00 */
[----:B------:R0:W-:Y:S03]  /*35080*/  STL.64 [R1+0x128], R18 ;  /* 0x0001281201007387 */ /* 0x0001e60000100a00 */
[----:B0-----:R-:W3:Y:S01]  /*35090*/  LDL.LU R18, [R1+0x3608] ;  /* 0x0036080001127983 */ /* 0x001ee20000300800 */
[----:B------:R-:W3:Y:S03]  /*350a0*/  LDL.LU.64 R16, [R1+0x3600] ;  /* 0x0036000001107983 */ /* 0x000ee60000300a00 */
        /* <DEDUP_REMOVED lines=23> */
[----:B------:R-:W2:Y:S02]  /*35220*/  LDL.LU R26, [R1+0xa8] ;  /* 0x0000a800011a7983 */ /* 0x000ea40000300800 */
[----:B------:R-:W2:Y:S02]  /*35230*/  LDL.LU R27, [R1+0xac] ;  /* 0x0000ac00011b7983 */ /* 0x000ea40000300800 */
[----:B------:R-:W-:Y:S01]  /*35240*/  STL.64 [R1+0x110], R8 ;  /* 0x0001100801007387 */ /* 0x000fe20000100a00 */
[----:B------:R0:W-:Y:S03]  /*35250*/  STL.64 [R1+0x118], R10 ;  /* 0x0001180a01007387 */ /* 0x0001e60000100a00 */
[----:B0-----:R-:W3:Y:S01]  /*35260*/  LDL.LU.64 R10, [R1+0x35f8] ;  /* 0x0035f800010a7983 */ /* 0x001ee20000300a00 */
[----:B------:R-:W4:Y:S02]  /*35270*/  LDL.LU.64 R8, [R1+0x35f0] ;  /* 0x0035f00001087983 */ /* 0x000f240000300a00 */
[----:B----4-:R-:W-:Y:S01]  /*35280*/  HMMA.16816.F32.BF16 R4, R4, R8, R12 ;  /* 0x000000080404723c */ /* 0x010fe2000004180c */
[----:B------:R-:W2:Y:S01]  /*35290*/  LDL.LU.64 R14, [R1+0x35e8] ;  /* 0x0035e800010e7983 */ /* 0x000ea20000300a00 */
[----:B------:R-:W2:Y:S11]  /*352a0*/  LDL.LU.64 R12, [R1+0x35e0] ;  /* 0x0035e000010c7983 */ /* 0x000eb60000300a00 */
[----:B------:R-:W-:Y:S10]  /*352b0*/  @!UPT UIADD3 URZ, URZ, URZ, URZ ;  /* 0x0000003f3f3ff290 */ /* 0x000ff4000fffe03f */
[----:B------:R-:W-:Y:S01]  /*352c0*/  STL.64 [R1+0xb0], R4 ;  /* 0x0000b00401007387 */ /* 0x000fe20000100a00 */
[----:B------:R0:W-:Y:S03]  /*352d0*/  STL.64 [R1+0xb8], R6 ;  /* 0x0000b80601007387 */ /* 0x0001e60000100a00 */
[----:B0-----:R-:W4:Y:S04]  /*352e0*/  LDL R6, [R1+0x8] ;  /* 0x0000080001067983 */ /* 0x001f280000100800 */
[----:B------:R-:W4:Y:S01]  /*352f0*/  LDL R7, [R1+0xc] ;  /* 0x00000c0001077983 */ /* 0x000f220000100800 */
[C---:B--2---:R-:W-:Y:S03]  /*35300*/  HMMA.16816.F32.BF16 R20, R12.reuse, R20, R24 ;  /* 0x000000140c14723c */ /* 0x044fe60000041818 */
[----:B------:R-:W2:Y:S01]  /*35310*/  LDL.LU.64 R26, [R1+0x35d8] ;  /* 0x0035d800011a7983 */ /* 0x000ea20000300a00 */
[----:B------:R-:W2:Y:S11]  /*35320*/  LDL.LU.64 R24, [R1+0x35d0] ;  /* 0x0035d00001187983 */ /* 0x000eb60000300a00 */
[----:B------:R-:W-:Y:S08]  /*35330*/  @!UPT UIADD3 URZ, URZ, URZ, URZ ;  /* 0x0000003f3f3ff290 */ /* 0x000ff0000fffe03f */
        /* <DEDUP_REMOVED lines=10> */
[----:B--2---:R-:W-:Y:S02]  /*353e0*/  HMMA.16816.F32.BF16 R20, R12, R20, R24 ;  /* 0x000000140c14723c */ /* 0x004fe40000041818 */
[----:B------:R-:W2:Y:S01]  /*353f0*/  LDL.LU.64 R26, [R1+0x35a8] ;  /* 0x0035a800011a7983 */ /* 0x000ea20000300a00 */
[----:B------:R-:W2:Y:S11]  /*35400*/  LDL.LU.64 R24, [R1+0x35a0] ;  /* 0x0035a00001187983 */ /* 0x000eb60000300a00 */
[----:B------:R-:W-:Y:S09]  /*35410*/  @!UPT UIADD3 URZ, URZ, URZ, URZ ;  /* 0x0000003f3f3ff290 */ /* 0x000ff2000fffe03f */
[----:B------:R-:W-:Y:S01]  /*35420*/  STL.64 [R1+0x80], R20 ;  /* 0x0000801401007387 */ /* 0x000fe20000100a00 */
[----:B------:R0:W-:Y:S03]  /*35430*/  STL.64 [R1+0x88], R22 ;  /* 0x0000881601007387 */ /* 0x0001e60000100a00 */
[----:B0-----:R-:W2:Y:S01]  /*35440*/  LDL.LU.64 R22, [R1+0x3598] ;  /* 0x0035980001167983 */ /* 0x001ea20000300a00 */
[----:B------:R-:W2:Y:S02]  /*35450*/  LDL.LU.64 R20, [R1+0x3590] ;  /* 0x0035900001147983 */ /* 0x000ea40000300a00 */
[----:B------:R-:W-:Y:S02]  /*35460*/  IMAD.MOV.U32 R4, RZ, RZ, R18 ;  /* 0x000000ffff047224 */ /* 0x000fe400078e0012 */
[----:B------:R-:W-:-:S07]  /*35470*/  IMAD.MOV.U32 R5, RZ, RZ, R2 ;  /* 0x000000ffff057224 */ /* 0x000fce00078e0002 */
[C---:B--2---:R-:W-:Y:S11]  /*35480*/  HMMA.16816.F32.BF16 R20, R12.reuse, R4, R20 ;  /* 0x000000040c14723c */ /* 0x044ff60000041814 */
[----:B------:R-:W-:Y:S11]  /*35490*/  @!UPT UIADD3 URZ, URZ, URZ, URZ ;  /* 0x0000003f3f3ff290 */ /* 0x000ff6000fffe03f */
[----:B------:R-:W-:Y:S01]  /*354a0*/  @!UPT UIADD3 URZ, URZ, URZ, URZ ;  /* 0x0000003f3f3ff290 */ /* 0x000fe2000fffe03f */
[----:B------:R0:W-:Y:S01]  /*354b0*/  STL.64 [R1+0x70], R20 ;  /* 0x0000701401007387 */ /* 0x0001e20000100a00 */
[----:B------:R-:W-:Y:S03]  /*354c0*/  STL.64 [R1+0x78], R22 ;  /* 0x0000781601007387 */ /* 0x000fe60000100a00 */
[----:B0-----:R-:W2:Y:S01]  /*354d0*/  LDL.LU.64 R20, [R1+0x3588] ;  /* 0x0035880001147983 */ /* 0x001ea20000300a00 */
[----:B----4-:R0:W-:Y:S02]  /*354e0*/  STL.64 [R1+0x3520], R6 ;  /* 0x0035200601007387 */ /* 0x0101e40000100a00 */
[----:B------:R-:W4:Y:S02]  /*354f0*/  LDL.LU R4, [R1+0x340] ;  /* 0x0003400001047983 */ /* 0x000f240000300800 */
[----:B------:R-:W4:Y:S01]  /*35500*/  LDL.LU R5, [R1+0x344] ;  /* 0x0003440001057983 */ /* 0x000f220000300800 */
[----:B0-----:R-:W4:Y:S01]  /*35510*/  LDL.LU R6, [R1+0x348] ;  /* 0x0003480001067983 */ /* 0x001f220000300800 */
[----:B------:R-:W4:Y:S01]  /*35520*/  LDL.LU R7, [R1+0x34c] ;  /* 0x00034c0001077983 */ /* 0x000f220000300800 */
[C---:B--2---:R-:W-:Y:S02]  /*35530*/  HMMA.16816.F32.BF16 R20, R12.reuse, R20, R24 ;  /* 0x000000140c14723c */ /* 0x044fe40000041818 */
[----:B------:R-:W2:Y:S01]  /*35540*/  LDL.LU.64 R26, [R1+0x3580] ;  /* 0x00358000011a7983 */ /* 0x000ea20000300a00 */
[----:B------:R-:W4:Y:S11]  /*35550*/  LDL.LU.64 R24, [R1+0x3578] ;  /* 0x0035780001187983 */ /* 0x000f360000300a00 */
[----:B------:R-:W-:Y:S09]  /*35560*/  @!UPT UIADD3 URZ, URZ, URZ, URZ ;  /* 0x0000003f3f3ff290 */ /* 0x000ff2000fffe03f */
[----:B------:R-:W-:Y:S01]  /*35570*/  STL.64 [R1+0x220], R20 ;  /* 0x0002201401007387 */ /* 0x000fe20000100a00 */
[----:B------:R0:W-:Y:S03]  /*35580*/  STL.64 [R1+0x228], R22 ;  /* 0x0002281601007387 */ /* 0x0001e60000100a00 */
[----:B0-----:R-:W3:Y:S01]  /*35590*/  LDL.LU.64 R22, [R1+0x3570] ;  /* 0x0035700001167983 */ /* 0x001ee20000300a00 */
[----:B------:R-:W3:Y:S01]  /*355a0*/  LDL.LU.64 R20, [R1+0x3568] ;  /* 0x0035680001147983 */ /* 0x000ee20000300a00 */
[C---:B----4-:R-:W-:Y:S02]  /*355b0*/  HMMA.16816.F32.BF16 R4, R12.reuse, R24, R4 ;  /* 0x000000180c04723c */ /* 0x050fe40000041804 */
[----:B--2---:R-:W-:Y:S11]  /*355c0*/  STL.64 [R1+0x3538], R26 ;  /* 0x0035381a01007387 */ /* 0x004ff60000100a00 */
[----:B------:R-:W-:Y:S10]  /*355d0*/  @!UPT UIADD3 URZ, URZ, URZ, URZ ;  /* 0x0000003f3f3ff290 */ /* 0x000ff4000fffe03f */
[----:B------:R-:W-:Y:S01]  /*355e0*/  STL.64 [R1+0x340], R4 ;  /* 0x0003400401007387 */ /* 0x000fe20000100a00 */
[----:B------:R3:W-:Y:S02]  /*355f0*/  STL.64 [R1+0x348], R6 ;  /* 0x0003480601007387 */ /* 0x0007e40000100a00 */
[C---:B---3--:R-:W-:Y:S01]  /*35600*/  HMMA.16816.F32.BF16 R4, R12.reuse, R16, R20 ;  /* 0x000000100c04723c */ /* 0x048fe20000041814 */
[----:B------:R-:W2:Y:S11]  /*35610*/  LDL.LU R20, [R1+0x210] ;  /* 0x0002100001147983 */ /* 0x000eb60000300800 */
[----:B------:R-:W-:Y:S11]  /*35620*/  @!UPT UIADD3 URZ, URZ, URZ, URZ ;  /* 0x0000003f3f3ff290 */ /* 0x000ff6000fffe03f */
[----:B------:R-:W-:Y:S01]  /*35630*/  STL.64 [R1+0x350], R4 ;  /* 0x0003500401007387 */ /* 0x000fe20000100a00 */
[----:B------:R-:W-:Y:S02]  /*35640*/  STL.64 [R1+0x358], R6 ;  /* 0x0003580601007387 */ /* 0x000fe40000100a00 */
[----:B------:R-:W2:Y:S02]  /*35650*/  LDL.LU R21, [R1+0x214] ;  /* 0x0002140001157983 */ /* 0x000ea40000300800 */
[----:B------:R-:W3:Y:S01]  /*35660*/  LDL.LU R22, [R1+0x218] ;  /* 0x0002180001167983 */ /* 0x000ee20000300800 */
[----:B------:R-:W3:Y:S04]  /*35670*/  LDL.LU R23, [R1+0x21c] ;  /* 0x00021c0001177983 */ /* 0x000ee80000300800 */
[----:B---3--:R0:W-:Y:S01]  /*35680*/  STL.64 [R1+0x34d0], R22 ;  /* 0x0034d01601007387 */ /* 0x0081e20000100a00 */
[----:B--2---:R1:W-:Y:S03]  /*35690*/  STL.64 [R1+0x34c8], R20 ;  /* 0x0034c81401007387 */ /* 0x0043e60000100a00 */
[----:B0-----:R-:W2:Y:S04]  /*356a0*/  LDL.64 R22, [R1+0x58] ;  /* 0x0000580001167983 */ /* 0x001ea80000100a00 */
[----:B--2---:R0:W-:Y:S01]  /*356b0*/  STL.64 [R1+0x34e8], R22 ;  /* 0x0034e81601007387 */ /* 0x0041e20000100a00 */
[----:B-1----:R-:W2:Y:S02]  /*356c0*/  LDL.LU R20, [R1+0x2d0] ;  /* 0x0002d00001147983 */ /* 0x002ea40000300800 */
[----:B------:R-:W2:Y:S01]  /*356d0*/  LDL.LU R21, [R1+0x2d4] ;  /* 0x0002d40001157983 */ /* 0x000ea20000300800 */
[----:B0-----:R-:W3:Y:S01]  /*356e0*/  LDL.LU R22, [R1+0x2d8] ;  /* 0x0002d80001167983 */ /* 0x001ee20000300800 */
[----:B------:R-:W3:Y:S02]  /*356f0*/  LDL.LU R23, [R1+0x2dc] ;  /* 0x0002dc0001177983 */ /* 0x000ee40000300800 */
[----:B------:R-:W4:Y:S02]  /*35700*/  LDL.LU R16, [R1+0x330] ;  /* 0x0003300001107983 */ /* 0x000f240000300800 */
[----:B------:R-:W4:Y:S01]  /*35710*/  LDL.LU R17, [R1+0x334] ;  /* 0x0003340001117983 */ /* 0x000f220000300800 */
[----:B------:R-:W4:Y:S01]  /*35720*/  LDL.LU R18, [R1+0x338] ;  /* 0x0003380001127983 */ /* 0x000f220000300800 */
[----:B------:R-:W4:Y:S02]  /*35730*/  LDL.LU R19, [R1+0x33c] ;  /* 0x00033c0001137983 */ /* 0x000f240000300800 */
[----:B------:R-:W2:Y:S02]  /*35740*/  LDL.64 R26, [R1+0x28] ;  /* 0x00002800011a7983 */ /* 0x000ea40000100a00 */
[----:B--2---:R0:W-:Y:S04]  /*35750*/  STL.64 [R1+0x3540], R26 ;  /* 0x0035401a01007387 */ /* 0x0041e80000100a00 */
[----:B0-----:R-:W2:Y:S01]  /*35760*/  LDL.64 R26, [R1+0x48] ;  /* 0x00004800011a7983 */ /* 0x001ea20000100a00 */
[----:B------:R-:W2:Y:S02]  /*35770*/  LDL.LU R4, [R1+0x300] ;  /* 0x0003000001047983 */ /* 0x000ea40000300800 */
[----:B------:R-:W2:Y:S02]  /*35780*/  LDL.LU R5, [R1+0x304] ;  /* 0x0003040001057983 */ /* 0x000ea40000300800 */
[----:B------:R-:W2:Y:S01]  /*35790*/  LDL.LU R6, [R1+0x308] ;  /* 0x0003080001067983 */ /* 0x000ea20000300800 */
[----:B------:R-:W2:Y:S04]  /*357a0*/  LDL.LU R7, [R1+0x30c] ;  /* 0x00030c0001077983 */ /* 0x000ea80000300800 */
        /* <DEDUP_REMOVED lines=17> */
[----:B------:R-:W2:Y:S02]  /*358c0*/  LDL.LU R23, [R1+0x2ec] ;  /* 0x0002ec0001177983 */ /* 0x000ea40000300800 */
[----:B--2---:R-:W-:Y:S01]  /*358d0*/  STL.64 [R1+0x3508], R22 ;  /* 0x0035081601007387 */ /* 0x004fe20000100a00 */
[----:B---3--:R0:W-:Y:S03]  /*358e0*/  STL.64 [R1+0x3500], R20 ;  /* 0x0035001401007387 */ /* 0x0081e60000100a00 */
[----:B0-----:R-:W2:Y:S01]  /*358f0*/  LDL.LU R20, [R1+0x2f0] ;  /* 0x0002f00001147983 */ /* 0x001ea20000300800 */
[----:B------:R-:W2:Y:S02]  /*35900*/  LDL.LU R21, [R1+0x2f4] ;  /* 0x0002f40001157983 */ /* 0x000ea40000300800 */
[----:B------:R-:W3:Y:S02]  /*35910*/  LDL.LU R22, [R1+0x2f8] ;  /* 0x0002f80001167983 */ /* 0x000ee40000300800 */
[----:B------:R-:W3:Y:S01]  /*35920*/  LDL.LU R23, [R1+0x2fc] ;  /* 0x0002fc0001177983 */ /* 0x000ee20000300800 */
[----:B----4-:R-:W-:Y:S01]  /*35930*/  HMMA.16816.F32.BF16 R12, R12, R8, R16 ;  /* 0x000000080c0c723c */ /* 0x010fe20000041810 */
[----:B---3--:R0:W-:Y:S01]  /*35940*/  STL.64 [R1+0x3518], R22 ;  /* 0x0035181601007387 */ /* 0x0081e20000100a00 */
[----:B--2---:R-:W-:Y:S03]  /*35950*/  STL.64 [R1+0x3510], R20 ;  /* 0x0035101401007387 */ /* 0x004fe60000100a00 */
[----:B0-----:R-:W2:Y:S01]  /*35960*/  LDL.64 R22, [R1+0x18] ;  /* 0x0000180001167983 */ /* 0x001ea20000100a00 */
[----:B------:R-:W3:Y:S02]  /*35970*/  LDL.LU.64 R18, [R1+0x3560] ;  /* 0x0035600001127983 */ /* 0x000ee40000300a00 */
[----:B------:R-:W3:Y:S11]  /*35980*/  LDL.LU.64 R16, [R1+0x3558] ;  /* 0x0035580001107983 */ /* 0x000ef60000300a00 */
[----:B------:R-:W-:Y:S04]  /*35990*/  @!UPT UIADD3 URZ, URZ, URZ, URZ ;  /* 0x0000003f3f3ff290 */ /* 0x000fe8000fffe03f */
[----:B------:R-:W-:Y:S01]  /*359a0*/  STL.64 [R1+0x330], R12 ;  /* 0x0003300c01007387 */ /* 0x000fe20000100a00 */
[----:B------:R0:W-:Y:S01]  /*359b0*/  STL.64 [R1+0x338], R14 ;  /* 0x0003380e01007387 */ /* 0x0001e20000100a00 */
[----:B------:R-:W-:Y:S02]  /*359c0*/  IMAD.MOV.U32 R9, RZ, RZ, R26 ;  /* 0x000000ffff097224 */ /* 0x000fe400078e001a */
[----:B------:R-:W-:Y:S01]  /*359d0*/  IMAD.MOV.U32 R8, RZ, RZ, R27 ;  /* 0x000000ffff087224 */ /* 0x000fe200078e001b */
[----:B0-----:R-:W4:Y:S04]  /*359e0*/  LDL R14, [R1+0x38] ;  /* 0x00003800010e7983 */ /* 0x001f280000100800 */
[----:B------:R-:W4:Y:S01]  /*359f0*/  LDL R15, [R1+0x3c] ;  /* 0x00003c00010f7983 */ /* 0x000f220000100800 */
        /* <DEDUP_REMOVED lines=8> */
[----:B------:R-:W-:Y:S01]  /*35a80*/  STL.64 [R1+0x34e0], R10 ;  /* 0x0034e00a01007387 */ /* 0x000fe20000100a00 */
[----:B------:R0:W-:Y:S04]  /*35a90*/  STL.64 [R1+0x34d8], R8 ;  /* 0x0034d80801007387 */ /* 0x0001e80000100a00 */
[----:B0-----:R-:W2:Y:S01]  /*35aa0*/  LDL.LU R8, [R1+0x2c0] ;  /* 0x0002c00001087983 */ /* 0x001ea20000300800 */
[----:B------:R-:W2:Y:S02]  /*35ab0*/  LDL.LU R9, [R1+0x2c4] ;  /* 0x0002c40001097983 */ /* 0x000ea40000300800 */
[----:B------:R-:W2:Y:S01]  /*35ac0*/  LDL.LU R10, [R1+0x2c8] ;  /* 0x0002c800010a7983 */ /* 0x000ea20000300800 */
[----:B---3--:R-:W-:Y:S01]  /*35ad0*/  HMMA.16816.F32.BF16 R4, R16, R26, R4 ;  /* 0x0000001a1004723c */ /* 0x008fe20000041804 */
[----:B------:R-:W-:-:S02]  /*35ae0*/  IMAD.MOV.U32 R12, RZ, RZ, R26 ;  /* 0x000000ffff0c7224 */ /* 0x000fc400078e001a */
[----:B------:R-:W-:Y:S02]  /*35af0*/  IMAD.MOV.U32 R2, RZ, RZ, R27 ;  /* 0x000000ffff027224 */ /* 0x000fe400078e001b */
[----:B------:R-:W3:Y:S11]  /*35b00*/  LDL.LU.64 R26, [R1+0x3538] ;  /* 0x00353800011a7983 */ /* 0x000ef60000300a00 */
[----:B------:R-:W-:Y:S07]  /*35b10*/  @!UPT UIADD3 URZ, URZ, URZ, URZ ;  /* 0x0000003f3f3ff290 */ /* 0x000fee000fffe03f */
[----:B------:R0:W-:Y:S01]  /*35b20*/  STL.64 [R1+0x310], R4 ;  /* 0x0003100401007387 */ /* 0x0001e20000100a00 */
[----:B------:R-:W-:Y:S02]  /*35b30*/  IMAD.MOV.U32 R25, RZ, RZ, R6 ;  /* 0x000000ffff197224 */ /* 0x000fe400078e0006 */
[----:B------:R-:W-:Y:S02]  /*35b40*/  IMAD.MOV.U32 R24, RZ, RZ, R7 ;  /* 0x000000ffff187224 */ /* 0x000fe400078e0007 */
[----:B------:R-:W2:Y:S04]  /*35b50*/  LDL.LU.64 R6, [R1+0x3530] ;  /* 0x0035300001067983 */ /* 0x000ea80000300a00 */
[----:B0-----:R-:W2:Y:S02]  /*35b60*/  LDL.LU.64 R4, [R1+0x3528] ;  /* 0x0035280001047983 */ /* 0x001ea40000300a00 */
[C---:B--2---:R-:W-:Y:S11]  /*35b70*/  HMMA.16816.F32.BF16 R4, R16.reuse, R22, R4 ;  /* 0x000000161004723c */ /* 0x044ff60000041804 */
[----:B------:R-:W-:Y:S11]  /*35b80*/  @!UPT UIADD3 URZ, URZ, URZ, URZ ;  /* 0x0000003f3f3ff290 */ /* 0x000ff6000fffe03f */
[----:B------:R-:W-:Y:S01]  /*35b90*/  @!UPT UIADD3 URZ, URZ, URZ, URZ ;  /* 0x0000003f3f3ff290 */ /* 0x000fe2000fffe03f */
[----:B------:R0:W-:Y:S01]  /*35ba0*/  STL.64 [R1+0x300], R4 ;  /* 0x0003000401007387 */ /* 0x0001e20000100a00 */
[----:B------:R1:W-:Y:S02]  /*35bb0*/  STL.64 [R1+0x308], R6 ;  /* 0x0003080601007387 */ /* 0x0003e40000100a00 */
[----:B0-----:R-:W-:Y:S01]  /*35bc0*/  IMAD.MOV.U32 R5, RZ, RZ, R22 ;  /* 0x000000ffff057224 */ /* 0x001fe200078e0016 */
[----:B-1----:R-:W2:Y:S01]  /*35bd0*/  LDL.LU.64 R6, [R1+0x3520] ;  /* 0x0035200001067983 */ /* 0x002ea20000300a00 */
[----:B------:R-:W-:Y:S02]  /*35be0*/  IMAD.MOV.U32 R4, RZ, RZ, R23 ;  /* 0x000000ffff047224 */ /* 0x000fe400078e0017 */
[----:B------:R-:W2:Y:S02]  /*35bf0*/  LDL.LU.64 R22, [R1+0x3518] ;  /* 0x0035180001167983 */ /* 0x000ea40000300a00 */
[----:B------:R-:W2:Y:S02]  /*35c00*/  LDL.LU.64 R20, [R1+0x3510] ;  /* 0x0035100001147983 */ /* 0x000ea40000300a00 */
[----:B------:R-:W-:Y:S01]  /*35c10*/  IMAD.MOV.U32 R11, RZ, RZ, R3 ;  /* 0x000000ffff0b7224 */ /* 0x000fe200078e0003 */
[C---:B--2---:R-:W-:Y:S11]  /*35c20*/  HMMA.16816.F32.BF16 R20, R16.reuse, R6, R20 ;  /* 0x000000061014723c */ /* 0x044ff60000041814 */
[----:B------:R-:W-:Y:S11]  /*35c30*/  @!UPT UIADD3 URZ, URZ, URZ, URZ ;  /* 0x0000003f3f3ff290 */ /* 0x000ff6000fffe03f */
[----:B------:R-:W-:Y:S01]  /*35c40*/  @!UPT UIADD3 URZ, URZ, URZ, URZ ;  /* 0x0000003f3f3ff290 */ /* 0x000fe2000fffe03f */
[----:B------:R-:W-:Y:S01]  /*35c50*/  STL.64 [R1+0x2f0], R20 ;  /* 0x0002f01401007387 */ /* 0x000fe20000100a00 */
[----:B------:R0:W-:Y:S02]  /*35c60*/  STL [R1+0x2f8], R22 ;  /* 0x0002f81601007387 */ /* 0x0001e40000100800 */
[----:B------:R-:W-:Y:S02]  /*35c70*/  IMAD.MOV.U32 R3, RZ, RZ, R23 ;  /* 0x000000ffff037224 */ /* 0x000fe400078e0017 */
[----:B0-----:R-:W4:Y:S01]  /*35c80*/  LDL.LU.64 R22, [R1+0x3508] ;  /* 0x0035080001167983 */ /* 0x001f220000300a00 */
[----:B------:R-:W4:Y:S02]  /*35c90*/  LDL.LU.64 R20, [R1+0x3500] ;  /* 0x0035000001147983 */ /* 0x000f240000300a00 */
[----:B------:R-:W-:Y:S02]  /*35ca0*/  STL.64 [R1+0x34a0], R6 ;  /* 0x0034a00601007387 */ /* 0x000fe40000100a00 */
[----:B------:R-:W-:Y:S01]  /*35cb0*/  STL [R1+0x31a8], R3 ;  /* 0x0031a80301007387 */ /* 0x000fe20000100800 */
[C---:B----4-:R-:W-:Y:S11]  /*35cc0*/  HMMA.16816.F32.BF16 R20, R16.reuse, R14, R20 ;  /* 0x0000000e1014723c */ /* 0x050ff60000041814 */
[----:B------:R-:W-:Y:S11]  /*35cd0*/  @!UPT UIADD3 URZ, URZ, URZ, URZ ;  /* 0x0000003f3f3ff290 */ /* 0x000ff6000fffe03f */
[----:B------:R-:W-:Y:S01]  /*35ce0*/  @!UPT UIADD3 URZ, URZ, URZ, URZ ;  /* 0x0000003f3f3ff290 */ /* 0x000fe2000fffe03f */
[----:B------:R-:W-:Y:S01]  /*35cf0*/  STL.64 [R1+0x2e0], R20 ;  /* 0x0002e01401007387 */ /* 0x000fe20000100a00 */
[----:B------:R0:W-:Y:S03]  /*35d00*/  STL.64 [R1+0x2e8], R22 ;  /* 0x0002e81601007387 */ /* 0x0001e60000100a00 */
[----:B0-----:R-:W3:Y:S01]  /*35d10*/  LDL.LU.64 R22, [R1+0x34f8] ;  /* 0x0034f80001167983 */ /* 0x001ee20000300a00 */
[----:B------:R-:W3:Y:S02]  /*35d20*/  LDL.LU.64 R20, [R1+0x34f0] ;  /* 0x0034f00001147983 */ /* 0x000ee40000300a00 */
[----:B------:R-:W-:Y:S01]  /*35d30*/  STL.64 [R1+0x3498], R14 ;  /* 0x0034980e01007387 */ /* 0x000fe20000100a00 */
[C---:B---3--:R-:W-:Y:S11]  /*35d40*/  HMMA.16816.F32.BF16 R20, R16.reuse, R26, R20 ;  /* 0x0000001a1014723c */ /* 0x048ff60000041814 */
[----:B------:R-:W-:Y:S11]  /*35d50*/  @!UPT UIADD3 URZ, URZ, URZ, URZ ;  /* 0x0000003f3f3ff290 */ /* 0x000ff6000fffe03f */
[----:B------:R-:W-:Y:S01]  /*35d60*/  @!UPT UIADD3 URZ, URZ, URZ, URZ ;  /* 0x0000003f3f3ff290 */ /* 0x000fe2000fffe03f */
[----:B------:R-:W-:Y:S01]  /*35d70*/  STL.64 [R1+0x2d0], R20 ;  /* 0x0002d01401007387 */ /* 0x000fe20000100a00 */
[----:B------:R0:W-:Y:S03]  /*35d80*/  STL.64 [R1+0x2d8], R22 ;  /* 0x0002d81601007387 */ /* 0x0001e60000100a00 */
[----:B0-----:R-:W2:Y:S01]  /*35d90*/  LDL.LU.64 R22, [R1+0x34e8] ;  /* 0x0034e80001167983 */ /* 0x001ea20000300a00 */
[----:B------:R-:W-:Y:S02]  /*35da0*/  STL.64 [R1+0x3490], R26 ;  /* 0x0034901a01007387 */ /* 0x000fe40000100a00 */
[----:B------:R0:W-:Y:S02]  /*35db0*/  STL.64 [R1+0x3488], R24 ;  /* 0x0034881801007387 */ /* 0x0001e40000100a00 */
[----:B------:R-:W-:Y:S01]  /*35dc0*/  IMAD.MOV.U32 R15, RZ, RZ, R2 ;  /* 0x000000ffff0f7224 */ /* 0x000fe200078e0002 */
[----:B0-----:R-:W3:Y:S01]  /*35dd0*/  LDL.LU R24, [R1+0x1f0] ;  /* 0x0001f00001187983 */ /* 0x001ee20000300800 */
[----:B------:R-:W3:Y:S01]  /*35de0*/  LDL.LU R25, [R1+0x1f4] ;  /* 0x0001f40001197983 */ /* 0x000ee20000300800 */
[----:B--2---:R-:W-:Y:S01]  /*35df0*/  HMMA.16816.F32.BF16 R8, R16, R22, R8 ;  /* 0x000000161008723c */ /* 0x004fe20000041808 */
[----:B------:R-:W-:-:S02]  /*35e00*/  IMAD.MOV.U32 R3, RZ, RZ, R22 ;  /* 0x000000ffff037224 */ /* 0x000fc400078e0016 */
[----:B------:R-:W-:Y:S11]  /*35e10*/  IMAD.MOV.U32 R2, RZ, RZ, R23 ;  /* 0x000000ffff027224 */ /* 0x000ff600078e0017 */
[----:B------:R-:W-:Y:S09]  /*35e20*/  @!UPT UIADD3 URZ, URZ, URZ, URZ ;  /* 0x0000003f3f3ff290 */ /* 0x000ff2000fffe03f */
[----:B------:R-:W-:Y:S01]  /*35e30*/  STL.64 [R1+0x2c0], R8 ;  /* 0x0002c00801007387 */ /* 0x000fe20000100a00 */
[----:B------:R0:W-:Y:S03]  /*35e40*/  STL.64 [R1+0x2c8], R10 ;  /* 0x0002c80a01007387 */ /* 0x0001e60000100a00 */
[----:B0-----:R-:W2:Y:S01]  /*35e50*/  LDL.LU.64 R10, [R1+0x34e0] ;  /* 0x0034e000010a7983 */ /* 0x001ea20000300a00 */
[----:B------:R-:W4:Y:S02]  /*35e60*/  LDL.LU.64 R8, [R1+0x34d8] ;  /* 0x0034d80001087983 */ /* 0x000f240000300a00 */
[----:B------:R-:W2:Y:S02]  /*35e70*/  LDL.LU.64 R22, [R1+0x34d0] ;  /* 0x0034d00001167983 */ /* 0x000ea40000300a00 */
[----:B------:R-:W2:Y:S02]  /*35e80*/  LDL.LU.64 R20, [R1+0x34c8] ;  /* 0x0034c80001147983 */ /* 0x000ea40000300a00 */
[----:B------:R-:W-:-:S02]  /*35e90*/  IMAD.MOV.U32 R27, RZ, RZ, R28 ;  /* 0x000000ffff1b7224 */ /* 0x000fc400078e001c */
[----:B------:R-:W-:Y:S01]  /*35ea0*/  IMAD.MOV.U32 R26, RZ, RZ, R29 ;  /* 0x000000ffff1a7224 */ /* 0x000fe200078e001d */
[----:B--2---:R-:W-:Y:S01]  /*35eb0*/  HMMA.16816.F32.BF16 R16, R16, R10, R20 ;  /* 0x0000000a1010723c */ /* 0x004fe20000041814 */
[----:B------:R-:W2:Y:S01]  /*35ec0*/  LDL.LU.64 R22, [R1+0x34c0] ;  /* 0x0034c00001167983 */ /* 0x000ea20000300a00 */
[----:B------:R-:W2:Y:S11]  /*35ed0*/  LDL.LU.64 R20, [R1+0x34b8] ;  /* 0x0034b80001147983 */ /* 0x000eb60000300a00 */
[----:B------:R-:W-:Y:S10]  /*35ee0*/  @!UPT UIADD3 URZ, URZ, URZ, URZ ;  /* 0x0000003f3f3ff290 */ /* 0x000ff4000fffe03f */
[----:B------:R-:W-:Y:S01]  /*35ef0*/  STL.64 [R1+0x210], R16 ;  /* 0x0002101001007387 */ /* 0x000fe20000100a00 */
[----:B------:R-:W-:Y:S02]  /*35f00*/  IMAD.MOV.U32 R28, RZ, RZ, R19 ;  /* 0x000000ffff1c7224 */ /* 0x000fe400078e0013 */
[----:B------:R-:W-:Y:S02]  /*35f10*/  IMAD.MOV.U32 R29, RZ, RZ, R18 ;  /* 0x000000ffff1d7224 */ /* 0x000fe400078e0012 */
[----:B----4-:R-:W-:Y:S01]  /*35f20*/  IMAD.MOV.U32 R19, RZ, RZ, R8 ;  /* 0x000000ffff137224 */ /* 0x010fe200078e0008 */
[----:B------:R0:W-:Y:S01]  /*35f30*/  STL.64 [R1+0x3468], R10 ;  /* 0x0034680a01007387 */ /* 0x0001e20000100a00 */
[----:B------:R-:W-:Y:S02]  /*35f40*/  IMAD.MOV.U32 R18, RZ, RZ, R9 ;  /* 0x000000ffff127224 */ /* 0x000fe400078e0009 */
[----:B------:R-:W2:Y:S02]  /*35f50*/  LDL.LU R8, [R1+0x200] ;  /* 0x0002000001087983 */ /* 0x000ea40000300800 */
[----:B------:R-:W2:Y:S01]  /*35f60*/  LDL.LU R9, [R1+0x204] ;  /* 0x0002040001097983 */ /* 0x000ea20000300800 */
[----:B0-----:R-:W2:Y:S01]  /*35f70*/  LDL.LU R10, [R1+0x208] ;  /* 0x00020800010a7983 */ /* 0x001ea20000300800 */
[----:B------:R-:W2:Y:S02]  /*35f80*/  LDL.LU R11, [R1+0x20c] ;  /* 0x00020c00010b7983 */ /* 0x000ea40000300800 */
[----:B------:R-:W-:-:S02]  /*35f90*/  IMAD.MOV.U32 R14, RZ, RZ, R12 ;  /* 0x000000ffff0e7224 */ /* 0x000fc400078e000c */
[----:B------:R-:W-:Y:S01]  /*35fa0*/  STL [R1+0x3400], R28 ;  /* 0x0034001c01007387 */ /* 0x000fe20000100800 */
[----:B------:R-:W-:Y:S01]  /*35fb0*/  STL [R1+0x31ac], R29 ;  /* 0x0031ac1d01007387 */ /* 0x000fe20000100800 */
[C---:B--2---:R-:W-:Y:S08]  /*35fc0*/  HMMA.16816.F32.BF16 R16, R20.reuse, R18, R8 ;  /* 0x000000121410723c */ /* 0x044ff00000041808 */
[----:B---3--:R-:W-:Y:S11]  /*35fd0*/  HMMA.16816.F32.BF16 R8, R20, R14, R24 ;  /* 0x0000000e1408723c */ /* 0x008ff60000041818 */
[----:B------:R-:W-:Y:S04]  /*35fe0*/  @!UPT UIADD3 URZ, URZ, URZ, URZ ;  /* 0x0000003f3f3ff290 */ /* 0x000fe8000fffe03f */
[----:B------:R-:W-:Y:S01]  /*35ff0*/  STL.64 [R1+0x200], R16 ;  /* 0x0002001001007387 */ /* 0x000fe20000100a00 */
[----:B------:R-:W-:Y:S07]  /*36000*/  STL.64 [R1+0x208], R18 ;  /* 0x0002081201007387 */ /* 0x000fee0000100a00 */
[----:B------:R-:W-:Y:S02]  /*36010*/  STL.64 [R1+0x1f0], R8 ;  /* 0x0001f00801007387 */ /* 0x000fe40000100a00 */
[----:B------:R-:W-:Y:S01]  /*36020*/  STL.64 [R1+0x1f8], R10 ;  /* 0x0001f80a01007387 */ /* 0x000fe20000100a00 */
[----:B------:R-:W2:Y:S01]  /*36030*/  LDL.LU R12, [R1+0x1d0] ;  /* 0x0001d000010c7983 */ /* 0x000ea20000300800 */
        /* <DEDUP_REMOVED lines=8> */
[----:B------:R-:W2:Y:S01]  /*360c0*/  LDL.LU R15, [R1+0x1ec] ;  /* 0x0001ec00010f7983 */ /* 0x000ea20000300800 */
[----:B------:R-:W3:Y:S01]  /*360d0*/  LDL.LU R16, [R1+0xe0] ;  /* 0x0000e00001107983 */ /* 0x000ee20000300800 */
[----:B------:R-:W3:Y:S02]  /*360e0*/  LDL.LU R17, [R1+0xe4] ;  /* 0x0000e40001117983 */ /* 0x000ee40000300800 */
[----:B------:R-:W4:Y:S02]  /*360f0*/  LDL.LU R18, [R1+0xe8] ;  /* 0x0000e80001127983 */ /* 0x000f240000300800 */
[----:B------:R-:W4:Y:S02]  /*36100*/  LDL.LU R19, [R1+0xec] ;  /* 0x0000ec0001137983 */ /* 0x000f240000300800 */
[----:B------:R-:W-:-:S02]  /*36110*/  IMAD.MOV.U32 R10, RZ, RZ, R3 ;  /* 0x000000ffff0a7224 */ /* 0x000fc400078e0003 */
[----:B------:R-:W-:Y:S01]  /*36120*/  IMAD.MOV.U32 R11, RZ, RZ, R2 ;  /* 0x000000ffff0b7224 */ /* 0x000fe200078e0002 */
[----:B------:R-:W2:Y:S01]  /*36130*/  LDL.LU R24, [R1+0x1c0] ;  /* 0x0001c00001187983 */ /* 0x000ea20000300800 */
[----:B------:R-:W2:Y:S02]  /*36140*/  LDL.LU R25, [R1+0x1c4] ;  /* 0x0001c40001197983 */ /* 0x000ea40000300800 */
[----:B------:R-:W2:Y:S02]  /*36150*/  LDL.LU R26, [R1+0x1c8] ;  /* 0x0001c800011a7983 */ /* 0x000ea40000300800 */
[----:B------:R-:W2:Y:S01]  /*36160*/  LDL.LU R27, [R1+0x1cc] ;  /* 0x0001cc00011b7983 */ /* 0x000ea20000300800 */
[----:B------:R0:W-:Y:S01]  /*36170*/  STL.64 [R1+0x3480], R10 ;  /* 0x0034800a01007387 */ /* 0x0001e20000100a00 */
[----:B------:R-:W2:Y:S02]  /*36180*/  LDL.LU R8, [R1+0x1b0] ;  /* 0x0001b00001087983 */ /* 0x000ea40000300800 */
[----:B------:R-:W2:Y:S01]  /*36190*/  LDL.LU R9, [R1+0x1b4] ;  /* 0x0001b40001097983 */ /* 0x000ea20000300800 */
[----:B0-----:R-:W2:Y:S01]  /*361a0*/  LDL.LU R10, [R1+0x1b8] ;  /* 0x0001b800010a7983 */ /* 0x001ea20000300800 */
[----:B------:R-:W2:Y:S03]  /*361b0*/  LDL.LU R11, [R1+0x1bc] ;  /* 0x0001bc00010b7983 */ /* 0x000ea60000300800 */
[----:B----4-:R0:W-:Y:S01]  /*361c0*/  STL.64 [R1+0x3440], R18 ;  /* 0x0034401201007387 */ /* 0x0101e20000100a00 */
[----:B---3--:R1:W-:Y:S03]  /*361d0*/  STL.64 [R1+0x3438], R16 ;  /* 0x0034381001007387 */ /* 0x0083e60000100a00 */
[----:B0-----:R-:W3:Y:S01]  /*361e0*/  LDL.64 R18, [R1+0x48] ;  /* 0x0000480001127983 */ /* 0x001ee20000100a00 */
[----:B------:R-:W-:-:S02]  /*361f0*/  IMAD.MOV.U32 R6, RZ, RZ, R5 ;  /* 0x000000ffff067224 */ /* 0x000fc400078e0005 */
[----:B------:R-:W-:-:S07]  /*36200*/  IMAD.MOV.U32 R7, RZ, RZ, R4 ;  /* 0x000000ffff077224 */ /* 0x000fce00078e0004 */
[C---:B--2---:R-:W-:Y:S01]  /*36210*/  HMMA.16816.F32.BF16 R4, R20.reuse, R6, R12 ;  /* 0x000000061404723c */ /* 0x044fe2000004180c */
[----:B---3--:R0:W-:Y:S01]  /*36220*/  STL.64 [R1+0x3460], R18 ;  /* 0x0034601201007387 */ /* 0x0081e20000100a00 */
[----:B-1----:R-:W2:Y:S02]  /*36230*/  LDL.LU R16, [R1+0x100] ;  /* 0x0001000001107983 */ /* 0x002ea40000300800 */
        /* <DEDUP_REMOVED lines=8> */
[----:B------:R-:W2:Y:S01]  /*362c0*/  LDL.LU R19, [R1+0x1ac] ;  /* 0x0001ac0001137983 */ /* 0x000ea20000300800 */
[----:B------:R-:W3:Y:S01]  /*362d0*/  LDL.LU.64 R14, [R1+0x34b0] ;  /* 0x0034b000010e7983 */ /* 0x000ee20000300a00 */
[----:B------:R-:W3:Y:S03]  /*362e0*/  LDL.LU.64 R12, [R1+0x34a8] ;  /* 0x0034a800010c7983 */ /* 0x000ee60000300a00 */
[----:B------:R-:W-:Y:S02]  /*362f0*/  STL.64 [R1+0x1e0], R4 ;  /* 0x0001e00401007387 */ /* 0x000fe40000100a00 */
[----:B------:R0:W-:Y:S02]  /*36300*/  STL.64 [R1+0x1e8], R6 ;  /* 0x0001e80601007387 */ /* 0x0001e40000100a00 */
[----:B0-----:R-:W3:Y:S02]  /*36310*/  LDL.LU.64 R6, [R1+0x34a0] ;  /* 0x0034a00001067983 */ /* 0x001ee40000300a00 */
[C---:B---3--:R-:W-:Y:S11]  /*36320*/  HMMA.16816.F32.BF16 R12, R20.reuse, R6, R12 ;  /* 0x00000006140c723c */ /* 0x048ff6000004180c */
[----:B------:R-:W-:Y:S11]  /*36330*/  @!UPT UIADD3 URZ, URZ, URZ, URZ ;  /* 0x0000003f3f3ff290 */ /* 0x000ff6000fffe03f */
[----:B------:R-:W-:Y:S01]  /*36340*/  @!UPT UIADD3 URZ, URZ, URZ, URZ ;  /* 0x0000003f3f3ff290 */ /* 0x000fe2000fffe03f */
[----:B------:R-:W-:Y:S01]  /*36350*/  STL.64 [R1+0x1d0], R12 ;  /* 0x0001d00c01007387 */ /* 0x000fe20000100a00 */
[----:B------:R0:W-:Y:S03]  /*36360*/  STL.64 [R1+0x1d8], R14 ;  /* 0x0001d80e01007387 */ /* 0x0001e60000100a00 */
[----:B0-----:R-:W3:Y:S01]  /*36370*/  LDL.LU.64 R14, [R1+0x3498] ;  /* 0x00349800010e7983 */ /* 0x001ee20000300a00 */
[----:B------:R0:W-:Y:S03]  /*36380*/  STL.64 [R1+0x3418], R6 ;  /* 0x0034180601007387 */ /* 0x0001e60000100a00 */
[----:B0-----:R-:W4:Y:S04]  /*36390*/  LDL.64 R6, [R1+0x18] ;  /* 0x0000180001067983 */ /* 0x001f280000100a00 */
[----:B----4-:R0:W-:Y:S04]  /*363a0*/  STL.64 [R1+0x3430], R6 ;  /* 0x0034300601007387 */ /* 0x0101e80000100a00 */
[----:B0-----:R-:W4:Y:S01]  /*363b0*/  LDL.64 R6, [R1+0x28] ;  /* 0x0000280001067983 */ /* 0x001f220000100a00 */
[C---:B---3--:R-:W-:Y:S03]  /*363c0*/  HMMA.16816.F32.BF16 R24, R20.reuse, R14, R24 ;  /* 0x0000000e1418723c */ /* 0x048fe60000041818 */
[----:B----4-:R0:W-:Y:S01]  /*363d0*/  STL.64 [R1+0x3448], R6 ;  /* 0x0034480601007387 */ /* 0x0101e20000100a00 */
[----:B------:R-:W3:Y:S02]  /*363e0*/  LDL.LU R4, [R1+0xf0] ;  /* 0x0000f00001047983 */ /* 0x000ee40000300800 */
[----:B------:R-:W3:Y:S01]  /*363f0*/  LDL.LU R5, [R1+0xf4] ;  /* 0x0000f40001057983 */ /* 0x000ee20000300800 */
[----:B0-----:R-:W3:Y:S01]  /*36400*/  LDL.LU R6, [R1+0xf8] ;  /* 0x0000f80001067983 */ /* 0x001ee20000300800 */
[----:B------:R-:W3:Y:S11]  /*36410*/  LDL.LU R7, [R1+0xfc] ;  /* 0x0000fc0001077983 */ /* 0x000ef60000300800 */
[----:B------:R-:W-:Y:S04]  /*36420*/  @!UPT UIADD3 URZ, URZ, URZ, URZ ;  /* 0x0000003f3f3ff290 */ /* 0x000fe8000fffe03f */
[----:B------:R-:W-:Y:S02]  /*36430*/  STL.64 [R1+0x1c0], R24 ;  /* 0x0001c01801007387 */ /* 0x000fe40000100a00 */
[----:B------:R0:W-:Y:S02]  /*36440*/  STL.64 [R1+0x1c8], R26 ;  /* 0x0001c81a01007387 */ /* 0x0001e40000100a00 */
[----:B0-----:R-:W4:Y:S01]  /*36450*/  LDL.LU.64 R26, [R1+0x3490] ;  /* 0x00349000011a7983 */ /* 0x001f220000300a00 */
[----:B------:R-:W2:Y:S01]  /*36460*/  LDL.LU.64 R24, [R1+0x3488] ;  /* 0x0034880001187983 */ /* 0x000ea20000300a00 */
[C---:B----4-:R-:W-:Y:S11]  /*36470*/  HMMA.16816.F32.BF16 R8, R20.reuse, R26, R8 ;  /* 0x0000001a1408723c */ /* 0x050ff60000041808 */
[----:B------:R-:W-:Y:S11]  /*36480*/  @!UPT UIADD3 URZ, URZ, URZ, URZ ;  /* 0x0000003f3f3ff290 */ /* 0x000ff6000fffe03f */
[----:B------:R-:W-:Y:S01]  /*36490*/  @!UPT UIADD3 URZ, URZ, URZ, URZ ;  /* 0x0000003f3f3ff290 */ /* 0x000fe2000fffe03f */
[----:B------:R-:W-:Y:S01]  /*364a0*/  STL.64 [R1+0x1b0], R8 ;  /* 0x0001b00801007387 */ /* 0x000fe20000100a00 */
[----:B------:R0:W-:Y:S03]  /*364b0*/  STL.64 [R1+0x1b8], R10 ;  /* 0x0001b80a01007387 */ /* 0x0001e60000100a00 */
[----:B0-----:R-:W4:Y:S01]  /*364c0*/  LDL.LU.64 R10, [R1+0x3480] ;  /* 0x00348000010a7983 */ /* 0x001f220000300a00 */
[----:B------:R-:W-:Y:S02]  /*364d0*/  STL.64 [R1+0x3410], R26 ;  /* 0x0034101a01007387 */ /* 0x000fe40000100a00 */
[----:B--2---:R0:W-:Y:S02]  /*364e0*/  STL.64 [R1+0x3408], R24 ;  /* 0x0034081801007387 */ /* 0x0041e40000100a00 */
[----:B0-----:R-:W2:Y:S01]  /*364f0*/  LDL.LU R24, [R1+0x190] ;  /* 0x0001900001187983 */ /* 0x001ea20000300800 */
[----:B------:R-:W2:Y:S02]  /*36500*/  LDL.LU R25, [R1+0x194] ;  /* 0x0001940001197983 */ /* 0x000ea40000300800 */
[----:B------:R-:W2:Y:S02]  /*36510*/  LDL.LU R26, [R1+0x198] ;  /* 0x00019800011a7983 */ /* 0x000ea40000300800 */
[----:B------:R-:W2:Y:S01]  /*36520*/  LDL.LU R27, [R1+0x19c] ;  /* 0x00019c00011b7983 */ /* 0x000ea20000300800 */
[C---:B----4-:R-:W-:Y:S01]  /*36530*/  HMMA.16816.F32.BF16 R8, R20.reuse, R10, R16 ;  /* 0x0000000a1408723c */ /* 0x050fe20000041810 */
[----:B--2---:R-:W-:Y:S01]  /*36540*/  STL.64 [R1+0x3428], R26 ;  /* 0x0034281a01007387 */ /* 0x004fe20000100a00 */
[----:B------:R0:W-:Y:S03]  /*36550*/  STL.64 [R1+0x3420], R24 ;  /* 0x0034201801007387 */ /* 0x0001e60000100a00 */
[----:B0-----:R-:W2:Y:S01]  /*36560*/  LDL.LU R24, [R1+0xd0] ;  /* 0x0000d00001187983 */ /* 0x001ea20000300800 */
[----:B------:R-:W2:Y:S02]  /*36570*/  LDL.LU R25, [R1+0xd4] ;  /* 0x0000d40001197983 */ /* 0x000ea40000300800 */
[----:B------:R-:W2:Y:S02]  /*36580*/  LDL.LU R26, [R1+0xd8] ;  /* 0x0000d800011a7983 */ /* 0x000ea40000300800 */
[----:B------:R-:W2:Y:S01]  /*36590*/  LDL.LU R27, [R1+0xdc] ;  /* 0x0000dc00011b7983 */ /* 0x000ea20000300800 */
[----:B------:R-:W4:Y:S01]  /*365a0*/  LDL.LU.64 R18, [R1+0x3478] ;  /* 0x0034780001127983 */ /* 0x000f220000300a00 */
[----:B------:R-:W4:Y:S11]  /*365b0*/  LDL.LU.64 R16, [R1+0x3470] ;  /* 0x0034700001107983 */ /* 0x000f360000300a00 */
[----:B------:R-:W-:Y:S02]  /*365c0*/  STL.64 [R1+0x1a0], R8 ;  /* 0x0001a00801007387 */ /* 0x000fe40000100a00 */
[----:B------:R0:W-:Y:S02]  /*365d0*/  STL.64 [R1+0x1a8], R10 ;  /* 0x0001a80a01007387 */ /* 0x0001e40000100a00 */
[----:B0-----:R-:W4:Y:S02]  /*365e0*/  LDL.LU.64 R10, [R1+0x3468] ;  /* 0x00346800010a7983 */ /* 0x001f240000300a00 */
[----:B----4-:R-:W-:Y:S02]  /*365f0*/  HMMA.16816.F32.BF16 R20, R20, R10, R16 ;  /* 0x0000000a1414723c */ /* 0x010fe40000041810 */
[----:B------:R-:W4:Y:S01]  /*36600*/  LDL.LU.64 R18, [R1+0x3460] ;  /* 0x0034600001127983 */ /* 0x000f220000300a00 */
[----:B------:R-:W-:-:S02]  /*36610*/  IMAD.MOV.U32 R13, RZ, RZ, R10 ;  /* 0x000000ffff0d7224 */ /* 0x000fc400078e000a */
[----:B------:R-:W-:Y:S11]  /*36620*/  IMAD.MOV.U32 R12, RZ, RZ, R11 ;  /* 0x000000ffff0c7224 */ /* 0x000ff600078e000b */
[----:B------:R-:W-:Y:S07]  /*36630*/  @!UPT UIADD3 URZ, URZ, URZ, URZ ;  /* 0x0000003f3f3ff290 */ /* 0x000fee000fffe03f */
[----:B------:R0:W-:Y:S01]  /*36640*/  STL.64 [R1+0x100], R20 ;  /* 0x0001001401007387 */ /* 0x0001e20000100a00 */
[----:B------:R1:W-:Y:S02]  /*36650*/  STL.64 [R1+0x108], R22 ;  /* 0x0001081601007387 */ /* 0x0003e40000100a00 */
[----:B------:R-:W3:Y:S02]  /*36660*/  LDL.LU.64 R10, [R1+0x3458] ;  /* 0x00345800010a7983 */ /* 0x000ee40000300a00 */
[----:B------:R-:W3:Y:S01]  /*36670*/  LDL.LU.64 R8, [R1+0x3450] ;  /* 0x0034500001087983 */ /* 0x000ee20000300a00 */
[----:B0-----:R-:W2:Y:S01]  /*36680*/  LDL.LU R20, [R1+0xc0] ;  /* 0x0000c00001147983 */ /* 0x001ea20000300800 */
[----:B------:R-:W2:Y:S02]  /*36690*/  LDL.LU R21, [R1+0xc4] ;  /* 0x0000c40001157983 */ /* 0x000ea40000300800 */
[----:B-1----:R-:W2:Y:S02]  /*366a0*/  LDL.LU R22, [R1+0xc8] ;  /* 0x0000c80001167983 */ /* 0x002ea40000300800 */
[----:B------:R-:W2:Y:S02]  /*366b0*/  LDL.LU R23, [R1+0xcc] ;  /* 0x0000cc0001177983 */ /* 0x000ea40000300800 */
[----:B----4-:R-:W-:Y:S01]  /*366c0*/  IMAD.MOV.U32 R28, RZ, RZ, R19 ;  /* 0x000000ffff1c7224 */ /* 0x010fe200078e0013 */
        /* <DEDUP_REMOVED lines=8> */
[C---:B---3--:R-:W-:Y:S01]  /*36750*/  HMMA.16816.F32.BF16 R16, R8.reuse, R6, R16 ;  /* 0x000000060810723c */ /* 0x048fe20000041810 */
[----:B------:R-:W-:Y:S11]  /*36760*/  IMAD.MOV.U32 R3, RZ, RZ, R7 ;  /* 0x000000ffff037224 */ /* 0x000ff600078e0007 */
[----:B------:R-:W-:Y:S11]  /*36770*/  @!UPT UIADD3 URZ, URZ, URZ, URZ ;  /* 0x0000003f3f3ff290 */ /* 0x000ff6000fffe03f */
[----:B------:R0:W-:Y:S01]  /*36780*/  STL.64 [R1+0xe0], R16 ;  /* 0x0000e01001007387 */ /* 0x0001e20000100a00 */
[----:B------:R-:W-:Y:S02]  /*36790*/  STL.64 [R1+0xe8], R18 ;  /* 0x0000e81201007387 */ /* 0x000fe40000100a00 */
[----:B0-----:R-:W-:Y:S02]  /*367a0*/  IMAD.MOV.U32 R16, RZ, RZ, R6 ;  /* 0x000000ffff107224 */ /* 0x001fe400078e0006 */
[----:B------:R-:W2:Y:S03]  /*367b0*/  LDL.LU.64 R6, [R1+0x3430] ;  /* 0x0034300001067983 */ /* 0x000ea60000300a00 */
[----:B------:R0:W-:Y:S02]  /*367c0*/  STL [R1+0x3404], R16 ;  /* 0x0034041001007387 */ /* 0x0001e40000100800 */
[----:B0-----:R-:W3:Y:S01]  /*367d0*/  LDL.LU R16, [R1+0x2b0] ;  /* 0x0002b00001107983 */ /* 0x001ee20000300800 */
[----:B------:R-:W3:Y:S02]  /*367e0*/  LDL.LU R17, [R1+0x2b4] ;  /* 0x0002b40001117983 */ /* 0x000ee40000300800 */
[----:B------:R-:W3:Y:S02]  /*367f0*/  LDL.LU R18, [R1+0x2b8] ;  /* 0x0002b80001127983 */ /* 0x000ee40000300800 */
        /* <DEDUP_REMOVED lines=9> */
[----:B------:R-:W4:Y:S02]  /*36890*/  LDL.LU.64 R6, [R1+0x3418] ;  /* 0x0034180001067983 */ /* 0x000f240000300a00 */
[----:B----4-:R-:W-:Y:S01]  /*368a0*/  HMMA.16816.F32.BF16 R4, R8, R6, R20 ;  /* 0x000000060804723c */ /* 0x010fe20000041814 */
[----:B------:R-:W4:Y:S11]  /*368b0*/  LDL.64 R22, [R1+0x58] ;  /* 0x0000580001167983 */ /* 0x000f360000100a00 */
[----:B------:R-:W-:Y:S11]  /*368c0*/  @!UPT UIADD3 URZ, URZ, URZ, URZ ;  /* 0x0000003f3f3ff290 */ /* 0x000ff6000fffe03f */
[----:B------:R-:W-:Y:S01]  /*368d0*/  STL.64 [R1+0xc0], R4 ;  /* 0x0000c00401007387 */ /* 0x000fe20000100a00 */
[----:B------:R-:W-:Y:S02]  /*368e0*/  STL.64 [R1+0xc8], R6 ;  /* 0x0000c80601007387 */ /* 0x000fe40000100a00 */
[----:B------:R-:W0:Y:S02]  /*368f0*/  LDSM.16.MT88.4 R4, [R0+0xc180] ;  /* 0x00c180000004783b */ /* 0x000e240000004200 */
[----:B0-----:R0:W-:Y:S02]  /*36900*/  STL.64 [R1+0x33e8], R6 ;  /* 0x0033e80601007387 */ /* 0x0011e40000100a00 */
[----:B------:R-:W-:Y:S02]  /*36910*/  STL.64 [R1+0x33e0], R4 ;  /* 0x0033e00401007387 */ /* 0x000fe40000100a00 */
[----:B0-----:R-:W-:Y:S02]  /*36920*/  IMAD.MOV.U32 R6, RZ, RZ, R13 ;  /* 0x000000ffff067224 */ /* 0x001fe400078e000d */
[----:B------:R-:W-:-:S02]  /*36930*/  IMAD.MOV.U32 R7, RZ, RZ, R12 ;  /* 0x000000ffff077224 */ /* 0x000fc400078e000c */
[C---:B--2---:R-:W-:Y:S01]  /*36940*/  HMMA.16816.F32.BF16 R12, R8.reuse, R14, R24 ;  /* 0x0000000e080c723c */ /* 0x044fe20000041818 */
[----:B------:R-:W3:Y:S01]  /*36950*/  LDL.LU.64 R26, [R1+0x3410] ;  /* 0x00341000011a7983 */ /* 0x000ee20000300a00 */
[----:B------:R-:W2:Y:S11]  /*36960*/  LDL.LU.64 R24, [R1+0x3408] ;  /* 0x0034080001187983 */ /* 0x000eb60000300a00 */
[----:B------:R-:W-:Y:S10]  /*36970*/  @!UPT UIADD3 URZ, URZ, URZ, URZ ;  /* 0x0000003f3f3ff290 */ /* 0x000ff4000fffe03f */
[----:B------:R-:W-:Y:S01]  /*36980*/  STL.64 [R1+0x190], R12 ;  /* 0x0001900c01007387 */ /* 0x000fe20000100a00 */
[----:B------:R-:W-:Y:S02]  /*36990*/  STL.64 [R1+0x198], R14 ;  /* 0x0001980e01007387 */ /* 0x000fe40000100a00 */
[----:B------:R-:W0:Y:S02]  /*369a0*/  LDSM.16.MT88.4 R12, [R0+0xc200] ;  /* 0x00c20000000c783b */ /* 0x000e240000004200 */
[----:B0-----:R-:W-:Y:S02]  /*369b0*/  STL.64 [R1+0x3378], R14 ;  /* 0x0033780e01007387 */ /* 0x001fe40000100a00 */
[----:B------:R0:W-:Y:S02]  /*369c0*/  STL.64 [R1+0x3370], R12 ;  /* 0x0033700c01007387 */ /* 0x0001e40000100a00 */
[----:B0-----:R-:W4:Y:S01]  /*369d0*/  LDL.LU R12, [R1+0x3f0] ;  /* 0x0003f000010c7983 */ /* 0x001f220000300800 */
[----:B------:R-:W4:Y:S02]  /*369e0*/  LDL.LU R13, [R1+0x3f4] ;  /* 0x0003f400010d7983 */ /* 0x000f240000300800 */
[----:B------:R-:W4:Y:S02]  /*369f0*/  LDL.LU R14, [R1+0x3f8] ;  /* 0x0003f800010e7983 */ /* 0x000f240000300800 */
[----:B------:R-:W4:Y:S01]  /*36a00*/  LDL.LU R15, [R1+0x3fc] ;  /* 0x0003fc00010f7983 */ /* 0x000f220000300800 */
[----:B---3--:R-:W-:Y:S11]  /*36a10*/  HMMA.16816.F32.BF16 R16, R8, R26, R16 ;  /* 0x0000001a0810723c */ /* 0x008ff60000041810 */
[----:B------:R-:W-:Y:S11]  /*36a20*/  @!UPT UIADD3 URZ, URZ, URZ, URZ ;  /* 0x0000003f3f3ff290 */ /* 0x000ff6000fffe03f */
[----:B------:R-:W-:Y:S01]  /*36a30*/  @!UPT UIADD3 URZ, URZ, URZ, URZ ;  /* 0x0000003f3f3ff290 */ /* 0x000fe2000fffe03f */
[----:B------:R0:W-:Y:S01]  /*36a40*/  STL.64 [R1+0x2b0], R16 ;  /* 0x0002b01001007387 */ /* 0x0001e20000100a00 */
[----:B------:R-:W-:Y:S03]  /*36a50*/  STL.64 [R1+0x2b8], R18 ;  /* 0x0002b81201007387 */ /* 0x000fe60000100a00 */
[----:B0-----:R-:W3:Y:S01]  /*36a60*/  LDL.LU R16, [R1+0x3404] ;  /* 0x0034040001107983 */ /* 0x001ee20000300800 */
[----:B------:R0:W-:Y:S02]  /*36a70*/  STL.64 [R1+0x33a0], R26 ;  /* 0x0033a01a01007387 */ /* 0x0001e40000100a00 */
[----:B--2---:R1:W-:Y:S02]  /*36a80*/  STL.64 [R1+0x3398], R24 ;  /* 0x0033981801007387 */ /* 0x0043e40000100a00 */
[----:B0-----:R-:W-:Y:S02]  /*36a90*/  IMAD.MOV.U32 R27, RZ, RZ, R3 ;  /* 0x000000ffff1b7224 */ /* 0x001fe400078e0003 */
[----:B---3--:R-:W-:-:S02]  /*36aa0*/  IMAD.MOV.U32 R26, RZ, RZ, R16 ;  /* 0x000000ffff1a7224 */ /* 0x008fc400078e0010 */
[----:B------:R-:W0:Y:S04]  /*36ab0*/  LDSM.16.MT88.4 R16, [R0+0xc280] ;  /* 0x00c280000010783b */ /* 0x000e280000004200 */
[----:B------:R2:W-:Y:S01]  /*36ac0*/  STL.64 [R1+0x33d8], R26 ;  /* 0x0033d81a01007387 */ /* 0x0005e20000100a00 */
[----:B-1----:R-:W3:Y:S02]  /*36ad0*/  LDL.LU R24, [R1+0x460] ;  /* 0x0004600001187983 */ /* 0x002ee40000300800 */
[----:B------:R-:W3:Y:S01]  /*36ae0*/  LDL.LU R25, [R1+0x464] ;  /* 0x0004640001197983 */ /* 0x000ee20000300800 */
[----:B--2---:R-:W2:Y:S01]  /*36af0*/  LDL.LU R26, [R1+0x468] ;  /* 0x00046800011a7983 */ /* 0x004ea20000300800 */
[----:B------:R-:W2:Y:S01]  /*36b00*/  LDL.LU R27, [R1+0x46c] ;  /* 0x00046c00011b7983 */ /* 0x000ea20000300800 */
[----:B----4-:R-:W-:Y:S01]  /*36b10*/  HMMA.16816.F32.BF16 R12, R8, R22, R12 ;  /* 0x00000016080c723c */ /* 0x010fe2000004180c */
[----:B------:R-:W-:Y:S01]  /*36b20*/  IMAD.MOV.U32 R3, RZ, RZ, R23 ;  /* 0x000000ffff037224 */ /* 0x000fe200078e0017 */
[----:B--2---:R-:W-:Y:S01]  /*36b30*/  STL.64 [R1+0x33f8], R26 ;  /* 0x0033f81a01007387 */ /* 0x004fe20000100a00 */
[----:B---3--:R1:W-:Y:S03]  /*36b40*/  STL.64 [R1+0x33f0], R24 ;  /* 0x0033f01801007387 */ /* 0x0083e60000100a00 */
        /* <DEDUP_REMOVED lines=9> */
[----:B------:R-:W3:Y:S02]  /*36be0*/  LDL.LU R19, [R1+0x45c] ;  /* 0x00045c0001137983 */ /* 0x000ee40000300800 */
[----:B------:R0:W-:Y:S02]  /*36bf0*/  STL.64 [R1+0x590], R12 ;  /* 0x0005900c01007387 */ /* 0x0001e40000100a00 */
[----:B0-----:R-:W-:-:S02]  /*36c00*/  IMAD.MOV.U32 R12, RZ, RZ, R22 ;  /* 0x000000ffff0c7224 */ /* 0x001fc400078e0016 */
[----:B------:R-:W0:Y:S04]  /*36c10*/  LDSM.16.MT88.4 R20, [R0+0xc300] ;  /* 0x00c300000014783b */ /* 0x000e280000004200 */
[----:B------:R-:W-:Y:S04]  /*36c20*/  STL.64 [R1+0x598], R14 ;  /* 0x0005980e01007387 */ /* 0x000fe80000100a00 */
[----:B0-----:R0:W-:Y:S01]  /*36c30*/  STL.64 [R1+0x3288], R22 ;  /* 0x0032881601007387 */ /* 0x0011e20000100a00 */
[----:B------:R-:W-:Y:S03]  /*36c40*/  STL.64 [R1+0x3280], R20 ;  /* 0x0032801401007387 */ /* 0x000fe60000100a00 */
[----:B0-----:R-:W4:Y:S01]  /*36c50*/  LDL R22, [R1+0x48] ;  /* 0x0000480001167983 */ /* 0x001f220000100800 */
[----:B------:R-:W-:-:S02]  /*36c60*/  IMAD.MOV.U32 R23, RZ, RZ, R28 ;  /* 0x000000ffff177224 */ /* 0x000fc400078e001c */
[----:B------:R-:W3:Y:S01]  /*36c70*/  LDL.LU R28, [R1+0x3400] ;  /* 0x00340000011c7983 */ /* 0x000ee20000300800 */
[----:B--2---:R-:W-:Y:S01]  /*36c80*/  HMMA.16816.F32.BF16 R8, R8, R6, R24 ;  /* 0x000000060808723c */ /* 0x004fe20000041818 */
[----:B------:R-:W4:Y:S01]  /*36c90*/  LDL.LU.64 R26, [R1+0x33f8] ;  /* 0x0033f800011a7983 */ /* 0x000f220000300a00 */
[----:B------:R-:W4:Y:S02]  /*36ca0*/  LDL.LU.64 R24, [R1+0x33f0] ;  /* 0x0033f00001187983 */ /* 0x000f240000300a00 */
[----:B------:R-:W4:Y:S02]  /*36cb0*/  LDL.LU.64 R6, [R1+0x33e8] ;  /* 0x0033e80001067983 */ /* 0x000f240000300a00 */
[----:B------:R-:W4:Y:S11]  /*36cc0*/  LDL.LU.64 R4, [R1+0x33e0] ;  /* 0x0033e00001047983 */ /* 0x000f360000300a00 */
[----:B------:R-:W-:Y:S06]  /*36cd0*/  @!UPT UIADD3 URZ, URZ, URZ, URZ ;  /* 0x0000003f3f3ff290 */ /* 0x000fec000fffe03f */
[----:B------:R-:W-:Y:S01]  /*36ce0*/  STL.64 [R1+0x580], R8 ;  /* 0x0005800801007387 */ /* 0x000fe20000100a00 */
[----:B------:R-:W-:Y:S02]  /*36cf0*/  STL.64 [R1+0x588], R10 ;  /* 0x0005880a01007387 */ /* 0x000fe40000100a00 */
[----:B------:R-:W0:Y:S02]  /*36d00*/  LDSM.16.MT88.4 R8, [R0+0xc380] ;  /* 0x00c380000008783b */ /* 0x000e240000004200 */
[----:B0-----:R0:W-:Y:S02]  /*36d10*/  STL.64 [R1+0x3218], R10 ;  /* 0x0032180a01007387 */ /* 0x0011e40000100a00 */
[----:B------:R1:W-:Y:S02]  /*36d20*/  STL.64 [R1+0x3210], R8 ;  /* 0x0032100801007387 */ /* 0x0003e40000100a00 */
[----:B0-----:R-:W2:Y:S01]  /*36d30*/  LDL.LU.64 R10, [R1+0x68] ;  /* 0x00006800010a7983 */ /* 0x001ea20000300a00 */
[C---:B----4-:R-:W-:Y:S03]  /*36d40*/  HMMA.16816.F32.BF16 R20, R4.reuse, R22, R24 ;  /* 0x000000160414723c */ /* 0x050fe60000041818 */
[----:B--2---:R0:W-:Y:S01]  /*36d50*/  STL.64 [R1+0x3380], R10 ;  /* 0x0033800a01007387 */ /* 0x0041e20000100a00 */
[----:B-1----:R-:W2:Y:S02]  /*36d60*/  LDL.LU R8, [R1+0x440] ;  /* 0x0004400001087983 */ /* 0x002ea40000300800 */
[----:B------:R-:W2:Y:S01]  /*36d70*/  LDL.LU R9, [R1+0x444] ;  /* 0x0004440001097983 */ /* 0x000ea20000300800 */
[----:B0-----:R-:W2:Y:S01]  /*36d80*/  LDL.LU R10, [R1+0x448] ;  /* 0x00044800010a7983 */ /* 0x001ea20000300800 */
[----:B------:R-:W2:Y:S02]  /*36d90*/  LDL.LU R11, [R1+0x44c] ;  /* 0x00044c00010b7983 */ /* 0x000ea40000300800 */
[----:B------:R-:W3:Y:S11]  /*36da0*/  LDL.LU.64 R26, [R1+0x33d8] ;  /* 0x0033d800011a7983 */ /* 0x000ef60000300a00 */
[----:B------:R-:W-:Y:S02]  /*36db0*/  @!UPT UIADD3 URZ, URZ, URZ, URZ ;  /* 0x0000003f3f3ff290 */ /* 0x000fe4000fffe03f */
[----:B------:R-:W-:Y:S01]  /*36dc0*/  STL.64 [R1+0x570], R20 ;  /* 0x0005701401007387 */ /* 0x000fe20000100a00 */
[----:B------:R3:W-:Y:S02]  /*36dd0*/  STL.64 [R1+0x578], R22 ;  /* 0x0005781601007387 */ /* 0x0007e40000100a00 */
[----:B---3--:R-:W-:Y:S02]  /*36de0*/  HMMA.16816.F32.BF16 R20, R4, R26, R16 ;  /* 0x0000001a0414723c */ /* 0x008fe40000041810 */
[----:B------:R-:W3:Y:S11]  /*36df0*/  LDL.LU R16, [R1+0x390] ;  /* 0x0003900001107983 */ /* 0x000ef60000300800 */
[----:B------:R-:W-:Y:S10]  /*36e00*/  @!UPT UIADD3 URZ, URZ, URZ, URZ ;  /* 0x0000003f3f3ff290 */ /* 0x000ff4000fffe03f */
[----:B------:R0:W-:Y:S01]  /*36e10*/  STL.64 [R1+0x560], R20 ;  /* 0x0005601401007387 */ /* 0x0001e20000100a00 */
[----:B------:R1:W-:Y:S02]  /*36e20*/  STL.64 [R1+0x568], R22 ;  /* 0x0005681601007387 */ /* 0x0003e40000100a00 */
[----:B------:R-:W3:Y:S02]  /*36e30*/  LDL.LU R17, [R1+0x394] ;  /* 0x0003940001117983 */ /* 0x000ee40000300800 */
[----:B------:R-:W4:Y:S01]  /*36e40*/  LDL.LU R18, [R1+0x398] ;  /* 0x0003980001127983 */ /* 0x000f220000300800 */
[----:B------:R-:W4:Y:S01]  /*36e50*/  LDL.LU R19, [R1+0x39c] ;  /* 0x00039c0001137983 */ /* 0x000f220000300800 */
[----:B------:R-:W2:Y:S03]  /*36e60*/  LDL.64 R26, [R1+0x38] ;  /* 0x00003800011a7983 */ /* 0x000ea60000100a00 */
[----:B--2---:R2:W-:Y:S01]  /*36e70*/  STL.64 [R1+0x33b8], R26 ;  /* 0x0033b81a01007387 */ /* 0x0045e20000100a00 */
[----:B0-----:R-:W3:Y:S02]  /*36e80*/  LDL.LU R20, [R1+0x410] ;  /* 0x0004100001147983 */ /* 0x001ee40000300800 */
[----:B------:R-:W3:Y:S02]  /*36e90*/  LDL.LU R21, [R1+0x414] ;  /* 0x0004140001157983 */ /* 0x000ee40000300800 */
[----:B-1----:R-:W3:Y:S01]  /*36ea0*/  LDL.LU R22, [R1+0x418] ;  /* 0x0004180001167983 */ /* 0x002ee20000300800 */
[----:B------:R-:W3:Y:S04]  /*36eb0*/  LDL.LU R23, [R1+0x41c] ;  /* 0x00041c0001177983 */ /* 0x000ee80000300800 */
[----:B--2---:R-:W2:Y:S04]  /*36ec0*/  LDL.LU.64 R26, [R1+0x8] ;  /* 0x00000800011a7983 */ /* 0x004ea80000300a00 */
        /* <DEDUP_REMOVED lines=10> */
[----:B------:R-:W2:Y:S02]  /*36f70*/  LDL.LU R22, [R1+0x438] ;  /* 0x0004380001167983 */ /* 0x000ea40000300800 */
[----:B------:R-:W2:Y:S01]  /*36f80*/  LDL.LU R23, [R1+0x43c] ;  /* 0x00043c0001177983 */ /* 0x000ea20000300800 */
[----:B----4-:R0:W-:Y:S02]  /*36f90*/  STL.64 [R1+0x3348], R18 ;  /* 0x0033481201007387 */ /* 0x0101e40000100a00 */
[----:B0-----:R-:W-:-:S02]  /*36fa0*/  IMAD.MOV.U32 R18, RZ, RZ, R2 ;  /* 0x000000ffff127224 */ /* 0x001fc400078e0002 */
[----:B------:R-:W-:-:S07]  /*36fb0*/  IMAD.MOV.U32 R19, RZ, RZ, R29 ;  /* 0x000000ffff137224 */ /* 0x000fce00078e001d */
[C---:B------:R-:W-:Y:S01]  /*36fc0*/  HMMA.16816.F32.BF16 R8, R4.reuse, R18, R8 ;  /* 0x000000120408723c */ /* 0x040fe20000041808 */
[----:B------:R-:W-:Y:S01]  /*36fd0*/  STL.64 [R1+0x3340], R16 ;  /* 0x0033401001007387 */ /* 0x000fe20000100a00 */
[----:B------:R-:W3:Y:S11]  /*36fe0*/  LDL.LU R2, [R1+0x33d0] ;  /* 0x0033d00001027983 */ /* 0x000ef60000300800 */
[----:B------:R-:W-:Y:S10]  /*36ff0*/  @!UPT UIADD3 URZ, URZ, URZ, URZ ;  /* 0x0000003f3f3ff290 */ /* 0x000ff4000fffe03f */
[----:B------:R-:W-:Y:S01]  /*37000*/  STL.64 [R1+0x550], R8 ;  /* 0x0005500801007387 */ /* 0x000fe20000100a00 */
[----:B------:R0:W-:Y:S02]  /*37010*/  STL.64 [R1+0x558], R10 ;  /* 0x0005580a01007387 */ /* 0x0001e40000100a00 */
[----:B0-----:R-:W-:Y:S02]  /*37020*/  IMAD.MOV.U32 R10, RZ, RZ, R12 ;  /* 0x000000ffff0a7224 */ /* 0x001fe400078e000c */
[----:B------:R-:W4:Y:S01]  /*37030*/  LDL.LU R12, [R1+0x3d0] ;  /* 0x0003d000010c7983 */ /* 0x000f220000300800 */
[----:B------:R-:W4:Y:S02]  /*37040*/  LDL.LU R13, [R1+0x3d4] ;  /* 0x0003d400010d7983 */ /* 0x000f240000300800 */
[----:B------:R-:W2:Y:S02]  /*37050*/  LDL.LU R14, [R1+0x3d8] ;  /* 0x0003d800010e7983 */ /* 0x000ea40000300800 */
[----:B------:R-:W2:Y:S02]  /*37060*/  LDL.LU R15, [R1+0x3dc] ;  /* 0x0003dc00010f7983 */ /* 0x000ea40000300800 */
[----:B--2---:R-:W-:Y:S01]  /*37070*/  STL.64 [R1+0x3390], R14 ;  /* 0x0033900e01007387 */ /* 0x004fe20000100a00 */
[----:B----4-:R0:W-:Y:S03]  /*37080*/  STL.64 [R1+0x3388], R12 ;  /* 0x0033880c01007387 */ /* 0x0101e60000100a00 */
[----:B0-----:R-:W2:Y:S01]  /*37090*/  LDL.LU R12, [R1+0x400] ;  /* 0x00040000010c7983 */ /* 0x001ea20000300800 */
[----:B------:R-:W2:Y:S02]  /*370a0*/  LDL.LU R13, [R1+0x404] ;  /* 0x00040400010d7983 */ /* 0x000ea40000300800 */
[----:B------:R-:W2:Y:S02]  /*370b0*/  LDL.LU R14, [R1+0x408] ;  /* 0x00040800010e7983 */ /* 0x000ea40000300800 */
[----:B------:R-:W2:Y:S01]  /*370c0*/  LDL.LU R15, [R1+0x40c] ;  /* 0x00040c00010f7983 */ /* 0x000ea20000300800 */
[----:B------:R0:W-:Y:S01]  /*370d0*/  STL.64 [R1+0x3358], R18 ;  /* 0x0033581201007387 */ /* 0x0001e20000100a00 */
[----:B------:R-:W4:Y:S02]  /*370e0*/  LDL.LU R16, [R1+0x3b0] ;  /* 0x0003b00001107983 */ /* 0x000f240000300800 */
[----:B------:R-:W4:Y:S01]  /*370f0*/  LDL.LU R17, [R1+0x3b4] ;  /* 0x0003b40001117983 */ /* 0x000f220000300800 */
[----:B0-----:R-:W2:Y:S01]  /*37100*/  LDL.LU R18, [R1+0x3b8] ;  /* 0x0003b80001127983 */ /* 0x001ea20000300800 */
[----:B------:R-:W2:Y:S01]  /*37110*/  LDL.LU R19, [R1+0x3bc] ;  /* 0x0003bc0001137983 */ /* 0x000ea20000300800 */
[----:B------:R-:W-:Y:S01]  /*37120*/  HMMA.16816.F32.BF16 R20, R4, R26, R20 ;  /* 0x0000001a0414723c */ /* 0x000fe20000041814 */
[----:B------:R-:W-:-:S02]  /*37130*/  IMAD.MOV.U32 R11, RZ, RZ, R3 ;  /* 0x000000ffff0b7224 */ /* 0x000fc400078e0003 */
[----:B------:R-:W-:Y:S01]  /*37140*/  IMAD.MOV.U32 R3, RZ, RZ, R27 ;  /* 0x000000ffff037224 */ /* 0x000fe200078e001b */
[----:B--2---:R0:W-:Y:S01]  /*37150*/  STL.64 [R1+0x3368], R18 ;  /* 0x0033681201007387 */ /* 0x0041e20000100a00 */
[----:B----4-:R1:W-:Y:S03]  /*37160*/  STL.64 [R1+0x3360], R16 ;  /* 0x0033601001007387 */ /* 0x0103e60000100a00 */
[----:B0-----:R-:W2:Y:S11]  /*37170*/  LDL.64 R18, [R1+0x48] ;  /* 0x0000480001127983 */ /* 0x001eb60000100a00 */
[----:B------:R-:W-:Y:S04]  /*37180*/  @!UPT UIADD3 URZ, URZ, URZ, URZ ;  /* 0x0000003f3f3ff290 */ /* 0x000fe8000fffe03f */
[----:B------:R-:W-:Y:S02]  /*37190*/  STL.64 [R1+0x540], R20 ;  /* 0x0005401401007387 */ /* 0x000fe40000100a00 */
[----:B------:R0:W-:Y:S02]  /*371a0*/  STL.64 [R1+0x548], R22 ;  /* 0x0005481601007387 */ /* 0x0001e40000100a00 */
[----:B-1----:R-:W-:Y:S01]  /*371b0*/  IMAD.MOV.U32 R16, RZ, RZ, R26 ;  /* 0x000000ffff107224 */ /* 0x002fe200078e001a */
        /* <DEDUP_REMOVED lines=13> */
[----:B----4-:R-:W-:Y:S01]  /*37290*/  HMMA.16816.F32.BF16 R20, R4, R26, R20 ;  /* 0x0000001a0414723c */ /* 0x010fe20000041814 */
[----:B------:R0:W-:Y:S01]  /*372a0*/  STL.64 [R1+0x3338], R26 ;  /* 0x0033381a01007387 */ /* 0x0001e20000100a00 */
[----:B--2---:R-:W-:Y:S11]  /*372b0*/  STL.64 [R1+0x3330], R24 ;  /* 0x0033301801007387 */ /* 0x004ff60000100a00 */
[----:B------:R-:W-:Y:S10]  /*372c0*/  @!UPT UIADD3 URZ, URZ, URZ, URZ ;  /* 0x0000003f3f3ff290 */ /* 0x000ff4000fffe03f */
[----:B------:R1:W-:Y:S01]  /*372d0*/  STL.64 [R1+0x520], R20 ;  /* 0x0005201401007387 */ /* 0x0003e20000100a00 */
[----:B------:R2:W-:Y:S02]  /*372e0*/  STL.64 [R1+0x528], R22 ;  /* 0x0005281601007387 */ /* 0x0005e40000100a00 */
[----:B0-----:R-:W4:Y:S01]  /*372f0*/  LDL.64 R26, [R1+0x28] ;  /* 0x00002800011a7983 */ /* 0x001f220000100a00 */
[----:B-1----:R-:W3:Y:S01]  /*37300*/  LDL.LU R20, [R1+0x240] ;  /* 0x0002400001147983 */ /* 0x002ee20000300800 */
[----:B------:R-:W3:Y:S02]  /*37310*/  LDL.LU R21, [R1+0x244] ;  /* 0x0002440001157983 */ /* 0x000ee40000300800 */
[----:B--2---:R-:W2:Y:S02]  /*37320*/  LDL.LU R22, [R1+0x248] ;  /* 0x0002480001167983 */ /* 0x004ea40000300800 */
[----:B------:R-:W2:Y:S02]  /*37330*/  LDL.LU R23, [R1+0x24c] ;  /* 0x00024c0001177983 */ /* 0x000ea40000300800 */
[----:B--2---:R0:W-:Y:S02]  /*37340*/  STL.64 [R1+0x3298], R22 ;  /* 0x0032981601007387 */ /* 0x0041e40000100a00 */
[----:B0-----:R-:W-:-:S02]  /*37350*/  IMAD.MOV.U32 R22, RZ, RZ, R9 ;  /* 0x000000ffff167224 */ /* 0x001fc400078e0009 */
[----:B------:R-:W-:Y:S02]  /*37360*/  IMAD.MOV.U32 R23, RZ, RZ, R8 ;  /* 0x000000ffff177224 */ /* 0x000fe400078e0008 */
[C---:B------:R-:W-:Y:S01]  /*37370*/  HMMA.16816.F32.BF16 R8, R4.reuse, R10, R12 ;  /* 0x0000000a0408723c */ /* 0x040fe2000004180c */
[----:B---3--:R0:W-:Y:S02]  /*37380*/  STL.64 [R1+0x3290], R20 ;  /* 0x0032901401007387 */ /* 0x0081e40000100a00 */
[----:B------:R1:W-:Y:S02]  /*37390*/  STL.64 [R1+0x3350], R22 ;  /* 0x0033501601007387 */ /* 0x0003e40000100a00 */
[----:B0-----:R-:W2:Y:S01]  /*373a0*/  LDL.LU R20, [R1+0x3a0] ;  /* 0x0003a00001147983 */ /* 0x001ea20000300800 */
[----:B------:R-:W2:Y:S02]  /*373b0*/  LDL.LU R21, [R1+0x3a4] ;  /* 0x0003a40001157983 */ /* 0x000ea40000300800 */
[----:B-1----:R-:W2:Y:S02]  /*373c0*/  LDL.LU R22, [R1+0x3a8] ;  /* 0x0003a80001167983 */ /* 0x002ea40000300800 */
[----:B------:R-:W2:Y:S01]  /*373d0*/  LDL.LU R23, [R1+0x3ac] ;  /* 0x0003ac0001177983 */ /* 0x000ea20000300800 */
[----:B------:R-:W3:Y:S01]  /*373e0*/  LDL.LU.64 R14, [R1+0x3390] ;  /* 0x00339000010e7983 */ /* 0x000ee20000300a00 */
[----:B------:R-:W3:Y:S11]  /*373f0*/  LDL.LU.64 R12, [R1+0x3388] ;  /* 0x00338800010c7983 */ /* 0x000ef60000300a00 */
[----:B------:R-:W-:Y:S01]  /*37400*/  STL.64 [R1+0x3f0], R8 ;  /* 0x0003f00801007387 */ /* 0x000fe20000100a00 */
[----:B------:R0:W-:Y:S03]  /*37410*/  STL.64 [R1+0x3f8], R10 ;  /* 0x0003f80a01007387 */ /* 0x0001e60000100a00 */
[----:B0-----:R-:W3:Y:S02]  /*37420*/  LDL.LU.64 R10, [R1+0x3380] ;  /* 0x00338000010a7983 */ /* 0x001ee40000300a00 */
[----:B---3--:R-:W-:Y:S02]  /*37430*/  HMMA.16816.F32.BF16 R4, R4, R10, R12 ;  /* 0x0000000a0404723c */ /* 0x008fe4000004180c */
[----:B------:R-:W3:Y:S01]  /*37440*/  LDL.LU.64 R14, [R1+0x3378] ;  /* 0x00337800010e7983 */ /* 0x000ee20000300a00 */
[----:B------:R-:W3:Y:S02]  /*37450*/  LDL.LU.64 R12, [R1+0x3370] ;  /* 0x00337000010c7983 */ /* 0x000ee40000300a00 */
[----:B------:R0:W-:Y:S02]  /*37460*/  STL.64 [R1+0x3310], R10 ;  /* 0x0033100a01007387 */ /* 0x0001e40000100a00 */
[----:B------:R-:W3:Y:S11]  /*37470*/  LDL.LU R8, [R1+0x3c0] ;  /* 0x0003c00001087983 */ /* 0x000ef60000300800 */
[----:B------:R-:W-:Y:S05]  /*37480*/  @!UPT UIADD3 URZ, URZ, URZ, URZ ;  /* 0x0000003f3f3ff290 */ /* 0x000fea000fffe03f */
[----:B------:R-:W-:Y:S01]  /*37490*/  STL.64 [R1+0x500], R4 ;  /* 0x0005000401007387 */ /* 0x000fe20000100a00 */
[----:B------:R1:W-:Y:S02]  /*374a0*/  STL.64 [R1+0x508], R6 ;  /* 0x0005080601007387 */ /* 0x0003e40000100a00 */
[----:B------:R-:W3:Y:S02]  /*374b0*/  LDL.LU R9, [R1+0x3c4] ;  /* 0x0003c40001097983 */ /* 0x000ee40000300800 */
[----:B0-----:R-:W3:Y:S01]  /*374c0*/  LDL.LU R10, [R1+0x3c8] ;  /* 0x0003c800010a7983 */ /* 0x001ee20000300800 */
[----:B------:R-:W3:Y:S01]  /*374d0*/  LDL.LU R11, [R1+0x3cc] ;  /* 0x0003cc00010b7983 */ /* 0x000ee20000300800 */
[----:B-1----:R-:W-:Y:S02]  /*374e0*/  IMAD.MOV.U32 R7, RZ, RZ, R3 ;  /* 0x000000ffff077224 */ /* 0x002fe400078e0003 */
[----:B------:R-:W-:Y:S02]  /*374f0*/  IMAD.MOV.U32 R3, RZ, RZ, R19 ;  /* 0x000000ffff037224 */ /* 0x000fe400078e0013 */
[----:B------:R-:W-:Y:S01]  /*37500*/  IMAD.MOV.U32 R6, RZ, RZ, R16 ;  /* 0x000000ffff067224 */ /* 0x000fe200078e0010 */
[C---:B---3--:R-:W-:Y:S11]  /*37510*/  HMMA.16816.F32.BF16 R8, R12.reuse, R18, R8 ;  /* 0x000000120c08723c */ /* 0x048ff60000041808 */
[----:B------:R-:W-:Y:S11]  /*37520*/  @!UPT UIADD3 URZ, URZ, URZ, URZ ;  /* 0x0000003f3f3ff290 */ /* 0x000ff6000fffe03f */
[----:B------:R-:W-:Y:S01]  /*37530*/  @!UPT UIADD3 URZ, URZ, URZ, URZ ;  /* 0x0000003f3f3ff290 */ /* 0x000fe2000fffe03f */
[----:B------:R0:W-:Y:S01]  /*37540*/  STL.64 [R1+0x4f0], R8 ;  /* 0x0004f00801007387 */ /* 0x0001e20000100a00 */
[----:B------:R-:W-:Y:S02]  /*37550*/  STL.64 [R1+0x4f8], R10 ;  /* 0x0004f80a01007387 */ /* 0x000fe40000100a00 */
[----:B0-----:R-:W-:Y:S02]  /*37560*/  IMAD.MOV.U32 R8, RZ, RZ, R18 ;  /* 0x000000ffff087224 */ /* 0x001fe400078e0012 */
[----:B------:R-:W4:Y:S01]  /*37570*/  LDL.LU.64 R18, [R1+0x3368] ;  /* 0x0033680001127983 */ /* 0x000f220000300a00 */
[----:B------:R-:W4:Y:S02]  /*37580*/  LDL.LU.64 R16, [R1+0x3360] ;  /* 0x0033600001107983 */ /* 0x000f240000300a00 */
[C---:B----4-:R-:W-:Y:S11]  /*37590*/  HMMA.16816.F32.BF16 R16, R12.reuse, R26, R16 ;  /* 0x0000001a0c10723c */ /* 0x050ff60000041810 */
[----:B------:R-:W-:Y:S11]  /*375a0*/  @!UPT UIADD3 URZ, URZ, URZ, URZ ;  /* 0x0000003f3f3ff290 */ /* 0x000ff6000fffe03f */
[----:B------:R-:W-:Y:S01]  /*375b0*/  @!UPT UIADD3 URZ, URZ, URZ, URZ ;  /* 0x0000003f3f3ff290 */ /* 0x000fe2000fffe03f */
[----:B------:R-:W-:Y:S01]  /*375c0*/  STL.64 [R1+0x4e0], R16 ;  /* 0x0004e01001007387 */ /* 0x000fe20000100a00 */
[----:B------:R0:W-:Y:S03]  /*375d0*/  STL.64 [R1+0x4e8], R18 ;  /* 0x0004e81201007387 */ /* 0x0001e60000100a00 */
[----:B0-----:R-:W2:Y:S01]  /*375e0*/  LDL.LU.64 R18, [R1+0x3358] ;  /* 0x0033580001127983 */ /* 0x001ea20000300a00 */
[----:B------:R-:W3:Y:S02]  /*375f0*/  LDL.LU R24, [R1+0x380] ;  /* 0x0003800001187983 */ /* 0x000ee40000300800 */
[----:B------:R-:W-:Y:S02]  /*37600*/  IMAD.MOV.U32 R10, RZ, RZ, R26 ;  /* 0x000000ffff0a7224 */ /* 0x000fe400078e001a */
[----:B------:R-:W3:Y:S02]  /*37610*/  LDL.LU R25, [R1+0x384] ;  /* 0x0003840001197983 */ /* 0x000ee40000300800 */
[----:B------:R-:W-:Y:S01]  /*37620*/  IMAD.MOV.U32 R9, RZ, RZ, R27 ;  /* 0x000000ffff097224 */ /* 0x000fe200078e001b */
[----:B------:R-:W3:Y:S01]  /*37630*/  LDL.LU R26, [R1+0x388] ;  /* 0x00038800011a7983 */ /* 0x000ee20000300800 */
[----:B------:R-:W3:Y:S01]  /*37640*/  LDL.LU R27, [R1+0x38c] ;  /* 0x00038c00011b7983 */ /* 0x000ee20000300800 */
[C---:B--2---:R-:W-:Y:S02]  /*37650*/  HMMA.16816.F32.BF16 R16, R12.reuse, R18, R20 ;  /* 0x000000120c10723c */ /* 0x044fe40000041814 */
[----:B------:R-:W3:Y:S11]  /*37660*/  LDL.LU.64 R22, [R1+0x3350] ;  /* 0x0033500001167983 */ /* 0x000ef60000300a00 */
[----:B------:R-:W-:Y:S10]  /*37670*/  @!UPT UIADD3 URZ, URZ, URZ, URZ ;  /* 0x0000003f3f3ff290 */ /* 0x000ff4000fffe03f */
[----:B------:R-:W-:Y:S01]  /*37680*/  STL.64 [R1+0x4d0], R16 ;  /* 0x0004d01001007387 */ /* 0x000fe20000100a00 */
[----:B------:R0:W-:Y:S03]  /*37690*/  STL.64 [R1+0x4d8], R18 ;  /* 0x0004d81201007387 */ /* 0x0001e60000100a00 */
[----:B0-----:R-:W2:Y:S01]  /*376a0*/  LDL.LU.64 R18, [R1+0x3348] ;  /* 0x0033480001127983 */ /* 0x001ea20000300a00 */
[----:B------:R-:W2:Y:S02]  /*376b0*/  LDL.LU.64 R16, [R1+0x3340] ;  /* 0x0033400001107983 */ /* 0x000ea40000300a00 */
[----:B------:R0:W-:Y:S02]  /*376c0*/  STL.64 [R1+0x32b8], R6 ;  /* 0x0032b80601007387 */ /* 0x0001e40000100a00 */
[----:B------:R-:W4:Y:S01]  /*376d0*/  LDL.LU R4, [R1+0x270] ;  /* 0x0002700001047983 */ /* 0x000f220000300800 */
[----:B--2---:R-:W-:Y:S11]  /*376e0*/  HMMA.16816.F32.BF16 R16, R12, R6, R16 ;  /* 0x000000060c10723c */ /* 0x004ff60000041810 */
[----:B------:R-:W-:Y:S11]  /*376f0*/  @!UPT UIADD3 URZ, URZ, URZ, URZ ;  /* 0x0000003f3f3ff290 */ /* 0x000ff6000fffe03f */
[----:B------:R-:W-:Y:S01]  /*37700*/  @!UPT UIADD3 URZ, URZ, URZ, URZ ;  /* 0x0000003f3f3ff290 */ /* 0x000fe2000fffe03f */
[----:B------:R-:W-:Y:S01]  /*37710*/  STL.64 [R1+0x4c0], R16 ;  /* 0x0004c01001007387 */ /* 0x000fe20000100a00 */
[----:B------:R-:W-:Y:S02]  /*37720*/  STL.64 [R1+0x4c8], R18 ;  /* 0x0004c81201007387 */ /* 0x000fe40000100a00 */
[----:B------:R-:W4:Y:S02]  /*37730*/  LDL.LU R5, [R1+0x274] ;  /* 0x0002740001057983 */ /* 0x000f240000300800 */
[----:B0-----:R-:W2:Y:S01]  /*37740*/  LDL.LU R6, [R1+0x278] ;  /* 0x0002780001067983 */ /* 0x001ea20000300800 */
[----:B------:R-:W2:Y:S04]  /*37750*/  LDL.LU R7, [R1+0x27c] ;  /* 0x00027c0001077983 */ /* 0x000ea80000300800 */
[----:B--2---:R0:W-:Y:S01]  /*37760*/  STL.64 [R1+0x32d8], R6 ;  /* 0x0032d80601007387 */ /* 0x0041e20000100a00 */
[----:B----4-:R-:W-:Y:S02]  /*37770*/  STL.64 [R1+0x32d0], R4 ;  /* 0x0032d00401007387 */ /* 0x010fe40000100a00 */
[----:B0-----:R-:W-:-:S02]  /*37780*/  IMAD.MOV.U32 R6, RZ, RZ, R10 ;  /* 0x000000ffff067224 */ /* 0x001fc400078e000a */
[----:B------:R-:W-:-:S05]  /*37790*/  IMAD.MOV.U32 R7, RZ, RZ, R9 ;  /* 0x000000ffff077224 */ /* 0x000fca00078e0009 */
[----:B------:R0:W-:Y:S02]  /*377a0*/  STL.64 [R1+0x32e8], R6 ;  /* 0x0032e80601007387 */ /* 0x0001e40000100a00 */
[----:B0-----:R-:W-:Y:S02]  /*377b0*/  IMAD.MOV.U32 R6, RZ, RZ, R8 ;  /* 0x000000ffff067224 */ /* 0x001fe400078e0008 */
[----:B------:R-:W-:-:S05]  /*377c0*/  IMAD.MOV.U32 R7, RZ, RZ, R3 ;  /* 0x000000ffff077224 */ /* 0x000fca00078e0003 */
[----:B------:R0:W-:Y:S01]  /*377d0*/  STL.64 [R1+0x3318], R6 ;  /* 0x0033180601007387 */ /* 0x0001e20000100a00 */
[----:B------:R-:W2:Y:S02]  /*377e0*/  LDL.LU R4, [R1+0x360] ;  /* 0x0003600001047983 */ /* 0x000ea40000300800 */
[----:B------:R-:W2:Y:S01]  /*377f0*/  LDL.LU R5, [R1+0x364] ;  /* 0x0003640001057983 */ /* 0x000ea20000300800 */
[----:B0-----:R-:W4:Y:S01]  /*37800*/  LDL.LU R6, [R1+0x368] ;  /* 0x0003680001067983 */ /* 0x001f220000300800 */
[----:B------:R-:W4:Y:S01]  /*37810*/  LDL.LU R7, [R1+0x36c] ;  /* 0x00036c0001077983 */ /* 0x000f220000300800 */
[C---:B---3--:R-:W-:Y:S02]  /*37820*/  HMMA.16816.F32.BF16 R24, R12.reuse, R22, R24 ;  /* 0x000000160c18723c */ /* 0x048fe40000041818 */
[----:B----4-:R-:W-:Y:S01]  /*37830*/  STL.64 [R1+0x3328], R6 ;  /* 0x0033280601007387 */ /* 0x010fe20000100a00 */
[----:B--2---:R0:W-:Y:S03]  /*37840*/  STL.64 [R1+0x3320], R4 ;  /* 0x0033200401007387 */ /* 0x0041e60000100a00 */
[----:B0-----:R-:W2:Y:S01]  /*37850*/  LDL.LU R4, [R1+0x370] ;  /* 0x0003700001047983 */ /* 0x001ea20000300800 */
[----:B------:R-:W2:Y:S02]  /*37860*/  LDL.LU R5, [R1+0x374] ;  /* 0x0003740001057983 */ /* 0x000ea40000300800 */
[----:B------:R-:W2:Y:S02]  /*37870*/  LDL.LU R6, [R1+0x378] ;  /* 0x0003780001067983 */ /* 0x000ea40000300800 */
[----:B------:R-:W2:Y:S01]  /*37880*/  LDL.LU R7, [R1+0x37c] ;  /* 0x00037c0001077983 */ /* 0x000ea20000300800 */
[----:B------:R-:W3:Y:S01]  /*37890*/  LDL.LU.64 R10, [R1+0x58] ;  /* 0x00005800010a7983 */ /* 0x000ee20000300a00 */
[----:B------:R-:W4:Y:S02]  /*378a0*/  LDL.LU R16, [R1+0x2a0] ;  /* 0x0002a00001107983 */ /* 0x000f240000300800 */
[----:B------:R-:W4:Y:S02]  /*378b0*/  LDL.LU R17, [R1+0x2a4] ;  /* 0x0002a40001117983 */ /* 0x000f240000300800 */
[----:B------:R-:W4:Y:S01]  /*378c0*/  LDL.LU R18, [R1+0x2a8] ;  /* 0x0002a80001127983 */ /* 0x000f220000300800 */
[----:B------:R-:W4:Y:S05]  /*378d0*/  LDL.LU R19, [R1+0x2ac] ;  /* 0x0002ac0001137983 */ /* 0x000f2a0000300800 */
[----:B------:R-:W-:Y:S02]  /*378e0*/  STL.64 [R1+0x4b0], R24 ;  /* 0x0004b01801007387 */ /* 0x000fe40000100a00 */
[----:B------:R0:W-:Y:S02]  /*378f0*/  STL.64 [R1+0x4b8], R26 ;  /* 0x0004b81a01007387 */ /* 0x0001e40000100a00 */
[----:B0-----:R-:W2:Y:S01]  /*37900*/  LDL.LU.64 R26, [R1+0x3338] ;  /* 0x00333800011a7983 */ /* 0x001ea20000300a00 */
[----:B------:R-:W2:Y:S02]  /*37910*/  LDL.LU.64 R24, [R1+0x3330] ;  /* 0x0033300001187983 */ /* 0x000ea40000300a00 */
[----:B------:R0:W-:Y:S02]  /*37920*/  STL.64 [R1+0x32b0], R22 ;  /* 0x0032b01601007387 */ /* 0x0001e40000100a00 */
[----:B------:R-:W2:Y:S01]  /*37930*/  LDL.LU R20, [R1+0x260] ;  /* 0x0002600001147983 */ /* 0x000ea20000300800 */
[----:B------:R-:W2:Y:S04]  /*37940*/  LDL.LU R21, [R1+0x264] ;  /* 0x0002640001157983 */ /* 0x000ea80000300800 */
[----:B0-----:R-:W2:Y:S01]  /*37950*/  LDL.LU R22, [R1+0x268] ;  /* 0x0002680001167983 */ /* 0x001ea20000300800 */
[----:B------:R-:W2:Y:S03]  /*37960*/  LDL.LU R23, [R1+0x26c] ;  /* 0x00026c0001177983 */ /* 0x000ea60000300800 */
[----:B--2---:R0:W-:Y:S01]  /*37970*/  STL.64 [R1+0x32c8], R22 ;  /* 0x0032c81601007387 */ /* 0x0041e20000100a00 */
[----:B------:R1:W-:Y:S03]  /*37980*/  STL.64 [R1+0x32c0], R20 ;  /* 0x0032c01401007387 */ /* 0x0003e60000100a00 */
[----:B0-----:R-:W2:Y:S01]  /*37990*/  LDL.LU.64 R22, [R1+0x18] ;  /* 0x0000180001167983 */ /* 0x001ea20000300a00 */
[----:B------:R-:W-:Y:S03]  /*379a0*/  HMMA.16816.F32.BF16 R4, R12, R26, R4 ;  /* 0x0000001a0c04723c */ /* 0x000fe60000041804 */
[----:B--2---:R0:W-:Y:S01]  /*379b0*/  STL.64 [R1+0x32e0], R22 ;  /* 0x0032e01601007387 */ /* 0x0041e20000100a00 */
[----:B-1----:R-:W2:Y:S02]  /*379c0*/  LDL.LU R20, [R1+0x280] ;  /* 0x0002800001147983 */ /* 0x002ea40000300800 */
[----:B------:R-:W2:Y:S01]  /*379d0*/  LDL.LU R21, [R1+0x284] ;  /* 0x0002840001157983 */ /* 0x000ea20000300800 */
[----:B0-----:R-:W2:Y:S01]  /*379e0*/  LDL.LU R22, [R1+0x288] ;  /* 0x0002880001167983 */ /* 0x001ea20000300800 */
[----:B------:R-:W2:Y:S03]  /*379f0*/  LDL.LU R23, [R1+0x28c] ;  /* 0x00028c0001177983 */ /* 0x000ea60000300800 */
[----:B--2---:R-:W-:Y:S01]  /*37a00*/  STL.64 [R1+0x32f8], R22 ;  /* 0x0032f81601007387 */ /* 0x004fe20000100a00 */
[----:B------:R0:W-:Y:S03]  /*37a10*/  STL.64 [R1+0x32f0], R20 ;  /* 0x0032f01401007387 */ /* 0x0001e60000100a00 */
[----:B0-----:R-:W2:Y:S01]  /*37a20*/  LDL.LU R20, [R1+0x290] ;  /* 0x0002900001147983 */ /* 0x001ea20000300800 */
[----:B------:R-:W2:Y:S02]  /*37a30*/  LDL.LU R21, [R1+0x294] ;  /* 0x0002940001157983 */ /* 0x000ea40000300800 */
[----:B------:R-:W2:Y:S02]  /*37a40*/  LDL.LU R22, [R1+0x298] ;  /* 0x0002980001167983 */ /* 0x000ea40000300800 */
[----:B------:R-:W2:Y:S03]  /*37a50*/  LDL.LU R23, [R1+0x29c] ;  /* 0x00029c0001177983 */ /* 0x000ea60000300800 */
[----:B------:R-:W-:Y:S01]  /*37a60*/  STL.64 [R1+0x4a0], R4 ;  /* 0x0004a00401007387 */ /* 0x000fe20000100a00 */
[----:B------:R0:W-:Y:S03]  /*37a70*/  STL.64 [R1+0x4a8], R6 ;  /* 0x0004a80601007387 */ /* 0x0001e60000100a00 */
[----:B0-----:R-:W2:Y:S01]  /*37a80*/  LDL.LU.64 R6, [R1+0x3328] ;  /* 0x0033280001067983 */ /* 0x001ea20000300a00 */
[----:B------:R-:W2:Y:S02]  /*37a90*/  LDL.LU.64 R4, [R1+0x3320] ;  /* 0x0033200001047983 */ /* 0x000ea40000300a00 */
[----:B------:R-:W-:Y:S02]  /*37aa0*/  STL.64 [R1+0x32a8], R26 ;  /* 0x0032a81a01007387 */ /* 0x000fe40000100a00 */
[----:B------:R0:W-:Y:S02]  /*37ab0*/  STL.64 [R1+0x32a0], R24 ;  /* 0x0032a01801007387 */ /* 0x0001e40000100a00 */
[----:B---3--:R-:W-:Y:S01]  /*37ac0*/  IMAD.MOV.U32 R3, RZ, RZ, R10 ;  /* 0x000000ffff037224 */ /* 0x008fe200078e000a */
[----:B0-----:R-:W3:Y:S01]  /*37ad0*/  LDL.LU R24, [R1+0x250] ;  /* 0x0002500001187983 */ /* 0x001ee20000300800 */
[----:B------:R-:W3:Y:S02]  /*37ae0*/  LDL.LU R25, [R1+0x254] ;  /* 0x0002540001197983 */ /* 0x000ee40000300800 */
[----:B------:R-:W3:Y:S02]  /*37af0*/  LDL.LU R26, [R1+0x258] ;  /* 0x00025800011a7983 */ /* 0x000ee40000300800 */
[----:B------:R-:W-:-:S02]  /*37b00*/  IMAD.MOV.U32 R27, RZ, RZ, R2 ;  /* 0x000000ffff1b7224 */ /* 0x000fc400078e0002 */
[----:B------:R-:W-:Y:S01]  /*37b10*/  IMAD.MOV.U32 R2, RZ, RZ, R11 ;  /* 0x000000ffff027224 */ /* 0x000fe200078e000b */
[C---:B--2---:R-:W-:Y:S11]  /*37b20*/  HMMA.16816.F32.BF16 R4, R12.reuse, R10, R4 ;  /* 0x0000000a0c04723c */ /* 0x044ff60000041804 */
[----:B------:R-:W-:Y:S11]  /*37b30*/  @!UPT UIADD3 URZ, URZ, URZ, URZ ;  /* 0x0000003f3f3ff290 */ /* 0x000ff6000fffe03f */
[----:B------:R-:W-:Y:S01]  /*37b40*/  @!UPT UIADD3 URZ, URZ, URZ, URZ ;  /* 0x0000003f3f3ff290 */ /* 0x000fe2000fffe03f */
[----:B------:R-:W-:Y:S01]  /*37b50*/  STL.64 [R1+0x490], R4 ;  /* 0x0004900401007387 */ /* 0x000fe20000100a00 */
[----:B------:R0:W-:Y:S03]  /*37b60*/  STL.64 [R1+0x498], R6 ;  /* 0x0004980601007387 */ /* 0x0001e60000100a00 */
[----:B0-----:R-:W2:Y:S01]  /*37b70*/  LDL.LU.64 R6, [R1+0x3318] ;  /* 0x0033180001067983 */ /* 0x001ea20000300a00 */
[----:B------:R-:W4:Y:S02]  /*37b80*/  LDL.LU.64 R10, [R1+0x3310] ;  /* 0x00331000010a7983 */ /* 0x000f240000300a00 */
[----:B----4-:R-:W-:Y:S01]  /*37b90*/  HMMA.16816.F32.BF16 R12, R12, R10, R16 ;  /* 0x0000000a0c0c723c */ /* 0x010fe20000041810 */
[----:B------:R-:W2:Y:S01]  /*37ba0*/  LDL.LU.64 R18, [R1+0x3308] ;  /* 0x0033080001127983 */ /* 0x000ea20000300a00 */
[----:B------:R-:W2:Y:S11]  /*37bb0*/  LDL.LU.64 R16, [R1+0x3300] ;  /* 0x0033000001107983 */ /* 0x000eb60000300a00 */
[----:B------:R-:W-:Y:S10]  /*37bc0*/  @!UPT UIADD3 URZ, URZ, URZ, URZ ;  /* 0x0000003f3f3ff290 */ /* 0x000ff4000fffe03f */
[----:B------:R-:W-:Y:S01]  /*37bd0*/  STL.64 [R1+0x2a0], R12 ;  /* 0x0002a00c01007387 */ /* 0x000fe20000100a00 */
[----:B------:R-:W-:Y:S01]  /*37be0*/  STL.64 [R1+0x2a8], R14 ;  /* 0x0002a80e01007387 */ /* 0x000fe20000100a00 */
[C---:B--2---:R-:W-:Y:S02]  /*37bf0*/  HMMA.16816.F32.BF16 R4, R16.reuse, R6, R20 ;  /* 0x000000061004723c */ /* 0x044fe40000041814 */
[----:B------:R-:W2:Y:S01]  /*37c00*/  LDL.LU.64 R22, [R1+0x32f8] ;  /* 0x0032f80001167983 */ /* 0x000ea20000300a00 */
[----:B------:R-:W2:Y:S11]  /*37c10*/  LDL.LU.64 R20, [R1+0x32f0] ;  /* 0x0032f00001147983 */ /* 0x000eb60000300a00 */
[----:B------:R-:W-:Y:S09]  /*37c20*/  @!UPT UIADD3 URZ, URZ, URZ, URZ ;  /* 0x0000003f3f3ff290 */ /* 0x000ff2000fffe03f */
[----:B------:R-:W-:Y:S01]  /*37c30*/  STL.64 [R1+0x290], R4 ;  /* 0x0002900401007387 */ /* 0x000fe20000100a00 */
[----:B------:R0:W-:Y:S03]  /*37c40*/  STL.64 [R1+0x298], R6 ;  /* 0x0002980601007387 */ /* 0x0001e60000100a00 */
[----:B0-----:R-:W2:Y:S02]  /*37c50*/  LDL.LU.64 R6, [R1+0x32e8] ;  /* 0x0032e80001067983 */ /* 0x001ea40000300a00 */
[----:B--2---:R-:W-:Y:S02]  /*37c60*/  HMMA.16816.F32.BF16 R4, R16, R6, R20 ;  /* 0x000000061004723c */ /* 0x004fe40000041814 */
[----:B------:R-:W2:Y:S11]  /*37c70*/  LDL.LU.64 R22, [R1+0x32e0] ;  /* 0x0032e00001167983 */ /* 0x000eb60000300a00 */
[----:B------:R-:W-:Y:S10]  /*37c80*/  @!UPT UIADD3 URZ, URZ, URZ, URZ ;  /* 0x0000003f3f3ff290 */ /* 0x000ff4000fffe03f */
[----:B------:R-:W-:Y:S01]  /*37c90*/  STL.64 [R1+0x280], R4 ;  /* 0x0002800401007387 */ /* 0x000fe20000100a00 */
[----:B------:R0:W-:Y:S03]  /*37ca0*/  STL.64 [R1+0x288], R6 ;  /* 0x0002880601007387 */ /* 0x0001e60000100a00 */
[----:B0-----:R-:W4:Y:S01]  /*37cb0*/  LDL.LU.64 R6, [R1+0x32d8] ;  /* 0x0032d80001067983 */ /* 0x001f220000300a00 */
[----:B------:R-:W4:Y:S02]  /*37cc0*/  LDL.LU.64 R4, [R1+0x32d0] ;  /* 0x0032d00001047983 */ /* 0x000f240000300a00 */
[----:B------:R-:W-:Y:S02]  /*37cd0*/  IMAD.MOV.U32 R14, RZ, RZ, R3 ;  /* 0x000000ffff0e7224 */ /* 0x000fe400078e0003 */
[----:B------:R-:W-:Y:S02]  /*37ce0*/  IMAD.MOV.U32 R15, RZ, RZ, R2 ;  /* 0x000000ffff0f7224 */ /* 0x000fe400078e0002 */
[----:B--2---:R-:W-:-:S02]  /*37cf0*/  IMAD.MOV.U32 R29, RZ, RZ, R22 ;  /* 0x000000ffff1d7224 */ /* 0x004fc400078e0016 */
[----:B------:R-:W-:Y:S01]  /*37d00*/  IMAD.MOV.U32 R3, RZ, RZ, R23 ;  /* 0x000000ffff037224 */ /* 0x000fe200078e0017 */
[C---:B----4-:R-:W-:Y:S01]  /*37d10*/  HMMA.16816.F32.BF16 R4, R16.reuse, R22, R4 ;  /* 0x000000161004723c */ /* 0x050fe20000041804 */
[----:B------:R-:W2:Y:S01]  /*37d20*/  LDL.LU.64 R22, [R1+0x32c8] ;  /* 0x0032c80001167983 */ /* 0x000ea20000300a00 */
[----:B------:R-:W2:Y:S11]  /*37d30*/  LDL.LU.64 R20, [R1+0x32c0] ;  /* 0x0032c00001147983 */ /* 0x000eb60000300a00 */
[----:B------:R-:W-:Y:S10]  /*37d40*/  @!UPT UIADD3 URZ, URZ, URZ, URZ ;  /* 0x0000003f3f3ff290 */ /* 0x000ff4000fffe03f */
[----:B------:R-:W-:Y:S01]  /*37d50*/  STL.64 [R1+0x270], R4 ;  /* 0x0002700401007387 */ /* 0x000fe20000100a00 */
[----:B------:R0:W-:Y:S02]  /*37d60*/  STL [R1+0x278], R6 ;  /* 0x0002780601007387 */ /* 0x0001e40000100800 */
[----:B------:R-:W-:Y:S02]  /*37d70*/  IMAD.MOV.U32 R2, RZ, RZ, R7 ;  /* 0x000000ffff027224 */ /* 0x000fe400078e0007 */
[----:B0-----:R-:W2:Y:S03]  /*37d80*/  LDL.LU.64 R6, [R1+0x32b8] ;  /* 0x0032b80001067983 */ /* 0x001ea60000300a00 */
[----:B------:R-:W-:Y:S01]  /*37d90*/  STL [R1+0x2f50], R2 ;  /* 0x002f500201007387 */ /* 0x000fe20000100800 */
[C---:B--2---:R-:W-:Y:S11]  /*37da0*/  HMMA.16816.F32.BF16 R20, R16.reuse, R6, R20 ;  /* 0x000000061014723c */ /* 0x044ff60000041814 */
[----:B------:R-:W-:Y:S11]  /*37db0*/  @!UPT UIADD3 URZ, URZ, URZ, URZ ;  /* 0x0000003f3f3ff290 */ /* 0x000ff6000fffe03f */
[----:B------:R-:W-:Y:S01]  /*37dc0*/  @!UPT UIADD3 URZ, URZ, URZ, URZ ;  /* 0x0000003f3f3ff290 */ /* 0x000fe2000fffe03f */
[----:B------:R-:W-:Y:S01]  /*37dd0*/  STL.64 [R1+0x260], R20 ;  /* 0x0002601401007387 */ /* 0x000fe20000100a00 */
[----:B------:R0:W-:Y:S03]  /*37de0*/  STL.64 [R1+0x268], R22 ;  /* 0x0002681601007387 */ /* 0x0001e60000100a00 */
[----:B0-----:R-:W3:Y:S01]  /*37df0*/  LDL.LU.64 R22, [R1+0x32b0] ;  /* 0x0032b00001167983 */ /* 0x001ee20000300a00 */
[----:B------:R0:W-:Y:S02]  /*37e00*/  STL.64 [R1+0x3258], R6 ;  /* 0x0032580601007387 */ /* 0x0001e40000100a00 */
[----:B------:R-:W2:Y:S02]  /*37e10*/  LDL.LU R4, [R1+0x180] ;  /* 0x0001800001047983 */ /* 0x000ea40000300800 */
[----:B------:R-:W2:Y:S01]  /*37e20*/  LDL.LU R5, [R1+0x184] ;  /* 0x0001840001057983 */ /* 0x000ea20000300800 */
[----:B0-----:R-:W2:Y:S01]  /*37e30*/  LDL.LU R6, [R1+0x188] ;  /* 0x0001880001067983 */ /* 0x001ea20000300800 */
[----:B------:R-:W2:Y:S01]  /*37e40*/  LDL.LU R7, [R1+0x18c] ;  /* 0x00018c0001077983 */ /* 0x000ea20000300800 */
[C---:B---3--:R-:W-:Y:S02]  /*37e50*/  HMMA.16816.F32.BF16 R20, R16.reuse, R22, R24 ;  /* 0x000000161014723c */ /* 0x048fe40000041818 */
[----:B------:R-:W3:Y:S01]  /*37e60*/  LDL.LU.64 R26, [R1+0x32a8] ;  /* 0x0032a800011a7983 */ /* 0x000ee20000300a00 */
[----:B------:R-:W4:Y:S11]  /*37e70*/  LDL.LU.64 R24, [R1+0x32a0] ;  /* 0x0032a00001187983 */ /* 0x000f360000300a00 */
[----:B------:R-:W-:Y:S09]  /*37e80*/  @!UPT UIADD3 URZ, URZ, URZ, URZ ;  /* 0x0000003f3f3ff290 */ /* 0x000ff2000fffe03f */
[----:B------:R-:W-:Y:S01]  /*37e90*/  STL.64 [R1+0x250], R20 ;  /* 0x0002501401007387 */ /* 0x000fe20000100a00 */
[----:B------:R0:W-:Y:S02]  /*37ea0*/  STL [R1+0x258], R22 ;  /* 0x0002581601007387 */ /* 0x0001e40000100800 */
[----:B------:R-:W-:Y:S02]  /*37eb0*/  IMAD.MOV.U32 R2, RZ, RZ, R23 ;  /* 0x000000ffff027224 */ /* 0x000fe400078e0017 */
[----:B0-----:R-:W3:Y:S01]  /*37ec0*/  LDL.LU.64 R22, [R1+0x3298] ;  /* 0x0032980001167983 */ /* 0x001ee20000300a00 */
[----:B------:R-:W3:Y:S02]  /*37ed0*/  LDL.LU.64 R20, [R1+0x3290] ;  /* 0x0032900001147983 */ /* 0x000ee40000300a00 */
[----:B------:R-:W-:Y:S01]  /*37ee0*/  STL [R1+0x3108], R2 ;  /* 0x0031080201007387 */ /* 0x000fe20000100800 */
[C---:B---3--:R-:W-:Y:S11]  /*37ef0*/  HMMA.16816.F32.BF16 R20, R16.reuse, R26, R20 ;  /* 0x0000001a1014723c */ /* 0x048ff60000041814 */
[----:B------:R-:W-:Y:S11]  /*37f00*/  @!UPT UIADD3 URZ, URZ, URZ, URZ ;  /* 0x0000003f3f3ff290 */ /* 0x000ff6000fffe03f */
[----:B------:R-:W-:Y:S01]  /*37f10*/  @!UPT UIADD3 URZ, URZ, URZ, URZ ;  /* 0x0000003f3f3ff290 */ /* 0x000fe2000fffe03f */
[----:B------:R-:W-:Y:S01]  /*37f20*/  STL.64 [R1+0x240], R20 ;  /* 0x0002401401007387 */ /* 0x000fe20000100a00 */
[----:B------:R0:W-:Y:S03]  /*37f30*/  STL.64 [R1+0x248], R22 ;  /* 0x0002481601007387 */ /* 0x0001e60000100a00 */
[----:B0-----:R-:W3:Y:S01]  /*37f40*/  LDL.LU.64 R22, [R1+0x3288] ;  /* 0x0032880001167983 */ /* 0x001ee20000300a00 */
[----:B------:R-:W3:Y:S02]  /*37f50*/  LDL.LU.64 R20, [R1+0x3280] ;  /* 0x0032800001147983 */ /* 0x000ee40000300a00 */
[----:B------:R-:W-:Y:S02]  /*37f60*/  STL.64 [R1+0x3248], R26 ;  /* 0x0032481a01007387 */ /* 0x000fe40000100a00 */
[----:B----4-:R0:W-:Y:S02]  /*37f70*/  STL.64 [R1+0x3240], R24 ;  /* 0x0032401801007387 */ /* 0x0101e40000100a00 */
[----:B0-----:R-:W4:Y:S01]  /*37f80*/  LDL.LU R24, [R1+0x230] ;  /* 0x0002300001187983 */ /* 0x001f220000300800 */
[----:B------:R-:W4:Y:S02]  /*37f90*/  LDL.LU R25, [R1+0x234] ;  /* 0x0002340001197983 */ /* 0x000f240000300800 */
[----:B------:R-:W4:Y:S02]  /*37fa0*/  LDL.LU R26, [R1+0x238] ;  /* 0x00023800011a7983 */ /* 0x000f240000300800 */
[----:B------:R-:W4:Y:S01]  /*37fb0*/  LDL.LU R27, [R1+0x23c] ;  /* 0x00023c00011b7983 */ /* 0x000f220000300800 */
[C---:B--2---:R-:W-:Y:S01]  /*37fc0*/  HMMA.16816.F32.BF16 R4, R16.reuse, R10, R4 ;  /* 0x0000000a1004723c */ /* 0x044fe20000041804 */
[----:B------:R0:W-:Y:S07]  /*37fd0*/  STL.64 [R1+0x3250], R14 ;  /* 0x0032500e01007387 */ /* 0x0001ee0000100a00 */
[----:B----4-:R-:W-:Y:S11]  /*37fe0*/  HMMA.16816.F32.BF16 R24, R16, R14, R24 ;  /* 0x0000000e1018723c */ /* 0x010ff60000041818 */
[----:B------:R-:W-:Y:S11]  /*37ff0*/  @!UPT UIADD3 URZ, URZ, URZ, URZ ;  /* 0x0000003f3f3ff290 */ /* 0x000ff6000fffe03f */
[----:B------:R-:W-:Y:S01]  /*38000*/  @!UPT UIADD3 URZ, URZ, URZ, URZ ;  /* 0x0000003f3f3ff290 */ /* 0x000fe2000fffe03f */
[----:B------:R-:W-:Y:S01]  /*38010*/  STL.64 [R1+0x230], R24 ;  /* 0x0002301801007387 */ /* 0x000fe20000100a00 */
[----:B------:R1:W-:Y:S02]  /*38020*/  STL.64 [R1+0x238], R26 ;  /* 0x0002381a01007387 */ /* 0x0003e40000100a00 */
[----:B------:R-:W3:Y:S02]  /*38030*/  LDL.LU R12, [R1+0x170] ;  /* 0x00017000010c7983 */ /* 0x000ee40000300800 */
[----:B------:R2:W-:Y:S01]  /*38040*/  STL.64 [R1+0x180], R4 ;  /* 0x0001800401007387 */ /* 0x0005e20000100a00 */
[----:B------:R4:W-:Y:S01]  /*38050*/  STL.64 [R1+0x188], R6 ;  /* 0x0001880601007387 */ /* 0x0009e20000100a00 */
[----:B------:R-:W3:Y:S02]  /*38060*/  LDL.LU R13, [R1+0x174] ;  /* 0x00017400010d7983 */ /* 0x000ee40000300800 */
[----:B0-----:R-:W3:Y:S02]  /*38070*/  LDL.LU R14, [R1+0x178] ;  /* 0x00017800010e7983 */ /* 0x001ee40000300800 */
[----:B------:R-:W3:Y:S01]  /*38080*/  LDL.LU R15, [R1+0x17c] ;  /* 0x00017c00010f7983 */ /* 0x000ee20000300800 */
[----:B-1----:R-:W3:Y:S01]  /*38090*/  LDL.LU.64 R26, [R1+0x48] ;  /* 0x00004800011a7983 */ /* 0x002ee20000300a00 */
[----:B--2---:R-:W2:Y:S02]  /*380a0*/  LDL.LU R4, [R1+0x150] ;  /* 0x0001500001047983 */ /* 0x004ea40000300800 */
[----:B------:R-:W2:Y:S02]  /*380b0*/  LDL.LU R5, [R1+0x154] ;  /* 0x0001540001057983 */ /* 0x000ea40000300800 */
[----:B----4-:R-:W4:Y:S01]  /*380c0*/  LDL.LU R6, [R1+0x158] ;  /* 0x0001580001067983 */ /* 0x010f220000300800 */
[----:B------:R-:W4:Y:S04]  /*380d0*/  LDL.LU R7, [R1+0x15c] ;  /* 0x00015c0001077983 */ /* 0x000f280000300800 */
[----:B----4-:R0:W-:Y:S01]  /*380e0*/  STL.64 [R1+0x3268], R6 ;  /* 0x0032680601007387 */ /* 0x0101e20000100a00 */
[----:B--2---:R-:W-:Y:S03]  /*380f0*/  STL.64 [R1+0x3260], R4 ;  /* 0x0032600401007387 */ /* 0x004fe60000100a00 */
[----:B0-----:R-:W2:Y:S01]  /*38100*/  LDL.LU.64 R6, [R1+0x28] ;  /* 0x0000280001067983 */ /* 0x001ea20000300a00 */
[----:B------:R0:W-:Y:S02]  /*38110*/  STL.64 [R1+0x3228], R10 ;  /* 0x0032280a01007387 */ /* 0x0001e40000100a00 */
[----:B------:R-:W4:Y:S02]  /*38120*/  LDL.LU R8, [R1+0x140] ;  /* 0x0001400001087983 */ /* 0x000f240000300800 */
[----:B------:R-:W4:Y:S01]  /*38130*/  LDL.LU R9, [R1+0x144] ;  /* 0x0001440001097983 */ /* 0x000f220000300800 */
[----:B0-----:R-:W2:Y:S01]  /*38140*/  LDL.LU R10, [R1+0x148] ;  /* 0x00014800010a7983 */ /* 0x001ea20000300800 */
[----:B------:R-:W2:Y:S03]  /*38150*/  LDL.LU R11, [R1+0x14c] ;  /* 0x00014c00010b7983 */ /* 0x000ea60000300800 */
[----:B--2---:R-:W-:Y:S01]  /*38160*/  STL.64 [R1+0x3278], R10 ;  /* 0x0032780a01007387 */ /* 0x004fe20000100a00 */
[----:B----4-:R0:W-:Y:S03]  /*38170*/  STL.64 [R1+0x3270], R8 ;  /* 0x0032700801007387 */ /* 0x0101e60000100a00 */
        /* <DEDUP_REMOVED lines=8> */
[C---:B---3--:R-:W-:Y:S01]  /*38200*/  HMMA.16816.F32.BF16 R12, R20.reuse, R26, R12 ;  /* 0x0000001a140c723c */ /* 0x048fe2000004180c */
[----:B--2---:R-:W-:Y:S01]  /*38210*/  STL.64 [R1+0x31b8], R18 ;  /* 0x0031b81201007387 */ /* 0x004fe20000100a00 */
[----:B----4-:R0:W-:Y:S03]  /*38220*/  STL.64 [R1+0x31b0], R16 ;  /* 0x0031b01001007387 */ /* 0x0101e60000100a00 */
[----:B0-----:R-:W2:Y:S01]  /*38230*/  LDL.LU R16, [R1+0x220] ;  /* 0x0002200001107983 */ /* 0x001ea20000300800 */
[----:B------:R-:W2:Y:S02]  /*38240*/  LDL.LU R17, [R1+0x224] ;  /* 0x0002240001117983 */ /* 0x000ea40000300800 */
[----:B------:R-:W3:Y:S02]  /*38250*/  LDL.LU R18, [R1+0x228] ;  /* 0x0002280001127983 */ /* 0x000ee40000300800 */
[----:B------:R-:W3:Y:S01]  /*38260*/  LDL.LU R19, [R1+0x22c] ;  /* 0x00022c0001137983 */ /* 0x000ee20000300800 */
[----:B------:R-:W-:Y:S01]  /*38270*/  HMMA.16816.F32.BF16 R8, R20, R6, R8 ;  /* 0x000000061408723c */ /* 0x000fe20000041808 */
[----:B------:R-:W-:-:S02]  /*38280*/  IMAD.MOV.U32 R2, RZ, RZ, R27 ;  /* 0x000000ffff027224 */ /* 0x000fc400078e001b */
[----:B------:R-:W-:Y:S02]  /*38290*/  IMAD.MOV.U32 R25, RZ, RZ, R6 ;  /* 0x000000ffff197224 */ /* 0x000fe400078e0006 */
[----:B------:R-:W-:Y:S01]  /*382a0*/  IMAD.MOV.U32 R24, RZ, RZ, R7 ;  /* 0x000000ffff187224 */ /* 0x000fe200078e0007 */
[----:B---3--:R0:W-:Y:S01]  /*382b0*/  STL.64 [R1+0x31c8], R18 ;  /* 0x0031c81201007387 */ /* 0x0081e20000100a00 */
[----:B--2---:R-:W-:Y:S05]  /*382c0*/  STL.64 [R1+0x31c0], R16 ;  /* 0x0031c01001007387 */ /* 0x004fea0000100a00 */
[----:B------:R1:W-:Y:S02]  /*382d0*/  STL.64 [R1+0x170], R12 ;  /* 0x0001700c01007387 */ /* 0x0003e40000100a00 */
[----:B------:R2:W-:Y:S02]  /*382e0*/  STL.64 [R1+0x178], R14 ;  /* 0x0001780e01007387 */ /* 0x0005e40000100a00 */
[----:B0-----:R-:W-:Y:S01]  /*382f0*/  IMAD.MOV.U32 R19, RZ, RZ, R3 ;  /* 0x000000ffff137224 */ /* 0x001fe200078e0003 */
[----:B-1----:R-:W3:Y:S01]  /*38300*/  LDL.LU R12, [R1+0x130] ;  /* 0x00013000010c7983 */ /* 0x002ee20000300800 */
[----:B------:R-:W3:Y:S02]  /*38310*/  LDL.LU R13, [R1+0x134] ;  /* 0x00013400010d7983 */ /* 0x000ee40000300800 */
[----:B--2---:R-:W3:Y:S02]  /*38320*/  LDL.LU R14, [R1+0x138] ;  /* 0x00013800010e7983 */ /* 0x004ee40000300800 */
[----:B------:R-:W-:Y:S01]  /*38330*/  IMAD.MOV.U32 R3, RZ, RZ, R26 ;  /* 0x000000ffff037224 */ /* 0x000fe200078e001a */
[----:B------:R-:W3:Y:S01]  /*38340*/  LDL.LU R15, [R1+0x13c] ;  /* 0x00013c00010f7983 */ /* 0x000ee20000300800 */
[----:B------:R-:W3:Y:S02]  /*38350*/  LDL.LU.64 R26, [R1+0x38] ;  /* 0x00003800011a7983 */ /* 0x000ee40000300a00 */
[----:B------:R-:W-:Y:S02]  /*38360*/  STL.64 [R1+0x160], R8 ;  /* 0x0001600801007387 */ /* 0x000fe40000100a00 */
[----:B------:R0:W-:Y:S02]  /*38370*/  STL.64 [R1+0x168], R10 ;  /* 0x0001680a01007387 */ /* 0x0001e40000100a00 */
[----:B0-----:R-:W2:Y:S01]  /*38380*/  LDL.LU.64 R10, [R1+0x3278] ;  /* 0x00327800010a7983 */ /* 0x001ea20000300a00 */
[----:B------:R-:W2:Y:S02]  /*38390*/  LDL.LU.64 R8, [R1+0x3270] ;  /* 0x0032700001087983 */ /* 0x000ea40000300a00 */
[----:B------:R-:W4:Y:S02]  /*383a0*/  LDL.LU.64 R6, [R1+0x3268] ;  /* 0x0032680001067983 */ /* 0x000f240000300a00 */
[----:B------:R-:W4:Y:S02]  /*383b0*/  LDL.LU.64 R4, [R1+0x3260] ;  /* 0x0032600001047983 */ /* 0x000f240000300a00 */
[----:B------:R-:W-:-:S07]  /*383c0*/  IMAD.MOV.U32 R18, RZ, RZ, R29 ;  /* 0x000000ffff127224 */ /* 0x000fce00078e001d */
[C---:B----4-:R-:W-:Y:S11]  /*383d0*/  HMMA.16816.F32.BF16 R4, R20.reuse, R18, R4 ;  /* 0x000000121404723c */ /* 0x050ff60000041804 */
[----:B------:R-:W-:Y:S11]  /*383e0*/  @!UPT UIADD3 URZ, URZ, URZ, URZ ;  /* 0x0000003f3f3ff290 */ /* 0x000ff6000fffe03f */
[----:B------:R-:W-:Y:S01]  /*383f0*/  @!UPT UIADD3 URZ, URZ, URZ, URZ ;  /* 0x0000003f3f3ff290 */ /* 0x000fe2000fffe03f */
[----:B------:R-:W-:Y:S01]  /*38400*/  STL.64 [R1+0x150], R4 ;  /* 0x0001500401007387 */ /* 0x000fe20000100a00 */
[----:B------:R0:W-:Y:S03]  /*38410*/  STL.64 [R1+0x158], R6 ;  /* 0x0001580601007387 */ /* 0x0001e60000100a00 */
[----:B0-----:R-:W2:Y:S01]  /*38420*/  LDL.LU.64 R6, [R1+0x3258] ;  /* 0x0032580001067983 */ /* 0x001ea20000300a00 */
[----:B------:R2:W-:Y:S02]  /*38430*/  STL.64 [R1+0x3220], R18 ;  /* 0x0032201201007387 */ /* 0x0005e40000100a00 */
[C---:B--2---:R-:W-:Y:S01]  /*38440*/  HMMA.16816.F32.BF16 R16, R20.reuse, R6, R8 ;  /* 0x000000061410723c */ /* 0x044fe20000041808 */
[----:B------:R-:W2:Y:S11]  /*38450*/  LDL.LU R8, [R1+0x110] ;  /* 0x0001100001087983 */ /* 0x000eb60000300800 */
[----:B------:R-:W-:Y:S11]  /*38460*/  @!UPT UIADD3 URZ, URZ, URZ, URZ ;  /* 0x0000003f3f3ff290 */ /* 0x000ff6000fffe03f */
[----:B------:R-:W-:Y:S01]  /*38470*/  STL.64 [R1+0x140], R16 ;  /* 0x0001401001007387 */ /* 0x000fe20000100a00 */
[----:B------:R-:W-:Y:S02]  /*38480*/  STL.64 [R1+0x148], R18 ;  /* 0x0001481201007387 */ /* 0x000fe40000100a00 */
[----:B------:R-:W2:Y:S02]  /*38490*/  LDL.LU R9, [R1+0x114] ;  /* 0x0001140001097983 */ /* 0x000ea40000300800 */
[----:B------:R-:W4:Y:S01]  /*384a0*/  LDL.LU R10, [R1+0x118] ;  /* 0x00011800010a7983 */ /* 0x000f220000300800 */
[----:B------:R-:W4:Y:S01]  /*384b0*/  LDL.LU R11, [R1+0x11c] ;  /* 0x00011c00010b7983 */ /* 0x000f220000300800 */
[----:B---3--:R-:W-:Y:S03]  /*384c0*/  HMMA.16816.F32.BF16 R12, R20, R26, R12 ;  /* 0x0000001a140c723c */ /* 0x008fe6000004180c */
[----:B----4-:R-:W-:Y:S01]  /*384d0*/  STL.64 [R1+0x3238], R10 ;  /* 0x0032380a01007387 */ /* 0x010fe20000100a00 */
[----:B--2---:R0:W-:Y:S03]  /*384e0*/  STL.64 [R1+0x3230], R8 ;  /* 0x0032300801007387 */ /* 0x0041e60000100a00 */
[----:B0-----:R-:W2:Y:S01]  /*384f0*/  LDL.LU R8, [R1+0x120] ;  /* 0x0001200001087983 */ /* 0x001ea20000300800 */
[----:B------:R-:W2:Y:S02]  /*38500*/  LDL.LU R9, [R1+0x124] ;  /* 0x0001240001097983 */ /* 0x000ea40000300800 */
[----:B------:R-:W2:Y:S02]  /*38510*/  LDL.LU R10, [R1+0x128] ;  /* 0x00012800010a7983 */ /* 0x000ea40000300800 */
[----:B------:R-:W2:Y:S01]  /*38520*/  LDL.LU R11, [R1+0x12c] ;  /* 0x00012c00010b7983 */ /* 0x000ea20000300800 */
[----:B------:R-:W3:Y:S01]  /*38530*/  LDL.LU R16, [R1+0xb0] ;  /* 0x0000b00001107983 */ /* 0x000ee20000300800 */
[----:B------:R-:W3:Y:S02]  /*38540*/  LDL.LU R17, [R1+0xb4] ;  /* 0x0000b40001117983 */ /* 0x000ee40000300800 */
[----:B------:R-:W3:Y:S02]  /*38550*/  LDL.LU R18, [R1+0xb8] ;  /* 0x0000b80001127983 */ /* 0x000ee40000300800 */
[----:B------:R-:W3:Y:S01]  /*38560*/  LDL.LU R19, [R1+0xbc] ;  /* 0x0000bc0001137983 */ /* 0x000ee20000300800 */
[----:B------:R0:W-:Y:S01]  /*38570*/  STL.64 [R1+0x31d0], R6 ;  /* 0x0031d00601007387 */ /* 0x0001e20000100a00 */
[----:B------:R-:W4:Y:S02]  /*38580*/  LDL.LU R4, [R1+0x80] ;  /* 0x0000800001047983 */ /* 0x000f240000300800 */
[----:B------:R-:W4:Y:S01]  /*38590*/  LDL.LU R5, [R1+0x84] ;  /* 0x0000840001057983 */ /* 0x000f220000300800 */
[----:B0-----:R-:W2:Y:S01]  /*385a0*/  LDL.LU R6, [R1+0x88] ;  /* 0x0000880001067983 */ /* 0x001ea20000300800 */
[----:B------:R-:W2:Y:S03]  /*385b0*/  LDL.LU R7, [R1+0x8c] ;  /* 0x00008c0001077983 */ /* 0x000ea60000300800 */
[----:B--2---:R0:W-:Y:S01]  /*385c0*/  STL.64 [R1+0x31e0], R6 ;  /* 0x0031e00601007387 */ /* 0x0041e20000100a00 */
[----:B----4-:R-:W-:Y:S02]  /*385d0*/  STL.64 [R1+0x31d8], R4 ;  /* 0x0031d80401007387 */ /* 0x010fe40000100a00 */
[----:B0-----:R-:W-:-:S02]  /*385e0*/  IMAD.MOV.U32 R6, RZ, RZ, R25 ;  /* 0x000000ffff067224 */ /* 0x001fc400078e0019 */
[----:B------:R-:W-:-:S05]  /*385f0*/  IMAD.MOV.U32 R7, RZ, RZ, R24 ;  /* 0x000000ffff077224 */ /* 0x000fca00078e0018 */
[----:B------:R-:W-:Y:S01]  /*38600*/  STL.64 [R1+0x31f8], R6 ;  /* 0x0031f80601007387 */ /* 0x000fe20000100a00 */
[----:B------:R0:W-:Y:S02]  /*38610*/  STL.64 [R1+0x130], R12 ;  /* 0x0001300c01007387 */ /* 0x0001e40000100a00 */
[----:B------:R1:W-:Y:S02]  /*38620*/  STL.64 [R1+0x138], R14 ;  /* 0x0001380e01007387 */ /* 0x0003e40000100a00 */
[----:B0-----:R-:W-:Y:S01]  /*38630*/  IMAD.MOV.U32 R13, RZ, RZ, R26 ;  /* 0x000000ffff0d7224 */ /* 0x001fe200078e001a */
[----:B-1----:R-:W2:Y:S01]  /*38640*/  LDL.LU.64 R14, [R1+0x3250] ;  /* 0x00325000010e7983 */ /* 0x002ea20000300a00 */
[----:B------:R-:W-:Y:S02]  /*38650*/  IMAD.MOV.U32 R12, RZ, RZ, R27 ;  /* 0x000000ffff0c7224 */ /* 0x000fe400078e001b */
[----:B------:R-:W4:Y:S02]  /*38660*/  LDL.LU.64 R26, [R1+0x3248] ;  /* 0x00324800011a7983 */ /* 0x000f240000300a00 */
[----:B------:R-:W2:Y:S01]  /*38670*/  LDL.LU.64 R24, [R1+0x3240] ;  /* 0x0032400001187983 */ /* 0x000ea20000300a00 */
        /* <DEDUP_REMOVED lines=19> */
[----:B------:R-:W2:Y:S11]  /*387b0*/  LDL.LU R27, [R1+0xac] ;  /* 0x0000ac00011b7983 */ /* 0x000eb60000300800 */
[----:B------:R-:W-:Y:S02]  /*387c0*/  @!UPT UIADD3 URZ, URZ, URZ, URZ ;  /* 0x0000003f3f3ff290 */ /* 0x000fe4000fffe03f */
[----:B------:R-:W-:Y:S01]  /*387d0*/  STL.64 [R1+0x110], R8 ;  /* 0x0001100801007387 */ /* 0x000fe20000100a00 */
[----:B------:R0:W-:Y:S03]  /*387e0*/  STL.64 [R1+0x118], R10 ;  /* 0x0001180a01007387 */ /* 0x0001e60000100a00 */
[----:B0-----:R-:W3:Y:S01]  /*387f0*/  LDL.LU.64 R10, [R1+0x3228] ;  /* 0x00322800010a7983 */ /* 0x001ee20000300a00 */
[----:B------:R-:W-:Y:S01]  /*38800*/  IMAD.MOV.U32 R6, RZ, RZ, R3 ;  /* 0x000000ffff067224 */ /* 0x000fe200078e0003 */
[----:B---3--:R-:W-:Y:S02]  /*38810*/  HMMA.16816.F32.BF16 R20, R20, R10, R16 ;  /* 0x0000000a1414723c */ /* 0x008fe40000041810 */
[----:B------:R-:W3:Y:S01]  /*38820*/  LDL.LU.64 R18, [R1+0x3220] ;  /* 0x0032200001127983 */ /* 0x000ee20000300a00 */
[----:B------:R-:W-:Y:S02]  /*38830*/  IMAD.MOV.U32 R29, RZ, RZ, R10 ;  /* 0x000000ffff1d7224 */ /* 0x000fe400078e000a */
[----:B------:R-:W-:Y:S11]  /*38840*/  IMAD.MOV.U32 R3, RZ, RZ, R11 ;  /* 0x000000ffff037224 */ /* 0x000ff600078e000b */
[----:B------:R-:W-:Y:S07]  /*38850*/  @!UPT UIADD3 URZ, URZ, URZ, URZ ;  /* 0x0000003f3f3ff290 */ /* 0x000fee000fffe03f */
[----:B------:R0:W-:Y:S01]  /*38860*/  STL.64 [R1+0xb0], R20 ;  /* 0x0000b01401007387 */ /* 0x0001e20000100a00 */
[----:B------:R1:W-:Y:S02]  /*38870*/  STL.64 [R1+0xb8], R22 ;  /* 0x0000b81601007387 */ /* 0x0003e40000100a00 */
[----:B------:R-:W2:Y:S02]  /*38880*/  LDL.LU.64 R10, [R1+0x3218] ;  /* 0x00321800010a7983 */ /* 0x000ea40000300a00 */
[----:B------:R-:W2:Y:S02]  /*38890*/  LDL.LU.64 R8, [R1+0x3210] ;  /* 0x0032100001087983 */ /* 0x000ea40000300a00 */
[----:B------:R-:W-:Y:S01]  /*388a0*/  IMAD.MOV.U32 R7, RZ, RZ, R2 ;  /* 0x000000ffff077224 */ /* 0x000fe200078e0002 */
[----:B0-----:R-:W4:Y:S01]  /*388b0*/  LDL.LU R20, [R1+0x70] ;  /* 0x0000700001147983 */ /* 0x001f220000300800 */
[----:B------:R-:W4:Y:S02]  /*388c0*/  LDL.LU R21, [R1+0x74] ;  /* 0x0000740001157983 */ /* 0x000f240000300800 */
[----:B-1----:R-:W4:Y:S02]  /*388d0*/  LDL.LU R22, [R1+0x78] ;  /* 0x0000780001167983 */ /* 0x002f240000300800 */
[----:B------:R-:W4:Y:S01]  /*388e0*/  LDL.LU R23, [R1+0x7c] ;  /* 0x00007c0001177983 */ /* 0x000f220000300800 */
[C---:B--2---:R-:W-:Y:S01]  /*388f0*/  HMMA.16816.F32.BF16 R4, R8.reuse, R6, R24 ;  /* 0x000000060804723c */ /* 0x044fe20000041818 */
[----:B------:R-:W2:Y:S01]  /*38900*/  LDL.LU.64 R26, [R1+0x3208] ;  /* 0x00320800011a7983 */ /* 0x000ea20000300a00 */
[----:B------:R-:W2:Y:S11]  /*38910*/  LDL.LU.64 R24, [R1+0x3200] ;  /* 0x0032000001187983 */ /* 0x000eb60000300a00 */
[----:B------:R-:W-:Y:S10]  /*38920*/  @!UPT UIADD3 URZ, URZ, URZ, URZ ;  /* 0x0000003f3f3ff290 */ /* 0x000ff4000fffe03f */
[----:B------:R-:W-:Y:S01]  /*38930*/  STL.64 [R1+0xa0], R4 ;  /* 0x0000a00401007387 */ /* 0x000fe20000100a00 */
[----:B------:R0:W-:Y:S03]  /*38940*/  STL.64 [R1+0xa8], R6 ;  /* 0x0000a80601007387 */ /* 0x0001e60000100a00 */
[----:B0-----:R-:W2:Y:S04]  /*38950*/  LDL.LU.64 R6, [R1+0x31f8] ;  /* 0x0031f80001067983 */ /* 0x001ea80000300a00 */
[----:B------:R-:W0:Y:S04]  /*38960*/  S2R R2, SR_TID.X ;  /* 0x0000000000027919 */ /* 0x000e280000002100 */
[----:B------:R-:W1:Y:S01]  /*38970*/  S2R R17, SR_TID.X ;  /* 0x0000000000117919 */ /* 0x000e620000002100 */
[----:B--2---:R-:W-:Y:S03]  /*38980*/  HMMA.16816.F32.BF16 R4, R8, R6, R24 ;  /* 0x000000060804723c */ /* 0x004fe60000041818 */
[----:B------:R-:W2:Y:S01]  /*38990*/  LDL.LU.64 R26, [R1+0x31f0] ;  /* 0x0031f000011a7983 */ /* 0x000ea20000300a00 */
[----:B------:R-:W2:Y:S11]  /*389a0*/  LDL.LU.64 R24, [R1+0x31e8] ;  /* 0x0031e80001187983 */ /* 0x000eb60000300a00 */
[----:B------:R-:W-:Y:S08]  /*389b0*/  @!UPT UIADD3 URZ, URZ, URZ, URZ ;  /* 0x0000003f3f3ff290 */ /* 0x000ff0000fffe03f */
[----:B------:R-:W-:Y:S01]  /*389c0*/  STL.64 [R1+0x90], R4 ;  /* 0x0000900401007387 */ /* 0x000fe20000100a00 */
[----:B------:R0:W-:Y:S03]  /*389d0*/  STL.64 [R1+0x98], R6 ;  /* 0x0000980601007387 */ /* 0x0001e60000100a00 */
[----:B0-----:R-:W3:Y:S01]  /*389e0*/  LDL.LU.64 R6, [R1+0x31e0] ;  /* 0x0031e00001067983 */ /* 0x001ee20000300a00 */
[----:B------:R-:W3:Y:S01]  /*389f0*/  LDL.LU.64 R4, [R1+0x31d8] ;  /* 0x0031d80001047983 */ /* 0x000ee20000300a00 */
[----:B------:R-:W-:Y:S01]  /*38a00*/  LOP3.LUT R2, R2, 0x7, RZ, 0xc0, !PT ;  /* 0x0000000702027812 */ /* 0x000fe200078ec0ff */
[----:B-1----:R-:W-:-:S04]  /*38a10*/  IMAD.SHL.U32 R17, R17, 0x2, RZ ;  /* 0x0000000211117824 */ /* 0x002fc800078e00ff */
[----:B------:R-:W-:-:S05]  /*38a20*/  IMAD R2, R2, 0x110, RZ ;  /* 0x0000011002027824 */ /* 0x000fca00078e02ff */
[----:B------:R-:W-:Y:S02]  /*38a30*/  LOP3.LUT R2, R2, 0x30, R17, 0x78, !PT ;  /* 0x0000003002027812 */ /* 0x000fe400078e7811 */
[C---:B---3--:R-:W-:Y:S01]  /*38a40*/  HMMA.16816.F32.BF16 R16, R8.reuse, R18, R4 ;  /* 0x000000120810723c */ /* 0x048fe20000041804 */
[----:B------:R-:W4:Y:S11]  /*38a50*/  LDL.LU.64 R6, [R1+0x31d0] ;  /* 0x0031d00001067983 */ /* 0x000f360000300a00 */
[----:B------:R-:W-:Y:S11]  /*38a60*/  @!UPT UIADD3 URZ, URZ, URZ, URZ ;  /* 0x0000003f3f3ff290 */ /* 0x000ff6000fffe03f */
[----:B------:R-:W-:Y:S01]  /*38a70*/  STL.64 [R1+0x480], R16 ;  /* 0x0004801001007387 */ /* 0x000fe20000100a00 */
[----:B------:R0:W-:Y:S03]  /*38a80*/  STL.64 [R1+0x488], R18 ;  /* 0x0004881201007387 */ /* 0x0001e60000100a00 */
[----:B0-----:R-:W3:Y:S01]  /*38a90*/  LDL.LU.64 R18, [R1+0x31c8] ;  /* 0x0031c80001127983 */ /* 0x001ee20000300a00 */
[----:B------:R-:W3:Y:S01]  /*38aa0*/  LDL.LU.64 R16, [R1+0x31c0] ;  /* 0x0031c00001107983 */ /* 0x000ee20000300a00 */
[----:B----4-:R-:W-:Y:S02]  /*38ab0*/  HMMA.16816.F32.BF16 R20, R8, R6, R20 ;  /* 0x000000060814723c */ /* 0x010fe40000041814 */
[----:B------:R-:W0:Y:S04]  /*38ac0*/  LDSM.16.MT88.4 R4, [R0+0x10000] ;  /* 0x010000000004783b */ /* 0x000e280000004200 */
[----:B0-----:R0:W-:Y:S11]  /*38ad0*/  STL.64 [R1+0x3180], R6 ;  /* 0x0031800601007387 */ /* 0x0011f60000100a00 */
[----:B------:R-:W-:Y:S06]  /*38ae0*/  @!UPT UIADD3 URZ, URZ, URZ, URZ ;  /* 0x0000003f3f3ff290 */ /* 0x000fec000fffe03f */
[----:B------:R-:W-:Y:S02]  /*38af0*/  STL.64 [R1+0x470], R20 ;  /* 0x0004701401007387 */ /* 0x000fe40000100a00 */
[----:B------:R-:W-:Y:S02]  /*38b00*/  STL.64 [R1+0x478], R22 ;  /* 0x0004781601007387 */ /* 0x000fe40000100a00 */
[----:B------:R3:W-:Y:S01]  /*38b10*/  STL.64 [R1+0x3178], R4 ;  /* 0x0031780401007387 */ /* 0x0007e20000100a00 */
[----:B------:R-:W-:Y:S01]  /*38b20*/  LDSM.16.M88.4 R20, [R2+0x20080] ;  /* 0x020080000214783b */ /* 0x000fe20000000200 */
[----:B0-----:R-:W-:Y:S02]  /*38b30*/  IMAD.MOV.U32 R6, RZ, RZ, R13 ;  /* 0x000000ffff067224 */ /* 0x001fe400078e000d */
[----:B------:R-:W-:-:S07]  /*38b40*/  IMAD.MOV.U32 R7, RZ, RZ, R12 ;  /* 0x000000ffff077224 */ /* 0x000fce00078e000c */
[C---:B---3--:R-:W-:Y:S01]  /*38b50*/  HMMA.16816.F32.BF16 R4, R8.reuse, R6, R16 ;  /* 0x000000060804723c */ /* 0x048fe20000041810 */
[----:B------:R-:W3:Y:S01]  /*38b60*/  LDL.LU.64 R18, [R1+0x31b8] ;  /* 0x0031b80001127983 */ /* 0x000ee20000300a00 */
[----:B------:R-:W3:Y:S11]  /*38b70*/  LDL.LU.64 R16, [R1+0x31b0] ;  /* 0x0031b00001107983 */ /* 0x000ef60000300a00 */
[----:B------:R-:W-:Y:S10]  /*38b80*/  @!UPT UIADD3 URZ, URZ, URZ, URZ ;  /* 0x0000003f3f3ff290 */ /* 0x000ff4000fffe03f */
[----:B------:R-:W-:Y:S01]  /*38b90*/  STL.64 [R1+0x220], R4 ;  /* 0x0002200401007387 */ /* 0x000fe20000100a00 */
[----:B------:R-:W-:Y:S02]  /*38ba0*/  STL.64 [R1+0x228], R6 ;  /* 0x0002280601007387 */ /* 0x000fe40000100a00 */
[----:B------:R-:W0:Y:S02]  /*38bb0*/  LDSM.16.M88.4 R4, [R2+0x20880] ;  /* 0x020880000204783b */ /* 0x000e240000000200 */
[----:B0-----:R-:W-:Y:S02]  /*38bc0*/  STL.64 [R1+0x30], R4 ;  /* 0x0000300401007387 */ /* 0x001fe40000100a00 */
[----:B------:R-:W-:Y:S02]  /*38bd0*/  IMAD.MOV.U32 R13, RZ, RZ, R4 ;  /* 0x000000ffff0d7224 */ /* 0x000fe400078e0004 */
[----:B------:R3:W-:Y:S02]  /*38be0*/  STL.64 [R1+0x38], R6 ;  /* 0x0000380601007387 */ /* 0x0007e40000100a00 */
[----:B------:R-:W-:Y:S01]  /*38bf0*/  IMAD.MOV.U32 R12, RZ, RZ, R5 ;  /* 0x000000ffff0c7224 */ /* 0x000fe200078e0005 */
[----:B------:R-:W-:Y:S04]  /*38c00*/  STL.64 [R1+0x31a0], R14 ;  /* 0x0031a00e01007387 */ /* 0x000fe80000100a00 */
[----:B------:R-:W-:Y:S01]  /*38c10*/  STL.64 [R1+0x3198], R12 ;  /* 0x0031980c01007387 */ /* 0x000fe20000100a00 */
[----:B--2---:R-:W-:Y:S02]  /*38c20*/  STL.64 [R1+0x3188], R24 ;  /* 0x0031881801007387 */ /* 0x004fe40000100a00 */
[----:B------:R-:W-:Y:S02]  /*38c30*/  STL.64 [R1+0x40], R20 ;  /* 0x0000401401007387 */ /* 0x000fe40000100a00 */
[----:B------:R-:W0:Y:S01]  /*38c40*/  LDSM.16.M88.4 R12, [R2+0x21880] ;  /* 0x02188000020c783b */ /* 0x000e220000000200 */
[----:B---3--:R-:W-:Y:S11]  /*38c50*/  HMMA.16816.F32.BF16 R4, R8, R26, R16 ;  /* 0x0000001a0804723c */ /* 0x008ff60000041810 */
[----:B------:R-:W-:Y:S11]  /*38c60*/  @!UPT UIADD3 URZ, URZ, URZ, URZ ;  /* 0x0000003f3f3ff290 */ /* 0x000ff6000fffe03f */
[----:B------:R-:W-:Y:S01]  /*38c70*/  @!UPT UIADD3 URZ, URZ, URZ, URZ ;  /* 0x0000003f3f3ff290 */ /* 0x000fe2000fffe03f */
[----:B------:R-:W-:Y:S01]  /*38c80*/  STL.64 [R1+0x340], R4 ;  /* 0x0003400401007387 */ /* 0x000fe20000100a00 */
[----:B------:R1:W-:Y:S02]  /*38c90*/  STL.64 [R1+0x348], R6 ;  /* 0x0003480601007387 */ /* 0x0003e40000100a00 */
[----:B------:R-:W-:Y:S02]  /*38ca0*/  STL.64 [R1+0x48], R22 ;  /* 0x0000481601007387 */ /* 0x000fe40000100a00 */
[----:B------:R-:W2:Y:S01]  /*38cb0*/  LDL.LU R16, [R1+0x2d0] ;  /* 0x0002d00001107983 */ /* 0x000ea20000300800 */
[----:B------:R-:W2:Y:S01]  /*38cc0*/  LDL.LU R17, [R1+0x2d4] ;  /* 0x0002d40001117983 */ /* 0x000ea20000300800 */
[----:B------:R-:W3:Y:S02]  /*38cd0*/  LDL.LU R18, [R1+0x2d8] ;  /* 0x0002d80001127983 */ /* 0x000ee40000300800 */
[----:B------:R-:W3:Y:S02]  /*38ce0*/  LDL.LU R19, [R1+0x2dc] ;  /* 0x0002dc0001137983 */ /* 0x000ee40000300800 */
[----:B-1----:R-:W-:-:S02]  /*38cf0*/  IMAD.MOV.U32 R6, RZ, RZ, R29 ;  /* 0x000000ffff067224 */ /* 0x002fc400078e001d */
[----:B------:R-:W-:Y:S01]  /*38d00*/  IMAD.MOV.U32 R7, RZ, RZ, R3 ;  /* 0x000000ffff077224 */ /* 0x000fe200078e0003 */
[----:B------:R-:W4:Y:S01]  /*38d10*/  LDL.LU R29, [R1+0x31ac] ;  /* 0x0031ac00011d7983 */ /* 0x000f220000300800 */
[----:B------:R-:W4:Y:S03]  /*38d20*/  LDL.LU R3, [R1+0x31a8] ;  /* 0x0031a80001037983 */ /* 0x000f260000300800 */
[----:B------:R1:W-:Y:S01]  /*38d30*/  STL.64 [R1+0x3190], R6 ;  /* 0x0031900601007387 */ /* 0x0003e20000100a00 */
[----:B------:R-:W4:Y:S02]  /*38d40*/  LDL.LU R24, [R1+0x330] ;  /* 0x0003300001187983 */ /* 0x000f240000300800 */
[----:B------:R-:W4:Y:S02]  /*38d50*/  LDL.LU R25, [R1+0x334] ;  /* 0x0003340001197983 */ /* 0x000f240000300800 */
[----:B------:R-:W4:Y:S01]  /*38d60*/  LDL.LU R26, [R1+0x338] ;  /* 0x00033800011a7983 */ /* 0x000f220000300800 */
[----:B------:R-:W4:Y:S01]  /*38d70*/  LDL.LU R27, [R1+0x33c] ;  /* 0x00033c00011b7983 */ /* 0x000f220000300800 */
[----:B------:R-:W4:Y:S02]  /*38d80*/  LDL.LU R4, [R1+0x350] ;  /* 0x0003500001047983 */ /* 0x000f240000300800 */
[----:B------:R-:W4:Y:S01]  /*38d90*/  LDL.LU R5, [R1+0x354] ;  /* 0x0003540001057983 */ /* 0x000f220000300800 */
        /* <DEDUP_REMOVED lines=13> */
[----:B----4-:R-:W-:-:S02]  /*38e70*/  IMAD.MOV.U32 R19, RZ, RZ, R3 ;  /* 0x000000ffff137224 */ /* 0x010fc400078e0003 */
[----:B0-----:R-:W-:-:S03]  /*38e80*/  IMAD.MOV.U32 R22, RZ, RZ, R12 ;  /* 0x000000ffff167224 */ /* 0x001fc600078e000c */
[----:B---3--:R-:W-:Y:S01]  /*38e90*/  STL.64 [R1+0x3148], R18 ;  /* 0x0031481201007387 */ /* 0x008fe20000100a00 */
[----:B--2---:R-:W-:Y:S02]  /*38ea0*/  STL.64 [R1+0x3140], R16 ;  /* 0x0031401001007387 */ /* 0x004fe40000100a00 */
[----:B------:R-:W0:Y:S04]  /*38eb0*/  LDSM.16.M88.4 R16, [R2+0x21080] ;  /* 0x021080000210783b */ /* 0x000e280000000200 */
[----:B0-----:R-:W-:-:S05]  /*38ec0*/  IMAD.MOV.U32 R3, RZ, RZ, R19 ;  /* 0x000000ffff037224 */ /* 0x001fca00078e0013 */
[----:B------:R0:W-:Y:S01]  /*38ed0*/  STL [R1+0x2e08], R3 ;  /* 0x002e080301007387 */ /* 0x0001e20000100800 */
[----:B------:R-:W-:Y:S02]  /*38ee0*/  STL.64 [R1], R12 ;  /* 0x0000000c01007387 */ /* 0x000fe40000100a00 */
[----:B------:R1:W-:Y:S02]  /*38ef0*/  STL.64 [R1+0x8], R14 ;  /* 0x0000080e01007387 */ /* 0x0003e40000100a00 */
[----:B0-----:R-:W-:Y:S01]  /*38f00*/  IMAD.MOV.U32 R3, RZ, RZ, R13 ;  /* 0x000000ffff037224 */ /* 0x001fe200078e000d */
[----:B-1----:R-:W2:Y:S01]  /*38f10*/  LDL.LU.64 R14, [R1+0x31a0] ;  /* 0x0031a000010e7983 */ /* 0x002ea20000300a00 */
[----:B------:R-:W3:Y:S02]  /*38f20*/  LDL.LU.64 R12, [R1+0x3198] ;  /* 0x00319800010c7983 */ /* 0x000ee40000300a00 */
[----:B------:R-:W-:Y:S02]  /*38f30*/  STL.64 [R1+0x10], R16 ;  /* 0x0000101001007387 */ /* 0x000fe40000100a00 */
[----:B------:R-:W-:Y:S01]  /*38f40*/  STL.64 [R1+0x18], R18 ;  /* 0x0000181201007387 */ /* 0x000fe20000100a00 */
[----:B------:R3:W-:Y:S02]  /*38f50*/  STL.64 [R1+0x3158], R16 ;  /* 0x0031581001007387 */ /* 0x0007e40000100a00 */
[----:B---3--:R-:W-:-:S02]  /*38f60*/  IMAD.MOV.U32 R16, RZ, RZ, R13 ;  /* 0x000000ffff107224 */ /* 0x008fc400078e000d */
[----:B------:R-:W-:-:S05]  /*38f70*/  IMAD.MOV.U32 R17, RZ, RZ, R12 ;  /* 0x000000ffff117224 */ /* 0x000fca00078e000c */
[----:B------:R0:W-:Y:S01]  /*38f80*/  STL.64 [R1+0x3170], R16 ;  /* 0x0031701001007387 */ /* 0x0001e20000100a00 */
[C---:B--2---:R-:W-:Y:S03]  /*38f90*/  HMMA.16816.F32.BF16 R12, R8.reuse, R14, R4 ;  /* 0x0000000e080c723c */ /* 0x044fe60000041804 */
[----:B0-----:R-:W2:Y:S01]  /*38fa0*/  LDL.LU R16, [R1+0x320] ;  /* 0x0003200001107983 */ /* 0x001ea20000300800 */
[----:B------:R-:W2:Y:S02]  /*38fb0*/  LDL.LU R17, [R1+0x324] ;  /* 0x0003240001117983 */ /* 0x000ea40000300800 */
[----:B------:R-:W2:Y:S02]  /*38fc0*/  LDL.LU R18, [R1+0x328] ;  /* 0x0003280001127983 */ /* 0x000ea40000300800 */
[----:B------:R-:W2:Y:S01]  /*38fd0*/  LDL.LU R19, [R1+0x32c] ;  /* 0x00032c0001137983 */ /* 0x000ea20000300800 */
[----:B------:R-:W3:Y:S11]  /*38fe0*/  LDL.LU.64 R6, [R1+0x3190] ;  /* 0x0031900001067983 */ /* 0x000ef60000300a00 */
[----:B------:R-:W-:Y:S03]  /*38ff0*/  @!UPT UIADD3 URZ, URZ, URZ, URZ ;  /* 0x0000003f3f3ff290 */ /* 0x000fe6000fffe03f */
[----:B------:R-:W-:Y:S01]  /*39000*/  STL.64 [R1+0x460], R12 ;  /* 0x0004600c01007387 */ /* 0x000fe20000100a00 */
[----:B------:R-:W-:Y:S02]  /*39010*/  STL.64 [R1+0x468], R14 ;  /* 0x0004680e01007387 */ /* 0x000fe40000100a00 */
[----:B------:R-:W-:Y:S01]  /*39020*/  LDSM.16.M88.4 R12, [R2+0x22080] ;  /* 0x02208000020c783b */ /* 0x000fe20000000200 */
[----:B---3--:R-:W-:Y:S01]  /*39030*/  HMMA.16816.F32.BF16 R8, R8, R6, R24 ;  /* 0x000000060808723c */ /* 0x008fe20000041818 */
[----:B------:R-:W3:Y:S02]  /*39040*/  LDL.LU.64 R24, [R1+0x3188] ;  /* 0x0031880001187983 */ /* 0x000ee40000300a00 */
[----:B------:R-:W2:Y:S02]  /*39050*/  LDL.LU.64 R6, [R1+0x3180] ;  /* 0x0031800001067983 */ /* 0x000ea40000300a00 */
[----:B------:R-:W2:Y:S11]  /*39060*/  LDL.LU.64 R4, [R1+0x3178] ;  /* 0x0031780001047983 */ /* 0x000eb60000300a00 */
[----:B------:R-:W-:Y:S07]  /*39070*/  @!UPT UIADD3 URZ, URZ, URZ, URZ ;  /* 0x0000003f3f3ff290 */ /* 0x000fee000fffe03f */
[----:B------:R0:W-:Y:S01]  /*39080*/  STL.64 [R1+0x330], R8 ;  /* 0x0003300801007387 */ /* 0x0001e20000100a00 */
[----:B------:R-:W-:Y:S02]  /*39090*/  STL.64 [R1+0x338], R10 ;  /* 0x0003380a01007387 */ /* 0x000fe40000100a00 */
[----:B0-----:R-:W-:Y:S02]  /*390a0*/  IMAD.MOV.U32 R8, RZ, RZ, R22 ;  /* 0x000000ffff087224 */ /* 0x001fe400078e0016 */
[----:B------:R-:W-:-:S05]  /*390b0*/  IMAD.MOV.U32 R9, RZ, RZ, R3 ;  /* 0x000000ffff097224 */ /* 0x000fca00078e0003 */
[----:B------:R0:W-:Y:S04]  /*390c0*/  STL.64 [R1+0x3150], R8 ;  /* 0x0031500801007387 */ /* 0x0001e80000100a00 */
[----:B0-----:R-:W4:Y:S01]  /*390d0*/  LDL.LU R8, [R1+0x300] ;  /* 0x0003000001087983 */ /* 0x001f220000300800 */
[----:B------:R-:W4:Y:S02]  /*390e0*/  LDL.LU R9, [R1+0x304] ;  /* 0x0003040001097983 */ /* 0x000f240000300800 */
[----:B------:R-:W3:Y:S02]  /*390f0*/  LDL.LU R10, [R1+0x308] ;  /* 0x00030800010a7983 */ /* 0x000ee40000300800 */
[----:B------:R-:W3:Y:S01]  /*39100*/  LDL.LU R11, [R1+0x30c] ;  /* 0x00030c00010b7983 */ /* 0x000ee20000300800 */
[----:B--2---:R-:W-:Y:S01]  /*39110*/  HMMA.16816.F32.BF16 R20, R4, R20, R16 ;  /* 0x000000140414723c */ /* 0x004fe20000041810 */
[----:B---3--:R0:W-:Y:S02]  /*39120*/  STL.64 [R1+0x3168], R10 ;  /* 0x0031680a01007387 */ /* 0x0081e40000100a00 */
[----:B0-----:R-:W-:-:S02]  /*39130*/  IMAD.MOV.U32 R10, RZ, RZ, R25 ;  /* 0x000000ffff0a7224 */ /* 0x001fc400078e0019 */
[----:B------:R-:W-:Y:S02]  /*39140*/  IMAD.MOV.U32 R11, RZ, RZ, R24 ;  /* 0x000000ffff0b7224 */ /* 0x000fe400078e0018 */
[----:B------:R-:W0:Y:S04]  /*39150*/  LDSM.16.M88.4 R24, [R2+0x22880] ;  /* 0x022880000218783b */ /* 0x000e280000000200 */
[----:B----4-:R1:W-:Y:S04]  /*39160*/  STL.64 [R1+0x3160], R8 ;  /* 0x0031600801007387 */ /* 0x0103e80000100a00 */
[----:B-1----:R-:W2:Y:S01]  /*39170*/  LDL.LU R8, [R1+0x310] ;  /* 0x0003100001087983 */ /* 0x002ea20000300800 */
[----:B------:R-:W2:Y:S03]  /*39180*/  LDL.LU R9, [R1+0x314] ;  /* 0x0003140001097983 */ /* 0x000ea60000300800 */
[----:B0-----:R-:W-:Y:S01]  /*39190*/  STL [R1+0x2d3c], R26 ;  /* 0x002d3c1a01007387 */ /* 0x001fe20000100800 */
[----:B------:R-:W-:Y:S02]  /*391a0*/  STL.64 [R1+0x20], R12 ;  /* 0x0000200c01007387 */ /* 0x000fe40000100a00 */
[----:B------:R-:W-:Y:S02]  /*391b0*/  STL.64 [R1+0x28], R14 ;  /* 0x0000280e01007387 */ /* 0x000fe40000100a00 */
[----:B------:R-:W-:Y:S01]  /*391c0*/  STL [R1+0x2d38], R27 ;  /* 0x002d381b01007387 */ /* 0x000fe20000100800 */
[----:B------:R-:W2:Y:S01]  /*391d0*/  LDL.LU.64 R16, [R1+0x3170] ;  /* 0x0031700001107983 */ /* 0x000ea20000300a00 */
[----:B------:R-:W-:Y:S02]  /*391e0*/  STL.64 [R1+0x320], R20 ;  /* 0x0003201401007387 */ /* 0x000fe40000100a00 */
[----:B------:R-:W-:Y:S02]  /*391f0*/  STL.64 [R1+0x328], R22 ;  /* 0x0003281601007387 */ /* 0x000fe40000100a00 */
[----:B------:R-:W-:Y:S01]  /*39200*/  LDSM.16.M88.4 R20, [R2+0x23080] ;  /* 0x023080000214783b */ /* 0x000fe20000000200 */
[----:B--2---:R-:W-:Y:S03]  /*39210*/  HMMA.16816.F32.BF16 R16, R4, R16, R8 ;  /* 0x000000100410723c */ /* 0x004fe60000041808 */
[----:B------:R-:W2:Y:S01]  /*39220*/  LDL.LU.64 R10, [R1+0x3168] ;  /* 0x00316800010a7983 */ /* 0x000ea20000300a00 */
[----:B------:R-:W2:Y:S11]  /*39230*/  LDL.LU.64 R8, [R1+0x3160] ;  /* 0x0031600001087983 */ /* 0x000eb60000300a00 */
[----:B------:R-:W-:Y:S08]  /*39240*/  @!UPT UIADD3 URZ, URZ, URZ, URZ ;  /* 0x0000003f3f3ff290 */ /* 0x000ff0000fffe03f */
[----:B------:R-:W-:Y:S01]  /*39250*/  STL.64 [R1+0x310], R16 ;  /* 0x0003101001007387 */ /* 0x000fe20000100a00 */
[----:B------:R-:W-:Y:S02]  /*39260*/  STL.64 [R1+0x318], R18 ;  /* 0x0003181201007387 */ /* 0x000fe40000100a00 */
[----:B------:R-:W0:Y:S02]  /*39270*/  LDSM.16.M88.4 R16, [R2+0x23880] ;  /* 0x023880000210783b */ /* 0x000e240000000200 */
[----:B0-----:R0:W-:Y:S02]  /*39280*/  STL.64 [R1+0x80], R16 ;  /* 0x0000801001007387 */ /* 0x0011e40000100a00 */
[----:B------:R-:W-:Y:S02]  /*39290*/  IMAD.MOV.U32 R27, RZ, RZ, R16 ;  /* 0x000000ffff1b7224 */ /* 0x000fe400078e0010 */
[----:B------:R-:W-:Y:S02]  /*392a0*/  STL.64 [R1+0x88], R18 ;  /* 0x0000881201007387 */ /* 0x000fe40000100a00 */
[----:B------:R-:W-:-:S02]  /*392b0*/  IMAD.MOV.U32 R26, RZ, RZ, R17 ;  /* 0x000000ffff1a7224 */ /* 0x000fc400078e0011 */
[----:B0-----:R-:W2:Y:S02]  /*392c0*/  LDL.LU.64 R16, [R1+0x3158] ;  /* 0x0031580001107983 */ /* 0x001ea40000300a00 */
[C---:B--2---:R-:W-:Y:S01]  /*392d0*/  HMMA.16816.F32.BF16 R8, R4.reuse, R16, R8 ;  /* 0x000000100408723c */ /* 0x044fe20000041808 */
[----:B------:R-:W-:Y:S11]  /*392e0*/  IMAD.MOV.U32 R2, RZ, RZ, R17 ;  /* 0x000000ffff027224 */ /* 0x000ff600078e0011 */
[----:B------:R-:W-:Y:S11]  /*392f0*/  @!UPT UIADD3 URZ, URZ, URZ, URZ ;  /* 0x0000003f3f3ff290 */ /* 0x000ff6000fffe03f */
[----:B------:R0:W-:Y:S01]  /*39300*/  STL.64 [R1+0x300], R8 ;  /* 0x0003000801007387 */ /* 0x0001e20000100a00 */
[----:B------:R1:W-:Y:S03]  /*39310*/  STL.64 [R1+0x308], R10 ;  /* 0x0003080a01007387 */ /* 0x0003e60000100a00 */
[----:B0-----:R-:W1:Y:S01]  /*39320*/  LDL.LU.64 R8, [R1+0x3150] ;  /* 0x0031500001087983 */ /* 0x001e620000300a00 */
[----:B------:R-:W1:Y:S02]  /*39330*/  LDL.LU.64 R18, [R1+0x3148] ;  /* 0x0031480001127983 */ /* 0x000e640000300a00 */
[----:B------:R-:W1:Y:S02]  /*39340*/  LDL.LU.64 R16, [R1+0x3140] ;  /* 0x0031400001107983 */ /* 0x000e640000300a00 */
[----:B------:R-:W-:Y:S01]  /*39350*/  STL.64 [R1+0x70], R20 ;  /* 0x0000701401007387 */ /* 0x000fe20000100a00 */
[----:B------:R-:W-:Y:S01]  /*39360*/  STL.64 [R1+0x78], R22 ;  /* 0x0000781601007387 */ /* 0x000fe20000100a00 */
[C---:B-1----:R-:W-:Y:S03]  /*39370*/  HMMA.16816.F32.BF16 R8, R4.reuse, R8, R16 ;  /* 0x000000080408723c */ /* 0x042fe60000041810 */
[----:B------:R-:W2:Y:S01]  /*39380*/  LDL.LU.64 R18, [R1+0x3138] ;  /* 0x0031380001127983 */ /* 0x000ea20000300a00 */
[----:B------:R-:W2:Y:S11]  /*39390*/  LDL.LU.64 R16, [R1+0x3130] ;  /* 0x0031300001107983 */ /* 0x000eb60000300a00 */
[----:B------:R-:W-:Y:S08]  /*393a0*/  @!UPT UIADD3 URZ, URZ, URZ, URZ ;  /* 0x0000003f3f3ff290 */ /* 0x000ff0000fffe03f */
[----:B------:R-:W-:Y:S01]  /*393b0*/  STL.64 [R1+0x2f0], R8 ;  /* 0x0002f00801007387 */ /* 0x000fe20000100a00 */
[----:B------:R-:W-:Y:S02]  /*393c0*/  STL [R1+0x2fc], R11 ;  /* 0x0002fc0b01007387 */ /* 0x000fe40000100800 */
[----:B------:R-:W-:Y:S02]  /*393d0*/  IMAD.MOV.U32 R3, RZ, RZ, R10 ;  /* 0x000000ffff037224 */ /* 0x000fe400078e000a */
[----:B------:R-:W0:Y:S04]  /*393e0*/  LDSM.16.MT88.4 R8, [R0+0x10080] ;  /* 0x010080000008783b */ /* 0x000e280000004200 */
[----:B------:R-:W-:Y:S04]  /*393f0*/  STL [R1+0x2e0c], R3 ;  /* 0x002e0c0301007387 */ /* 0x000fe80000100800 */
[----:B0-----:R-:W-:Y:S01]  /*39400*/  STL.64 [R1+0x3118], R10 ;  /* 0x0031180a01007387 */ /* 0x001fe20000100a00 */
[----:B------:R0:W-:Y:S03]  /*39410*/  STL.64 [R1+0x3110], R8 ;  /* 0x0031100801007387 */ /* 0x0001e60000100a00 */
[----:B0-----:R-:W3:Y:S01]  /*39420*/  LDL.LU R8, [R1+0x2c0] ;  /* 0x0002c00001087983 */ /* 0x001ee20000300800 */
[----:B------:R-:W3:Y:S02]  /*39430*/  LDL.LU R9, [R1+0x2c4] ;  /* 0x0002c40001097983 */ /* 0x000ee40000300800 */
[----:B------:R-:W3:Y:S02]  /*39440*/  LDL.LU R10, [R1+0x2c8] ;  /* 0x0002c800010a7983 */ /* 0x000ee40000300800 */
[----:B------:R-:W3:Y:S01]  /*39450*/  LDL.LU R11, [R1+0x2cc] ;  /* 0x0002cc00010b7983 */ /* 0x000ee20000300800 */
[C---:B--2---:R-:W-:Y:S01]  /*39460*/  HMMA.16816.F32.BF16 R12, R4.reuse, R12, R16 ;  /* 0x0000000c040c723c */ /* 0x044fe20000041810 */
[----:B------:R-:W2:Y:S01]  /*39470*/  LDL.LU.64 R18, [R1+0x3128] ;  /* 0x0031280001127983 */ /* 0x000ea20000300a00 */
[----:B------:R-:W2:Y:S11]  /*39480*/  LDL.LU.64 R16, [R1+0x3120] ;  /* 0x0031200001107983 */ /* 0x000eb60000300a00 */
[----:B------:R-:W-:Y:S10]  /*39490*/  @!UPT UIADD3 URZ, URZ, URZ, URZ ;  /* 0x0000003f3f3ff290 */ /* 0x000ff4000fffe03f */
[----:B------:R-:W-:Y:S01]  /*394a0*/  STL.64 [R1+0x2e0], R12 ;  /* 0x0002e00c01007387 */ /* 0x000fe20000100a00 */
[----:B------:R-:W-:Y:S02]  /*394b0*/  STL.64 [R1+0x2e8], R14 ;  /* 0x0002e80e01007387 */ /* 0x000fe40000100a00 */
[----:B------:R-:W0:Y:S02]  /*394c0*/  LDSM.16.MT88.4 R12, [R0+0x10100] ;  /* 0x01010000000c783b */ /* 0x000e240000004200 */
[----:B0-----:R-:W-:Y:S02]  /*394d0*/  STL.64 [R1+0x3098], R14 ;  /* 0x0030980e01007387 */ /* 0x001fe40000100a00 */
[----:B------:R-:W-:Y:S01]  /*394e0*/  STL.64 [R1+0x3090], R12 ;  /* 0x0030900c01007387 */ /* 0x000fe20000100a00 */
[C---:B---3--:R-:W-:Y:S08]  /*394f0*/  HMMA.16816.F32.BF16 R20, R4.reuse, R20, R8 ;  /* 0x000000140414723c */ /* 0x048ff00000041808 */
[----:B--2---:R-:W-:Y:S11]  /*39500*/  HMMA.16816.F32.BF16 R16, R4, R24, R16 ;  /* 0x000000180410723c */ /* 0x004ff60000041810 */
[----:B------:R-:W-:Y:S11]  /*39510*/  @!UPT UIADD3 URZ, URZ, URZ, URZ ;  /* 0x0000003f3f3ff290 */ /* 0x000ff6000fffe03f */
[----:B------:R-:W-:Y:S01]  /*39520*/  @!UPT UIADD3 URZ, URZ, URZ, URZ ;  /* 0x0000003f3f3ff290 */ /* 0x000fe2000fffe03f */
[----:B------:R-:W-:Y:S01]  /*39530*/  STL.64 [R1+0x2d0], R16 ;  /* 0x0002d01001007387 */ /* 0x000fe20000100a00 */
[----:B------:R-:W-:Y:S02]  /*39540*/  STL [R1+0x2d8], R18 ;  /* 0x0002d81201007387 */ /* 0x000fe40000100800 */
[----:B------:R-:W-:Y:S02]  /*39550*/  IMAD.MOV.U32 R3, RZ, RZ, R19 ;  /* 0x000000ffff037224 */ /* 0x000fe400078e0013 */
[----:B------:R-:W0:Y:S04]  /*39560*/  LDSM.16.MT88.4 R16, [R0+0x10180] ;  /* 0x010180000010783b */ /* 0x000e280000004200 */
[----:B------:R-:W-:Y:S04]  /*39570*/  STL [R1+0x2ed0], R3 ;  /* 0x002ed00301007387 */ /* 0x000fe80000100800 */
[----:B0-----:R-:W-:Y:S01]  /*39580*/  STL.64 [R1+0x3028], R18 ;  /* 0x0030281201007387 */ /* 0x001fe20000100a00 */
[----:B------:R0:W-:Y:S03]  /*39590*/  STL.64 [R1+0x3020], R16 ;  /* 0x0030201001007387 */ /* 0x0001e60000100a00 */
[----:B0-----:R-:W2:Y:S01]  /*395a0*/  LDL.LU R16, [R1+0x210] ;  /* 0x0002100001107983 */ /* 0x001ea20000300800 */
[----:B------:R-:W2:Y:S02]  /*395b0*/  LDL.LU R17, [R1+0x214] ;  /* 0x0002140001117983 */ /* 0x000ea40000300800 */
[----:B------:R-:W3:Y:S02]  /*395c0*/  LDL.LU.64 R10, [R1+0x3118] ;  /* 0x00311800010a7983 */ /* 0x000ee40000300a00 */
[----:B------:R-:W3:Y:S01]  /*395d0*/  LDL.LU.64 R8, [R1+0x3110] ;  /* 0x0031100001087983 */ /* 0x000ee20000300a00 */
[----:B------:R-:W-:Y:S01]  /*395e0*/  STL.64 [R1+0x2c0], R20 ;  /* 0x0002c01401007387 */ /* 0x000fe20000100a00 */
[----:B------:R-:W-:Y:S02]  /*395f0*/  STL.64 [R1+0x2c8], R22 ;  /* 0x0002c81601007387 */ /* 0x000fe40000100a00 */
[----:B------:R-:W0:Y:S02]  /*39600*/  LDSM.16.MT88.4 R20, [R0+0x10200] ;  /* 0x010200000014783b */ /* 0x000e240000004200 */
[----:B0-----:R-:W-:Y:S02]  /*39610*/  STL.64 [R1+0x2fb0], R22 ;  /* 0x002fb01601007387 */ /* 0x001fe40000100a00 */
[----:B------:R0:W-:Y:S02]  /*39620*/  STL.64 [R1+0x2fa8], R20 ;  /* 0x002fa81401007387 */ /* 0x0001e40000100a00 */
[----:B0-----:R-:W4:Y:S01]  /*39630*/  LDL.64 R20, [R1+0x70] ;  /* 0x0000700001147983 */ /* 0x001f220000100a00 */
[----:B------:R-:W-:-:S02]  /*39640*/  IMAD.MOV.U32 R12, RZ, RZ, R27 ;  /* 0x000000ffff0c7224 */ /* 0x000fc400078e001b */
[----:B------:R-:W-:Y:S02]  /*39650*/  IMAD.MOV.U32 R13, RZ, RZ, R26 ;  /* 0x000000ffff0d7224 */ /* 0x000fe400078e001a */
[----:B------:R-:W-:Y:S02]  /*39660*/  IMAD.MOV.U32 R18, RZ, RZ, R29 ;  /* 0x000000ffff127224 */ /* 0x000fe400078e001d */
[----:B------:R-:W-:-:S07]  /*39670*/  IMAD.MOV.U32 R19, RZ, RZ, R28 ;  /* 0x000000ffff137224 */ /* 0x000fce00078e001c */
[----:B--2---:R-:W-:Y:S01]  /*39680*/  HMMA.16816.F32.BF16 R12, R4, R12, R16 ;  /* 0x0000000c040c723c */ /* 0x004fe20000041810 */
[----:B------:R-:W0:Y:S11]  /*39690*/  LDSM.16.MT88.4 R4, [R0+0x10280] ;  /* 0x010280000004783b */ /* 0x000e360000004200 */
[----:B------:R-:W-:Y:S11]  /*396a0*/  @!UPT UIADD3 URZ, URZ, URZ, URZ ;  /* 0x0000003f3f3ff290 */ /* 0x000ff6000fffe03f */
[----:B------:R-:W-:Y:S01]  /*396b0*/  @!UPT UIADD3 URZ, URZ, URZ, URZ ;  /* 0x0000003f3f3ff290 */ /* 0x000fe2000fffe03f */
[----:B------:R-:W-:Y:S02]  /*396c0*/  IMAD.MOV.U32 R26, RZ, RZ, R12 ;  /* 0x000000ffff1a7224 */ /* 0x000fe400078e000c */
[----:B------:R-:W-:Y:S01]  /*396d0*/  IMAD.MOV.U32 R27, RZ, RZ, R13 ;  /* 0x000000ffff1b7224 */ /* 0x000fe200078e000d */
[----:B----4-:R-:W-:Y:S04]  /*396e0*/  STL.64 [R1+0x30a8], R20 ;  /* 0x0030a81401007387 */ /* 0x010fe80000100a00 */
[----:B------:R-:W-:Y:S02]  /*396f0*/  STL.64 [R1+0x30b8], R26 ;  /* 0x0030b81a01007387 */ /* 0x000fe40000100a00 */
[----:B------:R1:W-:Y:S02]  /*39700*/  STL.64 [R1+0x30b0], R24 ;  /* 0x0030b01801007387 */ /* 0x0003e40000100a00 */
[----:B-1----:R-:W2:Y:S01]  /*39710*/  LDL.LU R24, [R1+0x1c0] ;  /* 0x0001c00001187983 */ /* 0x002ea20000300800 */
[----:B------:R-:W2:Y:S02]  /*39720*/  LDL.LU R25, [R1+0x1c4] ;  /* 0x0001c40001197983 */ /* 0x000ea40000300800 */
[----:B------:R-:W4:Y:S02]  /*39730*/  LDL.LU R26, [R1+0x1c8] ;  /* 0x0001c800011a7983 */ /* 0x000f240000300800 */
[----:B------:R-:W4:Y:S02]  /*39740*/  LDL.LU R27, [R1+0x1cc] ;  /* 0x0001cc00011b7983 */ /* 0x000f240000300800 */
[----:B----4-:R-:W-:Y:S01]  /*39750*/  STL.64 [R1+0x30c8], R26 ;  /* 0x0030c81a01007387 */ /* 0x010fe20000100a00 */
[----:B--2---:R1:W-:Y:S03]  /*39760*/  STL.64 [R1+0x30c0], R24 ;  /* 0x0030c01801007387 */ /* 0x0043e60000100a00 */
[----:B-1----:R-:W2:Y:S04]  /*39770*/  LDL R24, [R1] ;  /* 0x0000000001187983 */ /* 0x002ea80000100800 */
[----:B------:R-:W2:Y:S04]  /*39780*/  LDL R25, [R1+0x4] ;  /* 0x0000040001197983 */ /* 0x000ea80000100800 */
[----:B--2---:R1:W-:Y:S01]  /*39790*/  STL.64 [R1+0x30e0], R24 ;  /* 0x0030e01801007387 */ /* 0x0043e20000100a00 */
[----:B------:R-:W2:Y:S02]  /*397a0*/  LDL.LU R16, [R1+0x2b0] ;  /* 0x0002b00001107983 */ /* 0x000ea40000300800 */
[----:B------:R-:W2:Y:S02]  /*397b0*/  LDL.LU R17, [R1+0x2b4] ;  /* 0x0002b40001117983 */ /* 0x000ea40000300800 */
[----:B------:R-:W4:Y:S01]  /*397c0*/  LDL.LU R18, [R1+0x2b8] ;  /* 0x0002b80001127983 */ /* 0x000f220000300800 */
[----:B------:R-:W4:Y:S01]  /*397d0*/  LDL.LU R19, [R1+0x2bc] ;  /* 0x0002bc0001137983 */ /* 0x000f220000300800 */
[----:B------:R-:W2:Y:S02]  /*397e0*/  LDL R12, [R1+0x30] ;  /* 0x00003000010c7983 */ /* 0x000ea40000100800 */
[----:B------:R-:W2:Y:S02]  /*397f0*/  LDL R13, [R1+0x34] ;  /* 0x00003400010d7983 */ /* 0x000ea40000100800 */
[----:B--2---:R-:W-:Y:S01]  /*39800*/  STL.64 [R1+0x30f8], R12 ;  /* 0x0030f80c01007387 */ /* 0x004fe20000100a00 */
[----:B-1----:R-:W2:Y:S02]  /*39810*/  LDL R24, [R1+0x10] ;  /* 0x0000100001187983 */ /* 0x002ea40000100800 */
[----:B------:R-:W-:-:S02]  /*39820*/  IMAD.MOV.U32 R25, RZ, RZ, R2 ;  /* 0x000000ffff197224 */ /* 0x000fc400078e0002 */
[----:B------:R-:W3:Y:S04]  /*39830*/  LDL.LU R2, [R1+0x3108] ;  /* 0x0031080001027983 */ /* 0x000ee80000300800 */
[----:B--2---:R1:W-:Y:S04]  /*39840*/  STL.64 [R1+0x3100], R24 ;  /* 0x0031001801007387 */ /* 0x0043e80000100a00 */
[----:B-1----:R-:W3:Y:S01]  /*39850*/  LDL.LU R24, [R1+0x200] ;  /* 0x0002000001187983 */ /* 0x002ee20000300800 */
[----:B------:R-:W3:Y:S02]  /*39860*/  LDL.LU R25, [R1+0x204] ;  /* 0x0002040001197983 */ /* 0x000ee40000300800 */
[----:B------:R-:W3:Y:S02]  /*39870*/  LDL.LU R26, [R1+0x208] ;  /* 0x00020800011a7983 */ /* 0x000ee40000300800 */
[----:B------:R-:W3:Y:S01]  /*39880*/  LDL.LU R27, [R1+0x20c] ;  /* 0x00020c00011b7983 */ /* 0x000ee20000300800 */
[----:B------:R-:W3:Y:S01]  /*39890*/  LDL.64 R12, [R1+0x40] ;  /* 0x00004000010c7983 */ /* 0x000ee20000100a00 */
[----:B------:R-:W2:Y:S02]  /*398a0*/  LDL.LU R20, [R1+0x1b0] ;  /* 0x0001b00001147983 */ /* 0x000ea40000300800 */
[----:B------:R-:W2:Y:S02]  /*398b0*/  LDL.LU R21, [R1+0x1b4] ;  /* 0x0001b40001157983 */ /* 0x000ea40000300800 */
[----:B------:R-:W2:Y:S01]  /*398c0*/  LDL.LU R22, [R1+0x1b8] ;  /* 0x0001b80001167983 */ /* 0x000ea20000300800 */
[----:B------:R-:W2:Y:S04]  /*398d0*/  LDL.LU R23, [R1+0x1bc] ;  /* 0x0001bc0001177983 */ /* 0x000ea80000300800 */
[----:B--2---:R-:W-:Y:S01]  /*398e0*/  STL.64 [R1+0x30d8], R22 ;  /* 0x0030d81601007387 */ /* 0x004fe20000100a00 */
[----:B------:R1:W-:Y:S03]  /*398f0*/  STL.64 [R1+0x30d0], R20 ;  /* 0x0030d01401007387 */ /* 0x0003e60000100a00 */
[----:B-1----:R-:W2:Y:S01]  /*39900*/  LDL.LU R20, [R1+0x1d0] ;  /* 0x0001d00001147983 */ /* 0x002ea20000300800 */
[----:B------:R-:W2:Y:S02]  /*39910*/  LDL.LU R21, [R1+0x1d4] ;  /* 0x0001d40001157983 */ /* 0x000ea40000300800 */
[----:B------:R-:W2:Y:S02]  /*39920*/  LDL.LU R22, [R1+0x1d8] ;  /* 0x0001d80001167983 */ /* 0x000ea40000300800 */
[----:B------:R-:W2:Y:S02]  /*39930*/  LDL.LU R23, [R1+0x1dc] ;  /* 0x0001dc0001177983 */ /* 0x000ea40000300800 */
[----:B------:R-:W-:-:S02]  /*39940*/  IMAD.MOV.U32 R28, RZ, RZ, R15 ;  /* 0x000000ffff1c7224 */ /* 0x000fc400078e000f */
[----:B------:R-:W-:Y:S01]  /*39950*/  IMAD.MOV.U32 R29, RZ, RZ, R14 ;  /* 0x000000ffff1d7224 */ /* 0x000fe200078e000e */
[----:B---3--:R-:W-:Y:S01]  /*39960*/  HMMA.16816.F32.BF16 R24, R8, R12, R24 ;  /* 0x0000000c0818723c */ /* 0x008fe20000041818 */
[----:B--2---:R-:W-:Y:S01]  /*39970*/  STL.64 [R1+0x30f0], R22 ;  /* 0x0030f01601007387 */ /* 0x004fe20000100a00 */
[----:B------:R1:W-:Y:S03]  /*39980*/  STL.64 [R1+0x30e8], R20 ;  /* 0x0030e81401007387 */ /* 0x0003e60000100a00 */
[----:B-1----:R-:W2:Y:S01]  /*39990*/  LDL.LU R20, [R1+0x1e0] ;  /* 0x0001e00001147983 */ /* 0x002ea20000300800 */
[----:B------:R-:W2:Y:S02]  /*399a0*/  LDL.LU R21, [R1+0x1e4] ;  /* 0x0001e40001157983 */ /* 0x000ea40000300800 */
[----:B------:R-:W2:Y:S02]  /*399b0*/  LDL.LU R22, [R1+0x1e8] ;  /* 0x0001e80001167983 */ /* 0x000ea40000300800 */
[----:B------:R-:W2:Y:S01]  /*399c0*/  LDL.LU R23, [R1+0x1ec] ;  /* 0x0001ec0001177983 */ /* 0x000ea20000300800 */
[----:B----4-:R-:W-:Y:S01]  /*399d0*/  STL.64 [R1+0x3040], R18 ;  /* 0x0030401201007387 */ /* 0x010fe20000100a00 */
[----:B------:R1:W-:Y:S03]  /*399e0*/  STL.64 [R1+0x3038], R16 ;  /* 0x0030381001007387 */ /* 0x0003e60000100a00 */
[----:B-1----:R-:W3:Y:S01]  /*399f0*/  LDL.64 R16, [R1+0x20] ;  /* 0x0000200001107983 */ /* 0x002ee20000100a00 */
[----:B------:R-:W-:Y:S02]  /*39a00*/  STL [R1+0x2dfc], R28 ;  /* 0x002dfc1c01007387 */ /* 0x000fe40000100800 */
[----:B------:R-:W-:Y:S02]  /*39a10*/  STL [R1+0x2df8], R29 ;  /* 0x002df81d01007387 */ /* 0x000fe40000100800 */
[----:B0-----:R-:W-:Y:S01]  /*39a20*/  STL.64 [R1+0x2f28], R6 ;  /* 0x002f280601007387 */ /* 0x001fe20000100a00 */
[----:B------:R0:W-:Y:S04]  /*39a30*/  STL.64 [R1+0x2f20], R4 ;  /* 0x002f200401007387 */ /* 0x0001e80000100a00 */
[----:B0-----:R-:W4:Y:S01]  /*39a40*/  LDL.64 R4, [R1+0x80] ;  /* 0x0000800001047983 */ /* 0x001f220000100a00 */
[----:B------:R-:W-:-:S02]  /*39a50*/  IMAD.MOV.U32 R28, RZ, RZ, R12 ;  /* 0x000000ffff1c7224 */ /* 0x000fc400078e000c */
[----:B------:R-:W-:Y:S01]  /*39a60*/  IMAD.MOV.U32 R3, RZ, RZ, R13 ;  /* 0x000000ffff037224 */ /* 0x000fe200078e000d */
[----:B----4-:R0:W-:Y:S04]  /*39a70*/  STL.64 [R1+0x30a0], R4 ;  /* 0x0030a00401007387 */ /* 0x0101e80000100a00 */
[----:B0-----:R-:W4:Y:S01]  /*39a80*/  LDL.LU R4, [R1+0x1f0] ;  /* 0x0001f00001047983 */ /* 0x001f220000300800 */
[----:B------:R-:W4:Y:S02]  /*39a90*/  LDL.LU R5, [R1+0x1f4] ;  /* 0x0001f40001057983 */ /* 0x000f240000300800 */
[----:B------:R-:W4:Y:S02]  /*39aa0*/  LDL.LU R6, [R1+0x1f8] ;  /* 0x0001f80001067983 */ /* 0x000f240000300800 */
[----:B------:R-:W4:Y:S01]  /*39ab0*/  LDL.LU R7, [R1+0x1fc] ;  /* 0x0001fc0001077983 */ /* 0x000f220000300800 */
[----:B------:R0:W-:Y:S01]  /*39ac0*/  STL.64 [R1+0x200], R24 ;  /* 0x0002001801007387 */ /* 0x0001e20000100a00 */
[----:B------:R2:W-:Y:S03]  /*39ad0*/  STL.64 [R1+0x208], R26 ;  /* 0x0002081a01007387 */ /* 0x0005e60000100a00 */
[----:B0-----:R-:W2:Y:S01]  /*39ae0*/  LDL.LU.64 R24, [R1+0x3100] ;  /* 0x0031000001187983 */ /* 0x001ea20000300a00 */
[----:B------:R-:W4:Y:S02]  /*39af0*/  LDL.LU.64 R12, [R1+0x30f8] ;  /* 0x0030f800010c7983 */ /* 0x000f240000300a00 */
[C---:B----4-:R-:W-:Y:S08]  /*39b00*/  HMMA.16816.F32.BF16 R12, R8.reuse, R12, R4 ;  /* 0x0000000c080c723c */ /* 0x050ff00000041804 */
[C---:B--2---:R-:W-:Y:S01]  /*39b10*/  HMMA.16816.F32.BF16 R24, R8.reuse, R24, R20 ;  /* 0x000000180818723c */ /* 0x044fe20000041814 */
[----:B------:R-:W2:Y:S11]  /*39b20*/  LDL.LU R4, [R1+0x1a0] ;  /* 0x0001a00001047983 */ /* 0x000eb60000300800 */
[----:B------:R-:W-:Y:S03]  /*39b30*/  @!UPT UIADD3 URZ, URZ, URZ, URZ ;  /* 0x0000003f3f3ff290 */ /* 0x000fe6000fffe03f */
[----:B------:R0:W-:Y:S01]  /*39b40*/  STL.64 [R1+0x1f0], R12 ;  /* 0x0001f00c01007387 */ /* 0x0001e20000100a00 */
[----:B------:R1:W-:Y:S02]  /*39b50*/  STL.64 [R1+0x1f8], R14 ;  /* 0x0001f80e01007387 */ /* 0x0003e40000100a00 */
[----:B------:R-:W2:Y:S02]  /*39b60*/  LDL.LU R5, [R1+0x1a4] ;  /* 0x0001a40001057983 */ /* 0x000ea40000300800 */
[----:B------:R-:W2:Y:S01]  /*39b70*/  LDL.LU R6, [R1+0x1a8] ;  /* 0x0001a80001067983 */ /* 0x000ea20000300800 */
[----:B------:R-:W2:Y:S04]  /*39b80*/  LDL.LU R7, [R1+0x1ac] ;  /* 0x0001ac0001077983 */ /* 0x000ea80000300800 */
[----:B0-----:R-:W4:Y:S01]  /*39b90*/  LDL.LU R12, [R1+0x100] ;  /* 0x00010000010c7983 */ /* 0x001f220000300800 */
[----:B------:R-:W4:Y:S02]  /*39ba0*/  LDL.LU R13, [R1+0x104] ;  /* 0x00010400010d7983 */ /* 0x000f240000300800 */
[----:B-1----:R-:W4:Y:S02]  /*39bb0*/  LDL.LU R14, [R1+0x108] ;  /* 0x00010800010e7983 */ /* 0x002f240000300800 */
[----:B------:R-:W4:Y:S01]  /*39bc0*/  LDL.LU R15, [R1+0x10c] ;  /* 0x00010c00010f7983 */ /* 0x000f220000300800 */
[----:B------:R-:W2:Y:S01]  /*39bd0*/  LDL.LU.64 R22, [R1+0x30f0] ;  /* 0x0030f00001167983 */ /* 0x000ea20000300a00 */
[----:B------:R-:W2:Y:S02]  /*39be0*/  LDL.LU.64 R20, [R1+0x30e8] ;  /* 0x0030e80001147983 */ /* 0x000ea40000300a00 */
[----:B------:R0:W-:Y:S02]  /*39bf0*/  STL.64 [R1+0x1e0], R24 ;  /* 0x0001e01801007387 */ /* 0x0001e40000100a00 */
[----:B------:R2:W-:Y:S01]  /*39c00*/  STL.64 [R1+0x1e8], R26 ;  /* 0x0001e81a01007387 */ /* 0x0005e20000100a00 */
[----:B0-----:R-:W2:Y:S02]  /*39c10*/  LDL.LU.64 R24, [R1+0x30e0] ;  /* 0x0030e00001187983 */ /* 0x001ea40000300a00 */
[C---:B--2---:R-:W-:Y:S02]  /*39c20*/  HMMA.16816.F32.BF16 R24, R8.reuse, R24, R20 ;  /* 0x000000180818723c */ /* 0x044fe40000041814 */
[----:B------:R-:W2:Y:S01]  /*39c30*/  LDL.LU.64 R22, [R1+0x30d8] ;  /* 0x0030d80001167983 */ /* 0x000ea20000300a00 */
[----:B------:R-:W2:Y:S11]  /*39c40*/  LDL.LU.64 R20, [R1+0x30d0] ;  /* 0x0030d00001147983 */ /* 0x000eb60000300a00 */
[----:B------:R-:W-:Y:S09]  /*39c50*/  @!UPT UIADD3 URZ, URZ, URZ, URZ ;  /* 0x0000003f3f3ff290 */ /* 0x000ff2000fffe03f */
[----:B------:R-:W-:Y:S01]  /*39c60*/  STL.64 [R1+0x1d0], R24 ;  /* 0x0001d01801007387 */ /* 0x000fe20000100a00 */
[----:B------:R0:W-:Y:S03]  /*39c70*/  STL.64 [R1+0x1d8], R26 ;  /* 0x0001d81a01007387 */ /* 0x0001e60000100a00 */
[----:B0-----:R-:W3:Y:S01]  /*39c80*/  LDL.LU.64 R26, [R1+0x30c8] ;  /* 0x0030c800011a7983 */ /* 0x001ee20000300a00 */
[----:B------:R-:W3:Y:S02]  /*39c90*/  LDL.LU.64 R24, [R1+0x30c0] ;  /* 0x0030c00001187983 */ /* 0x000ee40000300a00 */
[C---:B---3--:R-:W-:Y:S11]  /*39ca0*/  HMMA.16816.F32.BF16 R24, R8.reuse, R16, R24 ;  /* 0x000000100818723c */ /* 0x048ff60000041818 */
[----:B------:R-:W-:Y:S11]  /*39cb0*/  @!UPT UIADD3 URZ, URZ, URZ, URZ ;  /* 0x0000003f3f3ff290 */ /* 0x000ff6000fffe03f */
[----:B------:R-:W-:Y:S01]  /*39cc0*/  @!UPT UIADD3 URZ, URZ, URZ, URZ ;  /* 0x0000003f3f3ff290 */ /* 0x000fe2000fffe03f */
[----:B------:R-:W-:Y:S01]  /*39cd0*/  STL.64 [R1+0x1c0], R24 ;  /* 0x0001c01801007387 */ /* 0x000fe20000100a00 */
[----:B------:R0:W-:Y:S03]  /*39ce0*/  STL.64 [R1+0x1c8], R26 ;  /* 0x0001c81a01007387 */ /* 0x0001e60000100a00 */
[----:B0-----:R-:W3:Y:S01]  /*39cf0*/  LDL.LU.64 R26, [R1+0x30b8] ;  /* 0x0030b800011a7983 */ /* 0x001ee20000300a00 */
[----:B------:R-:W2:Y:S02]  /*39d00*/  LDL.LU.64 R24, [R1+0x30b0] ;  /* 0x0030b00001187983 */ /* 0x000ea40000300a00 */
[----:B------:R0:W-:Y:S02]  /*39d10*/  STL.64 [R1+0x3048], R16 ;  /* 0x0030481001007387 */ /* 0x0001e40000100a00 */
[----:B0-----:R-:W2:Y:S01]  /*39d20*/  LDL.LU R16, [R1+0xc0] ;  /* 0x0000c00001107983 */ /* 0x001ea20000300800 */
[----:B------:R-:W2:Y:S02]  /*39d30*/  LDL.LU R17, [R1+0xc4] ;  /* 0x0000c40001117983 */ /* 0x000ea40000300800 */
[----:B------:R-:W2:Y:S02]  /*39d40*/  LDL.LU R18, [R1+0xc8] ;  /* 0x0000c80001127983 */ /* 0x000ea40000300800 */
[----:B------:R-:W2:Y:S02]  /*39d50*/  LDL.LU R19, [R1+0xcc] ;  /* 0x0000cc0001137983 */ /* 0x000ea40000300800 */
[----:B--2---:R-:W-:Y:S01]  /*39d60*/  STL.64 [R1+0x3058], R18 ;  /* 0x0030581201007387 */ /* 0x004fe20000100a00 */
[----:B------:R0:W-:Y:S03]  /*39d70*/  STL.64 [R1+0x3050], R16 ;  /* 0x0030501001007387 */ /* 0x0001e60000100a00 */
[----:B0-----:R-:W2:Y:S01]  /*39d80*/  LDL.64 R16, [R1+0x10] ;  /* 0x0000100001107983 */ /* 0x001ea20000100a00 */
[C---:B------:R-:W-:Y:S03]  /*39d90*/  HMMA.16816.F32.BF16 R20, R8.reuse, R24, R20 ;  /* 0x000000180814723c */ /* 0x040fe60000041814 */
[----:B--2---:R0:W-:Y:S04]  /*39da0*/  STL.64 [R1+0x3070], R16 ;  /* 0x0030701001007387 */ /* 0x0041e80000100a00 */
[----:B0-----:R-:W2:Y:S04]  /*39db0*/  LDL.64 R16, [R1+0x30] ;  /* 0x0000300001107983 */ /* 0x001ea80000100a00 */
[----:B--2---:R-:W-:Y:S11]  /*39dc0*/  STL.64 [R1+0x3078], R16 ;  /* 0x0030781001007387 */ /* 0x004ff60000100a00 */
[----:B------:R-:W-:Y:S01]  /*39dd0*/  @!UPT UIADD3 URZ, URZ, URZ, URZ ;  /* 0x0000003f3f3ff290 */ /* 0x000fe2000fffe03f */
[----:B------:R0:W-:Y:S02]  /*39de0*/  STL.64 [R1+0x1b0], R20 ;  /* 0x0001b01401007387 */ /* 0x0001e40000100a00 */
[----:B------:R-:W-:Y:S01]  /*39df0*/  STL.64 [R1+0x1b8], R22 ;  /* 0x0001b81601007387 */ /* 0x000fe20000100a00 */
[----:B0-----:R-:W2:Y:S01]  /*39e00*/  LDL.LU.64 R20, [R1+0x30a8] ;  /* 0x0030a80001147983 */ /* 0x001ea20000300a00 */
[----:B---3--:R-:W-:Y:S02]  /*39e10*/  STL.64 [R1+0x3068], R26 ;  /* 0x0030681a01007387 */ /* 0x008fe40000100a00 */
[----:B------:R0:W-:Y:S02]  /*39e20*/  STL.64 [R1+0x3060], R24 ;  /* 0x0030601801007387 */ /* 0x0001e40000100a00 */
[----:B0-----:R-:W3:Y:S01]  /*39e30*/  LDL.LU R24, [R1+0xd0] ;  /* 0x0000d00001187983 */ /* 0x001ee20000300800 */
[----:B------:R-:W3:Y:S02]  /*39e40*/  LDL.LU R25, [R1+0xd4] ;  /* 0x0000d40001197983 */ /* 0x000ee40000300800 */
[----:B------:R-:W3:Y:S02]  /*39e50*/  LDL.LU R26, [R1+0xd8] ;  /* 0x0000d800011a7983 */ /* 0x000ee40000300800 */
[----:B------:R-:W3:Y:S01]  /*39e60*/  LDL.LU R27, [R1+0xdc] ;  /* 0x0000dc00011b7983 */ /* 0x000ee20000300800 */
[C---:B--2---:R-:W-:Y:S01]  /*39e70*/  HMMA.16816.F32.BF16 R4, R8.reuse, R20, R4 ;  /* 0x000000140804723c */ /* 0x044fe20000041804 */
[----:B---3--:R-:W-:Y:S01]  /*39e80*/  STL.64 [R1+0x3088], R26 ;  /* 0x0030881a01007387 */ /* 0x008fe20000100a00 */
        /* <DEDUP_REMOVED lines=8> */
[----:B0-----:R-:W4:Y:S01]  /*39f10*/  LDL.LU.64 R4, [R1+0x30a0] ;  /* 0x0030a00001047983 */ /* 0x001f220000300a00 */
[----:B------:R-:W-:Y:S02]  /*39f20*/  IMAD.MOV.U32 R16, RZ, RZ, R28 ;  /* 0x000000ffff107224 */ /* 0x000fe400078e001c */
[----:B------:R-:W-:Y:S01]  /*39f30*/  IMAD.MOV.U32 R17, RZ, RZ, R3 ;  /* 0x000000ffff117224 */ /* 0x000fe200078e0003 */
[----:B----4-:R-:W-:Y:S01]  /*39f40*/  HMMA.16816.F32.BF16 R8, R8, R4, R12 ;  /* 0x000000040808723c */ /* 0x010fe2000004180c */
[----:B------:R-:W2:Y:S01]  /*39f50*/  LDL.LU.64 R14, [R1+0x3098] ;  /* 0x00309800010e7983 */ /* 0x000ea20000300a00 */
[----:B------:R-:W2:Y:S02]  /*39f60*/  LDL.LU.64 R12, [R1+0x3090] ;  /* 0x00309000010c7983 */ /* 0x000ea40000300a00 */
[----:B------:R0:W-:Y:S02]  /*39f70*/  STL.64 [R1+0x3030], R4 ;  /* 0x0030300401007387 */ /* 0x0001e40000100a00 */
[----:B0-----:R-:W3:Y:S11]  /*39f80*/  LDL.LU R4, [R1+0xe0] ;  /* 0x0000e00001047983 */ /* 0x001ef60000300800 */
[----:B------:R-:W-:Y:S06]  /*39f90*/  @!UPT UIADD3 URZ, URZ, URZ, URZ ;  /* 0x0000003f3f3ff290 */ /* 0x000fec000fffe03f */
[----:B------:R0:W-:Y:S01]  /*39fa0*/  STL.64 [R1+0x100], R8 ;  /* 0x0001000801007387 */ /* 0x0001e20000100a00 */
[----:B------:R-:W-:Y:S02]  /*39fb0*/  STL.64 [R1+0x108], R10 ;  /* 0x0001080a01007387 */ /* 0x000fe40000100a00 */
[----:B------:R-:W3:Y:S02]  /*39fc0*/  LDL.LU R5, [R1+0xe4] ;  /* 0x0000e40001057983 */ /* 0x000ee40000300800 */
[----:B------:R-:W3:Y:S01]  /*39fd0*/  LDL.LU R6, [R1+0xe8] ;  /* 0x0000e80001067983 */ /* 0x000ee20000300800 */
[----:B------:R-:W3:Y:S04]  /*39fe0*/  LDL.LU R7, [R1+0xec] ;  /* 0x0000ec0001077983 */ /* 0x000ee80000300800 */
[----:B0-----:R-:W4:Y:S01]  /*39ff0*/  LDL.64 R8, [R1] ;  /* 0x0000000001087983 */ /* 0x001f220000100a00 */
[C---:B--2---:R-:W-:Y:S03]  /*3a000*/  HMMA.16816.F32.BF16 R16, R12.reuse, R16, R24 ;  /* 0x000000100c10723c */ /* 0x044fe60000041818 */
[----:B------:R-:W2:Y:S01]  /*3a010*/  LDL.LU.64 R26, [R1+0x3088] ;  /* 0x00308800011a7983 */ /* 0x000ea20000300a00 */
[----:B------:R-:W2:Y:S11]  /*3a020*/  LDL.LU.64 R24, [R1+0x3080] ;  /* 0x0030800001187983 */ /* 0x000eb60000300a00 */
[----:B------:R-:W-:Y:S08]  /*3a030*/  @!UPT UIADD3 URZ, URZ, URZ, URZ ;  /* 0x0000003f3f3ff290 */ /* 0x000ff0000fffe03f */
[----:B------:R0:W-:Y:S01]  /*3a040*/  STL.64 [R1+0xf0], R16 ;  /* 0x0000f01001007387 */ /* 0x0001e20000100a00 */
[----:B------:R-:W-:Y:S03]  /*3a050*/  STL.64 [R1+0xf8], R18 ;  /* 0x0000f81201007387 */ /* 0x000fe60000100a00 */
[----:B0-----:R-:W3:Y:S02]  /*3a060*/  LDL.LU.64 R16, [R1+0x3078] ;  /* 0x0030780001107983 */ /* 0x001ee40000300a00 */
        /* <DEDUP_REMOVED lines=15> */
[----:B------:R-:W3:Y:S02]  /*3a160*/  LDL.LU.64 R24, [R1+0x3060] ;  /* 0x0030600001187983 */ /* 0x000ee40000300a00 */
[----:B------:R-:W4:Y:S02]  /*3a170*/  LDL.LU.64 R18, [R1+0x3058] ;  /* 0x0030580001127983 */ /* 0x000f240000300a00 */
[----:B------:R-:W4:Y:S02]  /*3a180*/  LDL.LU.64 R16, [R1+0x3050] ;  /* 0x0030500001107983 */ /* 0x000f240000300a00 */
[----:B----4-:R-:W-:Y:S11]  /*3a190*/  HMMA.16816.F32.BF16 R16, R12, R8, R16 ;  /* 0x000000080c10723c */ /* 0x010ff60000041810 */
[----:B------:R-:W-:Y:S11]  /*3a1a0*/  @!UPT UIADD3 URZ, URZ, URZ, URZ ;  /* 0x0000003f3f3ff290 */ /* 0x000ff6000fffe03f */
[----:B------:R-:W-:Y:S01]  /*3a1b0*/  @!UPT UIADD3 URZ, URZ, URZ, URZ ;  /* 0x0000003f3f3ff290 */ /* 0x000fe2000fffe03f */
[----:B------:R0:W-:Y:S01]  /*3a1c0*/  STL.64 [R1+0xc0], R16 ;  /* 0x0000c01001007387 */ /* 0x0001e20000100a00 */
[----:B------:R-:W-:Y:S03]  /*3a1d0*/  STL.64 [R1+0xc8], R18 ;  /* 0x0000c81201007387 */ /* 0x000fe60000100a00 */
[----:B0-----:R-:W4:Y:S01]  /*3a1e0*/  LDL.LU.64 R16, [R1+0x3048] ;  /* 0x0030480001107983 */ /* 0x001f220000300a00 */
[----:B------:R0:W-:Y:S02]  /*3a1f0*/  STL.64 [R1+0x2fd8], R8 ;  /* 0x002fd80801007387 */ /* 0x0001e40000100a00 */
[----:B0-----:R-:W-:Y:S02]  /*3a200*/  IMAD.MOV.U32 R8, RZ, RZ, R6 ;  /* 0x000000ffff087224 */ /* 0x001fe400078e0006 */
[----:B------:R-:W-:-:S05]  /*3a210*/  IMAD.MOV.U32 R9, RZ, RZ, R3 ;  /* 0x000000ffff097224 */ /* 0x000fca00078e0003 */
[----:B------:R0:W-:Y:S04]  /*3a220*/  STL.64 [R1+0x2ff0], R8 ;  /* 0x002ff00801007387 */ /* 0x0001e80000100a00 */
[----:B0-----:R-:W2:Y:S01]  /*3a230*/  LDL.LU R8, [R1+0x190] ;  /* 0x0001900001087983 */ /* 0x001ea20000300800 */
[----:B------:R-:W2:Y:S02]  /*3a240*/  LDL.LU R9, [R1+0x194] ;  /* 0x0001940001097983 */ /* 0x000ea40000300800 */
[----:B------:R-:W2:Y:S02]  /*3a250*/  LDL.LU R10, [R1+0x198] ;  /* 0x00019800010a7983 */ /* 0x000ea40000300800 */
[----:B------:R-:W2:Y:S02]  /*3a260*/  LDL.LU R11, [R1+0x19c] ;  /* 0x00019c00010b7983 */ /* 0x000ea40000300800 */
[----:B----4-:R-:W-:Y:S01]  /*3a270*/  IMAD.MOV.U32 R3, RZ, RZ, R17 ;  /* 0x000000ffff037224 */ /* 0x010fe200078e0011 */
[----:B--2---:R-:W-:Y:S11]  /*3a280*/  HMMA.16816.F32.BF16 R8, R12, R16, R8 ;  /* 0x000000100c08723c */ /* 0x004ff60000041808 */
[----:B------:R-:W-:Y:S11]  /*3a290*/  @!UPT UIADD3 URZ, URZ, URZ, URZ ;  /* 0x0000003f3f3ff290 */ /* 0x000ff6000fffe03f */
[----:B------:R-:W-:Y:S01]  /*3a2a0*/  @!UPT UIADD3 URZ, URZ, URZ, URZ ;  /* 0x0000003f3f3ff290 */ /* 0x000fe2000fffe03f */
[----:B------:R-:W-:Y:S01]  /*3a2b0*/  STL.64 [R1+0x190], R8 ;  /* 0x0001900801007387 */ /* 0x000fe20000100a00 */
[----:B------:R0:W-:Y:S02]  /*3a2c0*/  STL.64 [R1+0x198], R10 ;  /* 0x0001980a01007387 */ /* 0x0001e40000100a00 */
[----:B------:R-:W3:Y:S02]  /*3a2d0*/  LDL.LU.64 R18, [R1+0x3040] ;  /* 0x0030400001127983 */ /* 0x000ee40000300a00 */
[----:B0-----:R-:W-:Y:S02]  /*3a2e0*/  IMAD.MOV.U32 R10, RZ, RZ, R16 ;  /* 0x000000ffff0a7224 */ /* 0x001fe400078e0010 */
[----:B------:R-:W3:Y:S01]  /*3a2f0*/  LDL.LU.64 R16, [R1+0x3038] ;  /* 0x0030380001107983 */ /* 0x000ee20000300a00 */
[----:B------:R-:W-:Y:S02]  /*3a300*/  IMAD.MOV.U32 R8, RZ, RZ, R5 ;  /* 0x000000ffff087224 */ /* 0x000fe400078e0005 */
[----:B------:R-:W-:-:S02]  /*3a310*/  IMAD.MOV.U32 R9, RZ, RZ, R4 ;  /* 0x000000ffff097224 */ /* 0x000fc400078e0004 */
[----:B------:R-:W2:Y:S01]  /*3a320*/  LDL.LU R4, [R1+0x590] ;  /* 0x0005900001047983 */ /* 0x000ea20000300800 */
[----:B------:R-:W2:Y:S02]  /*3a330*/  LDL.LU R5, [R1+0x594] ;  /* 0x0005940001057983 */ /* 0x000ea40000300800 */
[----:B------:R-:W2:Y:S02]  /*3a340*/  LDL.LU R6, [R1+0x598] ;  /* 0x0005980001067983 */ /* 0x000ea40000300800 */
[----:B------:R-:W2:Y:S01]  /*3a350*/  LDL.LU R7, [R1+0x59c] ;  /* 0x00059c0001077983 */ /* 0x000ea20000300800 */
[----:B------:R-:W-:Y:S01]  /*3a360*/  STL.64 [R1+0x3008], R8 ;  /* 0x0030080801007387 */ /* 0x000fe20000100a00 */
[C---:B---3--:R-:W-:Y:S11]  /*3a370*/  HMMA.16816.F32.BF16 R16, R12.reuse, R24, R16 ;  /* 0x000000180c10723c */ /* 0x048ff60000041810 */
        /* <DEDUP_REMOVED lines=8> */
[----:B------:R-:W4:Y:S01]  /*3a400*/  LDL.64 R8, [R1+0x40] ;  /* 0x0000400001087983 */ /* 0x000f220000100a00 */
[----:B------:R-:W-:Y:S02]  /*3a410*/  STL.64 [R1+0x2fd0], R26 ;  /* 0x002fd01a01007387 */ /* 0x000fe40000100a00 */
[----:B------:R0:W-:Y:S02]  /*3a420*/  STL.64 [R1+0x2fc8], R24 ;  /* 0x002fc81801007387 */ /* 0x0001e40000100a00 */
        /* <DEDUP_REMOVED lines=23> */
[----:B------:R0:W-:Y:S01]  /*3a5a0*/  STL.64 [R1+0x3e0], R4 ;  /* 0x0003e00401007387 */ /* 0x0001e20000100a00 */
[----:B------:R-:W-:Y:S03]  /*3a5b0*/  STL.64 [R1+0x3e8], R6 ;  /* 0x0003e80601007387 */ /* 0x000fe60000100a00 */
[----:B0-----:R-:W3:Y:S01]  /*3a5c0*/  LDL.LU.64 R4, [R1+0x3030] ;  /* 0x0030300001047983 */ /* 0x001ee20000300a00 */
[----:B------:R0:W-:Y:S03]  /*3a5d0*/  STL.64 [R1+0x2fc0], R20 ;  /* 0x002fc01401007387 */ /* 0x0001e60000100a00 */
[----:B0-----:R-:W2:Y:S01]  /*3a5e0*/  LDL.LU R20, [R1+0x520] ;  /* 0x0005200001147983 */ /* 0x001ea20000300800 */
[----:B------:R-:W2:Y:S02]  /*3a5f0*/  LDL.LU R21, [R1+0x524] ;  /* 0x0005240001157983 */ /* 0x000ea40000300800 */
[----:B------:R-:W2:Y:S02]  /*3a600*/  LDL.LU R22, [R1+0x528] ;  /* 0x0005280001167983 */ /* 0x000ea40000300800 */
[----:B------:R-:W2:Y:S01]  /*3a610*/  LDL.LU R23, [R1+0x52c] ;  /* 0x00052c0001177983 */ /* 0x000ea20000300800 */
[----:B---3--:R-:W-:Y:S01]  /*3a620*/  HMMA.16816.F32.BF16 R12, R12, R4, R16 ;  /* 0x000000040c0c723c */ /* 0x008fe20000041810 */
[----:B------:R-:W2:Y:S01]  /*3a630*/  LDL.LU.64 R18, [R1+0x3028] ;  /* 0x0030280001127983 */ /* 0x000ea20000300a00 */
[----:B------:R-:W2:Y:S02]  /*3a640*/  LDL.LU.64 R16, [R1+0x3020] ;  /* 0x0030200001107983 */ /* 0x000ea40000300a00 */
[----:B------:R0:W-:Y:S02]  /*3a650*/  STL.64 [R1+0x2fb8], R4 ;  /* 0x002fb80401007387 */ /* 0x0001e40000100a00 */
[----:B0-----:R-:W3:Y:S11]  /*3a660*/  LDL.LU R4, [R1+0x540] ;  /* 0x0005400001047983 */ /* 0x001ef60000300800 */
[----:B------:R-:W-:Y:S06]  /*3a670*/  @!UPT UIADD3 URZ, URZ, URZ, URZ ;  /* 0x0000003f3f3ff290 */ /* 0x000fec000fffe03f */
[----:B------:R0:W-:Y:S01]  /*3a680*/  STL.64 [R1+0x3d0], R12 ;  /* 0x0003d00c01007387 */ /* 0x0001e20000100a00 */
[----:B------:R4:W-:Y:S02]  /*3a690*/  STL.64 [R1+0x3d8], R14 ;  /* 0x0003d80e01007387 */ /* 0x0009e40000100a00 */
[----:B------:R-:W3:Y:S02]  /*3a6a0*/  LDL.LU R5, [R1+0x544] ;  /* 0x0005440001057983 */ /* 0x000ee40000300800 */
[----:B------:R-:W3:Y:S01]  /*3a6b0*/  LDL.LU R6, [R1+0x548] ;  /* 0x0005480001067983 */ /* 0x000ee20000300800 */
[----:B------:R-:W3:Y:S01]  /*3a6c0*/  LDL.LU R7, [R1+0x54c] ;  /* 0x00054c0001077983 */ /* 0x000ee20000300800 */
[----:B0-----:R-:W-:Y:S02]  /*3a6d0*/  IMAD.MOV.U32 R13, RZ, RZ, R3 ;  /* 0x000000ffff0d7224 */ /* 0x001fe400078e0003 */
[----:B----4-:R-:W-:Y:S02]  /*3a6e0*/  IMAD.MOV.U32 R14, RZ, RZ, R8 ;  /* 0x000000ffff0e7224 */ /* 0x010fe400078e0008 */
[----:B------:R-:W-:Y:S01]  /*3a6f0*/  IMAD.MOV.U32 R3, RZ, RZ, R9 ;  /* 0x000000ffff037224 */ /* 0x000fe200078e0009 */
        /* <DEDUP_REMOVED lines=22> */
[----:B0-----:R-:W3:Y:S02]  /*3a860*/  LDL.LU.64 R8, [R1+0x2fd8] ;  /* 0x002fd80001087983 */ /* 0x001ee40000300a00 */
        /* <DEDUP_REMOVED lines=9> */
[----:B------:R0:W-:Y:S04]  /*3a900*/  STL.64 [R1+0x2f88], R8 ;  /* 0x002f880801007387 */ /* 0x0001e80000100a00 */
[----:B0-----:R-:W4:Y:S01]  /*3a910*/  LDL.LU R8, [R1+0x4e0] ;  /* 0x0004e00001087983 */ /* 0x001f220000300800 */
[----:B------:R-:W4:Y:S02]  /*3a920*/  LDL.LU R9, [R1+0x4e4] ;  /* 0x0004e40001097983 */ /* 0x000f240000300800 */
[----:B------:R-:W3:Y:S02]  /*3a930*/  LDL.LU R10, [R1+0x4e8] ;  /* 0x0004e800010a7983 */ /* 0x000ee40000300800 */
[----:B------:R-:W3:Y:S01]  /*3a940*/  LDL.LU R11, [R1+0x4ec] ;  /* 0x0004ec00010b7983 */ /* 0x000ee20000300800 */
[C---:B--2---:R-:W-:Y:S01]  /*3a950*/  HMMA.16816.F32.BF16 R24, R16.reuse, R12, R24 ;  /* 0x0000000c1018723c */ /* 0x044fe20000041818 */
[----:B---3--:R-:W-:Y:S01]  /*3a960*/  STL.64 [R1+0x2f98], R10 ;  /* 0x002f980a01007387 */ /* 0x008fe20000100a00 */
[----:B----4-:R-:W-:Y:S11]  /*3a970*/  STL.64 [R1+0x2f90], R8 ;  /* 0x002f900801007387 */ /* 0x010ff60000100a00 */
[----:B------:R-:W-:Y:S10]  /*3a980*/  @!UPT UIADD3 URZ, URZ, URZ, URZ ;  /* 0x0000003f3f3ff290 */ /* 0x000ff4000fffe03f */
[----:B------:R-:W-:Y:S02]  /*3a990*/  STL.64 [R1+0x410], R24 ;  /* 0x0004101801007387 */ /* 0x000fe40000100a00 */
[----:B------:R0:W-:Y:S02]  /*3a9a0*/  STL.64 [R1+0x418], R26 ;  /* 0x0004181a01007387 */ /* 0x0001e40000100a00 */
[----:B0-----:R-:W2:Y:S01]  /*3a9b0*/  LDL.LU.64 R26, [R1+0x2fd0] ;  /* 0x002fd000011a7983 */ /* 0x001ea20000300a00 */
[----:B------:R-:W3:Y:S02]  /*3a9c0*/  LDL.LU.64 R24, [R1+0x2fc8] ;  /* 0x002fc80001187983 */ /* 0x000ee40000300a00 */
[----:B------:R0:W-:Y:S02]  /*3a9d0*/  STL.64 [R1+0x2f70], R12 ;  /* 0x002f700c01007387 */ /* 0x0001e40000100a00 */
[----:B------:R-:W-:Y:S01]  /*3a9e0*/  IMAD.MOV.U32 R8, RZ, RZ, R14 ;  /* 0x000000ffff087224 */ /* 0x000fe200078e000e */
[----:B0-----:R-:W4:Y:S01]  /*3a9f0*/  LDL.LU R12, [R1+0x500] ;  /* 0x00050000010c7983 */ /* 0x001f220000300800 */
[----:B------:R-:W4:Y:S02]  /*3aa00*/  LDL.LU R13, [R1+0x504] ;  /* 0x00050400010d7983 */ /* 0x000f240000300800 */
[----:B------:R-:W4:Y:S02]  /*3aa10*/  LDL.LU R14, [R1+0x508] ;  /* 0x00050800010e7983 */ /* 0x000f240000300800 */
[----:B------:R-:W4:Y:S01]  /*3aa20*/  LDL.LU R15, [R1+0x50c] ;  /* 0x00050c00010f7983 */ /* 0x000f220000300800 */
[C---:B---3--:R-:W-:Y:S11]  /*3aa30*/  HMMA.16816.F32.BF16 R20, R16.reuse, R24, R20 ;  /* 0x000000181014723c */ /* 0x048ff60000041814 */
[----:B------:R-:W-:Y:S11]  /*3aa40*/  @!UPT UIADD3 URZ, URZ, URZ, URZ ;  /* 0x0000003f3f3ff290 */ /* 0x000ff6000fffe03f */
[----:B------:R-:W-:Y:S01]  /*3aa50*/  @!UPT UIADD3 URZ, URZ, URZ, URZ ;  /* 0x0000003f3f3ff290 */ /* 0x000fe2000fffe03f */
[----:B------:R0:W-:Y:S01]  /*3aa60*/  STL.64 [R1+0x400], R20 ;  /* 0x0004001401007387 */ /* 0x0001e20000100a00 */
[----:B------:R-:W-:Y:S03]  /*3aa70*/  STL.64 [R1+0x408], R22 ;  /* 0x0004081601007387 */ /* 0x000fe60000100a00 */
[----:B0-----:R-:W3:Y:S01]  /*3aa80*/  LDL.LU.64 R20, [R1+0x2fc0] ;  /* 0x002fc00001147983 */ /* 0x001ee20000300a00 */
[----:B--2---:R-:W-:Y:S02]  /*3aa90*/  STL.64 [R1+0x2f68], R26 ;  /* 0x002f681a01007387 */ /* 0x004fe40000100a00 */
        /* <DEDUP_REMOVED lines=8> */
[----:B---3--:R-:W-:Y:S03]  /*3ab20*/  HMMA.16816.F32.BF16 R4, R16, R20, R4 ;  /* 0x000000141004723c */ /* 0x008fe60000041804 */
[----:B--2---:R0:W-:Y:S04]  /*3ab30*/  STL.64 [R1+0x2fa0], R24 ;  /* 0x002fa01801007387 */ /* 0x0041e80000100a00 */
[----:B0-----:R-:W2:Y:S01]  /*3ab40*/  LDL.LU R24, [R1+0x4f0] ;  /* 0x0004f00001187983 */ /* 0x001ea20000300800 */
[----:B------:R-:W2:Y:S02]  /*3ab50*/  LDL.LU R25, [R1+0x4f4] ;  /* 0x0004f40001197983 */ /* 0x000ea40000300800 */
[----:B------:R-:W2:Y:S02]  /*3ab60*/  LDL.LU R26, [R1+0x4f8] ;  /* 0x0004f800011a7983 */ /* 0x000ea40000300800 */
[----:B------:R-:W2:Y:S11]  /*3ab70*/  LDL.LU R27, [R1+0x4fc] ;  /* 0x0004fc00011b7983 */ /* 0x000eb60000300800 */
[----:B------:R0:W-:Y:S01]  /*3ab80*/  STL.64 [R1+0x3f0], R4 ;  /* 0x0003f00401007387 */ /* 0x0001e20000100a00 */
[----:B------:R1:W-:Y:S03]  /*3ab90*/  STL.64 [R1+0x3f8], R6 ;  /* 0x0003f80601007387 */ /* 0x0003e60000100a00 */
[----:B0-----:R-:W4:Y:S01]  /*3aba0*/  LDL.LU.64 R4, [R1+0x2fb8] ;  /* 0x002fb80001047983 */ /* 0x001f220000300a00 */
[----:B-1----:R-:W-:-:S02]  /*3abb0*/  IMAD.MOV.U32 R7, RZ, RZ, R20 ;  /* 0x000000ffff077224 */ /* 0x002fc400078e0014 */
[----:B------:R-:W-:Y:S02]  /*3abc0*/  IMAD.MOV.U32 R6, RZ, RZ, R21 ;  /* 0x000000ffff067224 */ /* 0x000fe400078e0015 */
[----:B------:R-:W2:Y:S01]  /*3abd0*/  LDL.LU.64 R22, [R1+0x2fb0] ;  /* 0x002fb00001167983 */ /* 0x000ea20000300a00 */
[----:B------:R-:W2:Y:S01]  /*3abe0*/  LDL.LU.64 R20, [R1+0x2fa8] ;  /* 0x002fa80001147983 */ /* 0x000ea20000300a00 */
[----:B----4-:R-:W-:Y:S03]  /*3abf0*/  HMMA.16816.F32.BF16 R12, R16, R4, R12 ;  /* 0x00000004100c723c */ /* 0x010fe6000004180c */
[----:B------:R-:W-:Y:S01]  /*3ac00*/  STL.64 [R1+0x2f38], R4 ;  /* 0x002f380401007387 */ /* 0x000fe20000100a00 */
[----:B------:R-:W3:Y:S11]  /*3ac10*/  LDL.LU R16, [R1+0x260] ;  /* 0x0002600001107983 */ /* 0x000ef60000300800 */
[----:B------:R-:W-:Y:S08]  /*3ac20*/  @!UPT UIADD3 URZ, URZ, URZ, URZ ;  /* 0x0000003f3f3ff290 */ /* 0x000ff0000fffe03f */
[----:B------:R0:W-:Y:S01]  /*3ac30*/  STL.64 [R1+0x3c0], R12 ;  /* 0x0003c00c01007387 */ /* 0x0001e20000100a00 */
[----:B------:R1:W-:Y:S02]  /*3ac40*/  STL.64 [R1+0x3c8], R14 ;  /* 0x0003c80e01007387 */ /* 0x0003e40000100a00 */
[----:B------:R-:W3:Y:S02]  /*3ac50*/  LDL.LU R17, [R1+0x264] ;  /* 0x0002640001117983 */ /* 0x000ee40000300800 */
[----:B------:R-:W4:Y:S01]  /*3ac60*/  LDL.LU R18, [R1+0x268] ;  /* 0x0002680001127983 */ /* 0x000f220000300800 */
[----:B------:R-:W4:Y:S01]  /*3ac70*/  LDL.LU R19, [R1+0x26c] ;  /* 0x00026c0001137983 */ /* 0x000f220000300800 */
[----:B------:R-:W-:-:S07]  /*3ac80*/  IMAD.MOV.U32 R9, RZ, RZ, R3 ;  /* 0x000000ffff097224 */ /* 0x000fce00078e0003 */
[C---:B--2---:R-:W-:Y:S01]  /*3ac90*/  HMMA.16816.F32.BF16 R8, R20.reuse, R8, R24 ;  /* 0x000000081408723c */ /* 0x044fe20000041818 */
[----:B0-----:R-:W2:Y:S01]  /*3aca0*/  LDL.LU R12, [R1+0x4c0] ;  /* 0x0004c000010c7983 */ /* 0x001ea20000300800 */
[----:B------:R-:W2:Y:S02]  /*3acb0*/  LDL.LU R13, [R1+0x4c4] ;  /* 0x0004c400010d7983 */ /* 0x000ea40000300800 */
[----:B-1----:R-:W2:Y:S02]  /*3acc0*/  LDL.LU R14, [R1+0x4c8] ;  /* 0x0004c800010e7983 */ /* 0x002ea40000300800 */
[----:B------:R-:W2:Y:S01]  /*3acd0*/  LDL.LU R15, [R1+0x4cc] ;  /* 0x0004cc00010f7983 */ /* 0x000ea20000300800 */
[----:B----4-:R-:W-:Y:S01]  /*3ace0*/  STL.64 [R1+0x2ef0], R18 ;  /* 0x002ef01201007387 */ /* 0x010fe20000100a00 */
[----:B---3--:R0:W-:Y:S03]  /*3acf0*/  STL.64 [R1+0x2ee8], R16 ;  /* 0x002ee81001007387 */ /* 0x0081e60000100a00 */
[----:B0-----:R-:W3:Y:S01]  /*3ad00*/  LDL.64 R16, [R1+0x10] ;  /* 0x0000100001107983 */ /* 0x001ee20000100a00 */
[----:B------:R-:W4:Y:S11]  /*3ad10*/  LDL.LU.64 R24, [R1+0x2fa0] ;  /* 0x002fa00001187983 */ /* 0x000f360000300a00 */
[----:B------:R-:W-:Y:S02]  /*3ad20*/  STL.64 [R1+0x3b0], R8 ;  /* 0x0003b00801007387 */ /* 0x000fe40000100a00 */
[----:B------:R0:W-:Y:S02]  /*3ad30*/  STL.64 [R1+0x3b8], R10 ;  /* 0x0003b80a01007387 */ /* 0x0001e40000100a00 */
[----:B0-----:R-:W4:Y:S01]  /*3ad40*/  LDL.LU.64 R10, [R1+0x2f98] ;  /* 0x002f9800010a7983 */ /* 0x001f220000300a00 */
[----:B------:R-:W4:Y:S02]  /*3ad50*/  LDL.LU.64 R8, [R1+0x2f90] ;  /* 0x002f900001087983 */ /* 0x000f240000300a00 */
[----:B----4-:R-:W-:Y:S01]  /*3ad60*/  HMMA.16816.F32.BF16 R8, R20, R24, R8 ;  /* 0x000000181408723c */ /* 0x010fe20000041808 */
[----:B------:R-:W-:Y:S11]  /*3ad70*/  IMAD.MOV.U32 R3, RZ, RZ, R25 ;  /* 0x000000ffff037224 */ /* 0x000ff600078e0019 */
[----:B------:R-:W-:Y:S11]  /*3ad80*/  @!UPT UIADD3 URZ, URZ, URZ, URZ ;  /* 0x0000003f3f3ff290 */ /* 0x000ff6000fffe03f */
[----:B------:R0:W-:Y:S01]  /*3ad90*/  STL.64 [R1+0x3a0], R8 ;  /* 0x0003a00801007387 */ /* 0x0001e20000100a00 */
[----:B------:R1:W-:Y:S03]  /*3ada0*/  STL.64 [R1+0x3a8], R10 ;  /* 0x0003a80a01007387 */ /* 0x0003e60000100a00 */
[----:B0-----:R-:W2:Y:S01]  /*3adb0*/  LDL.LU.64 R8, [R1+0x2f88] ;  /* 0x002f880001087983 */ /* 0x001ea20000300a00 */
[----:B-1----:R-:W-:Y:S02]  /*3adc0*/  IMAD.MOV.U32 R10, RZ, RZ, R24 ;  /* 0x000000ffff0a7224 */ /* 0x002fe400078e0018 */
[----:B------:R-:W3:Y:S02]  /*3add0*/  LDL.LU.64 R26, [R1+0x2f80] ;  /* 0x002f8000011a7983 */ /* 0x000ee40000300a00 */
[----:B------:R-:W3:Y:S02]  /*3ade0*/  LDL.LU.64 R24, [R1+0x2f78] ;  /* 0x002f780001187983 */ /* 0x000ee40000300a00 */
[----:B------:R-:W-:-:S02]  /*3adf0*/  IMAD.MOV.U32 R4, RZ, RZ, R7 ;  /* 0x000000ffff047224 */ /* 0x000fc400078e0007 */
[----:B------:R-:W-:Y:S01]  /*3ae00*/  IMAD.MOV.U32 R5, RZ, RZ, R6 ;  /* 0x000000ffff057224 */ /* 0x000fe200078e0006 */
[----:B---3--:R-:W-:Y:S11]  /*3ae10*/  HMMA.16816.F32.BF16 R24, R20, R16, R24 ;  /* 0x000000101418723c */ /* 0x008ff60000041818 */
        /* <DEDUP_REMOVED lines=11> */
[----:B------:R-:W4:Y:S02]  /*3aed0*/  LDL.LU R6, [R1+0x4a8] ;  /* 0x0004a80001067983 */ /* 0x000f240000300800 */
[----:B------:R-:W4:Y:S01]  /*3aee0*/  LDL.LU R7, [R1+0x4ac] ;  /* 0x0004ac0001077983 */ /* 0x000f220000300800 */
[----:B------:R0:W-:Y:S02]  /*3aef0*/  STL.64 [R1+0x2ef8], R16 ;  /* 0x002ef81001007387 */ /* 0x0001e40000100a00 */
[----:B0-----:R-:W-:-:S02]  /*3af00*/  IMAD.MOV.U32 R16, RZ, RZ, R10 ;  /* 0x000000ffff107224 */ /* 0x001fc400078e000a */
[----:B------:R-:W-:-:S05]  /*3af10*/  IMAD.MOV.U32 R17, RZ, RZ, R3 ;  /* 0x000000ffff117224 */ /* 0x000fca00078e0003 */
[----:B------:R0:W-:Y:S04]  /*3af20*/  STL.64 [R1+0x2f08], R16 ;  /* 0x002f081001007387 */ /* 0x0001e80000100a00 */
[----:B0-----:R-:W3:Y:S01]  /*3af30*/  LDL.LU.64 R16, [R1+0x40] ;  /* 0x0000400001107983 */ /* 0x001ee20000300a00 */
[C---:B--2---:R-:W-:Y:S03]  /*3af40*/  HMMA.16816.F32.BF16 R12, R20.reuse, R8, R12 ;  /* 0x00000008140c723c */ /* 0x044fe6000004180c */
[----:B---3--:R0:W-:Y:S04]  /*3af50*/  STL.64 [R1+0x2f30], R16 ;  /* 0x002f301001007387 */ /* 0x0081e80000100a00 */
        /* <DEDUP_REMOVED lines=29> */
[----:B------:R-:W4:Y:S02]  /*3b130*/  LDL.LU.64 R24, [R1+0x2f60] ;  /* 0x002f600001187983 */ /* 0x000f240000300a00 */
[----:B----4-:R-:W-:Y:S11]  /*3b140*/  HMMA.16816.F32.BF16 R4, R20, R24, R4 ;  /* 0x000000181404723c */ /* 0x010ff60000041804 */
[----:B------:R-:W-:Y:S11]  /*3b150*/  @!UPT UIADD3 URZ, URZ, URZ, URZ ;  /* 0x0000003f3f3ff290 */ /* 0x000ff6000fffe03f */
[----:B------:R-:W-:Y:S01]  /*3b160*/  @!UPT UIADD3 URZ, URZ, URZ, URZ ;  /* 0x0000003f3f3ff290 */ /* 0x000fe2000fffe03f */
[----:B------:R0:W-:Y:S01]  /*3b170*/  STL.64 [R1+0x360], R4 ;  /* 0x0003600401007387 */ /* 0x0001e20000100a00 */
[----:B------:R-:W-:Y:S03]  /*3b180*/  STL.64 [R1+0x368], R6 ;  /* 0x0003680601007387 */ /* 0x000fe60000100a00 */
[----:B0-----:R-:W4:Y:S01]  /*3b190*/  LDL.LU.64 R4, [R1+0x2f58] ;  /* 0x002f580001047983 */ /* 0x001f220000300a00 */
[----:B---3--:R-:W-:Y:S02]  /*3b1a0*/  STL.64 [R1+0x2ee0], R26 ;  /* 0x002ee01a01007387 */ /* 0x008fe40000100a00 */
[----:B------:R0:W-:Y:S02]  /*3b1b0*/  STL.64 [R1+0x2ed8], R24 ;  /* 0x002ed81801007387 */ /* 0x0001e40000100a00 */
[----:B0-----:R-:W3:Y:S01]  /*3b1c0*/  LDL.LU R24, [R1+0x250] ;  /* 0x0002500001187983 */ /* 0x001ee20000300800 */
[----:B------:R-:W3:Y:S02]  /*3b1d0*/  LDL.LU R25, [R1+0x254] ;  /* 0x0002540001197983 */ /* 0x000ee40000300800 */
[----:B------:R-:W3:Y:S02]  /*3b1e0*/  LDL.LU R26, [R1+0x258] ;  /* 0x00025800011a7983 */ /* 0x000ee40000300800 */
[----:B------:R-:W-:-:S02]  /*3b1f0*/  IMAD.MOV.U32 R27, RZ, RZ, R2 ;  /* 0x000000ffff1b7224 */ /* 0x000fc400078e0002 */
[----:B------:R-:W2:Y:S01]  /*3b200*/  LDL.LU R2, [R1+0x2f50] ;  /* 0x002f500001027983 */ /* 0x000ea20000300800 */
[C---:B----4-:R-:W-:Y:S03]  /*3b210*/  HMMA.16816.F32.BF16 R4, R20.reuse, R4, R16 ;  /* 0x000000041404723c */ /* 0x050fe60000041810 */
[----:B------:R-:W4:Y:S01]  /*3b220*/  LDL.LU.64 R18, [R1+0x2f48] ;  /* 0x002f480001127983 */ /* 0x000f220000300a00 */
[----:B------:R-:W4:Y:S11]  /*3b230*/  LDL.LU.64 R16, [R1+0x2f40] ;  /* 0x002f400001107983 */ /* 0x000f360000300a00 */
[----:B------:R-:W-:Y:S08]  /*3b240*/  @!UPT UIADD3 URZ, URZ, URZ, URZ ;  /* 0x0000003f3f3ff290 */ /* 0x000ff0000fffe03f */
[----:B------:R0:W-:Y:S01]  /*3b250*/  STL.64 [R1+0x350], R4 ;  /* 0x0003500401007387 */ /* 0x0001e20000100a00 */
[----:B------:R1:W-:Y:S03]  /*3b260*/  STL.64 [R1+0x358], R6 ;  /* 0x0003580601007387 */ /* 0x0003e60000100a00 */
[----:B0-----:R-:W4:Y:S02]  /*3b270*/  LDL.LU.64 R4, [R1+0x2f38] ;  /* 0x002f380001047983 */ /* 0x001f240000300a00 */
[----:B----4-:R-:W-:Y:S02]  /*3b280*/  HMMA.16816.F32.BF16 R20, R20, R4, R16 ;  /* 0x000000041414723c */ /* 0x010fe40000041810 */
[----:B------:R-:W4:Y:S01]  /*3b290*/  LDL.LU.64 R16, [R1+0x2f30] ;  /* 0x002f300001107983 */ /* 0x000f220000300a00 */
[----:B------:R-:W-:Y:S02]  /*3b2a0*/  IMAD.MOV.U32 R3, RZ, RZ, R4 ;  /* 0x000000ffff037224 */ /* 0x000fe400078e0004 */
[----:B------:R-:W-:Y:S11]  /*3b2b0*/  IMAD.MOV.U32 R29, RZ, RZ, R5 ;  /* 0x000000ffff1d7224 */ /* 0x000ff600078e0005 */
[----:B------:R-:W-:Y:S07]  /*3b2c0*/  @!UPT UIADD3 URZ, URZ, URZ, URZ ;  /* 0x0000003f3f3ff290 */ /* 0x000fee000fffe03f */
[----:B------:R0:W-:Y:S01]  /*3b2d0*/  STL.64 [R1+0x2a0], R20 ;  /* 0x0002a01401007387 */ /* 0x0001e20000100a00 */
[----:B------:R2:W-:Y:S02]  /*3b2e0*/  STL.64 [R1+0x2a8], R22 ;  /* 0x0002a81601007387 */ /* 0x0005e40000100a00 */
[----:B-1----:R-:W4:Y:S02]  /*3b2f0*/  LDL.LU.64 R6, [R1+0x2f28] ;  /* 0x002f280001067983 */ /* 0x002f240000300a00 */
[----:B------:R-:W4:Y:S01]  /*3b300*/  LDL.LU.64 R4, [R1+0x2f20] ;  /* 0x002f200001047983 */ /* 0x000f220000300a00 */
[----:B0-----:R-:W3:Y:S01]  /*3b310*/  LDL.LU R20, [R1+0x270] ;  /* 0x0002700001147983 */ /* 0x001ee20000300800 */
[----:B------:R-:W3:Y:S02]  /*3b320*/  LDL.LU R21, [R1+0x274] ;  /* 0x0002740001157983 */ /* 0x000ee40000300800 */
[----:B--2---:R-:W3:Y:S02]  /*3b330*/  LDL.LU R22, [R1+0x278] ;  /* 0x0002780001167983 */ /* 0x004ee40000300800 */
[----:B------:R-:W-:Y:S01]  /*3b340*/  IMAD.MOV.U32 R23, RZ, RZ, R2 ;  /* 0x000000ffff177224 */ /* 0x000fe200078e0002 */
[----:B----4-:R-:W-:Y:S01]  /*3b350*/  HMMA.16816.F32.BF16 R8, R4, R16, R8 ;  /* 0x000000100408723c */ /* 0x010fe20000041808 */
        /* <DEDUP_REMOVED lines=9> */
[----:B------:R-:W2:Y:S11]  /*3b3f0*/  LDL.LU.64 R8, [R1+0x2f00] ;  /* 0x002f000001087983 */ /* 0x000eb60000300a00 */
[----:B------:R-:W-:Y:S11]  /*3b400*/  @!UPT UIADD3 URZ, URZ, URZ, URZ ;  /* 0x0000003f3f3ff290 */ /* 0x000ff6000fffe03f */
[----:B------:R0:W-:Y:S01]  /*3b410*/  STL.64 [R1+0x280], R16 ;  /* 0x0002801001007387 */ /* 0x0001e20000100a00 */
[----:B------:R1:W-:Y:S03]  /*3b420*/  STL.64 [R1+0x288], R18 ;  /* 0x0002881201007387 */ /* 0x0003e60000100a00 */
[----:B0-----:R-:W3:Y:S02]  /*3b430*/  LDL.LU.64 R16, [R1+0x2ef8] ;  /* 0x002ef80001107983 */ /* 0x001ee40000300a00 */
[C---:B---3--:R-:W-:Y:S11]  /*3b440*/  HMMA.16816.F32.BF16 R20, R4.reuse, R16, R20 ;  /* 0x000000100414723c */ /* 0x048ff60000041814 */
[----:B------:R-:W-:Y:S11]  /*3b450*/  @!UPT UIADD3 URZ, URZ, URZ, URZ ;  /* 0x0000003f3f3ff290 */ /* 0x000ff6000fffe03f */
[----:B------:R-:W-:Y:S01]  /*3b460*/  @!UPT UIADD3 URZ, URZ, URZ, URZ ;  /* 0x0000003f3f3ff290 */ /* 0x000fe2000fffe03f */
[----:B------:R0:W-:Y:S01]  /*3b470*/  STL.64 [R1+0x270], R20 ;  /* 0x0002701401007387 */ /* 0x0001e20000100a00 */
[----:B------:R-:W-:Y:S02]  /*3b480*/  STL.64 [R1+0x278], R22 ;  /* 0x0002781601007387 */ /* 0x000fe40000100a00 */
[----:B-1----:R-:W2:Y:S02]  /*3b490*/  LDL.LU.64 R18, [R1+0x2ef0] ;  /* 0x002ef00001127983 */ /* 0x002ea40000300a00 */
[----:B0-----:R-:W-:Y:S02]  /*3b4a0*/  IMAD.MOV.U32 R21, RZ, RZ, R16 ;  /* 0x000000ffff157224 */ /* 0x001fe400078e0010 */
[----:B------:R-:W-:Y:S02]  /*3b4b0*/  IMAD.MOV.U32 R20, RZ, RZ, R17 ;  /* 0x000000ffff147224 */ /* 0x000fe400078e0011 */
[----:B------:R-:W2:Y:S01]  /*3b4c0*/  LDL.LU.64 R16, [R1+0x2ee8] ;  /* 0x002ee80001107983 */ /* 0x000ea20000300a00 */
[C---:B------:R-:W-:Y:S08]  /*3b4d0*/  HMMA.16816.F32.BF16 R12, R4.reuse, R12, R24 ;  /* 0x0000000c040c723c */ /* 0x040ff00000041818 */
[C---:B--2---:R-:W-:Y:S11]  /*3b4e0*/  HMMA.16816.F32.BF16 R16, R4.reuse, R8, R16 ;  /* 0x000000080410723c */ /* 0x044ff60000041810 */
[----:B------:R-:W-:Y:S11]  /*3b4f0*/  @!UPT UIADD3 URZ, URZ, URZ, URZ ;  /* 0x0000003f3f3ff290 */ /* 0x000ff6000fffe03f */
[----:B------:R-:W-:Y:S01]  /*3b500*/  @!UPT UIADD3 URZ, URZ, URZ, URZ ;  /* 0x0000003f3f3ff290 */ /* 0x000fe2000fffe03f */
[----:B------:R0:W-:Y:S02]  /*3b510*/  STL.64 [R1+0x260], R16 ;  /* 0x0002601001007387 */ /* 0x0001e40000100a00 */
[----:B0-----:R-:W-:Y:S02]  /*3b520*/  IMAD.MOV.U32 R17, RZ, RZ, R8 ;  /* 0x000000ffff117224 */ /* 0x001fe400078e0008 */
[----:B------:R-:W-:Y:S02]  /*3b530*/  IMAD.MOV.U32 R16, RZ, RZ, R9 ;  /* 0x000000ffff107224 */ /* 0x000fe400078e0009 */
[----:B------:R-:W0:Y:S04]  /*3b540*/  LDSM.16.MT88.4 R8, [R0+0x10300] ;  /* 0x010300000008783b */ /* 0x000e280000004200 */
[----:B------:R-:W-:Y:S04]  /*3b550*/  STL.64 [R1+0x268], R18 ;  /* 0x0002681201007387 */ /* 0x000fe80000100a00 */
[----:B0-----:R-:W-:Y:S01]  /*3b560*/  STL.64 [R1+0x2eb8], R10 ;  /* 0x002eb80a01007387 */ /* 0x001fe20000100a00 */
[----:B------:R0:W-:Y:S03]  /*3b570*/  STL.64 [R1+0x2eb0], R8 ;  /* 0x002eb00801007387 */ /* 0x0001e60000100a00 */
[----:B0-----:R-:W2:Y:S01]  /*3b580*/  LDL.LU R8, [R1+0x240] ;  /* 0x0002400001087983 */ /* 0x001ea20000300800 */
[----:B------:R-:W2:Y:S02]  /*3b590*/  LDL.LU R9, [R1+0x244] ;  /* 0x0002440001097983 */ /* 0x000ea40000300800 */
[----:B------:R-:W2:Y:S02]  /*3b5a0*/  LDL.LU R10, [R1+0x248] ;  /* 0x00024800010a7983 */ /* 0x000ea40000300800 */
[----:B------:R-:W2:Y:S01]  /*3b5b0*/  LDL.LU R11, [R1+0x24c] ;  /* 0x00024c00010b7983 */ /* 0x000ea20000300800 */
[----:B------:R-:W3:Y:S01]  /*3b5c0*/  LDL.LU.64 R26, [R1+0x2ee0] ;  /* 0x002ee000011a7983 */ /* 0x000ee20000300a00 */
[----:B------:R-:W2:Y:S02]  /*3b5d0*/  LDL.LU.64 R24, [R1+0x2ed8] ;  /* 0x002ed80001187983 */ /* 0x000ea40000300a00 */
[----:B------:R-:W-:Y:S02]  /*3b5e0*/  STL.64 [R1+0x250], R12 ;  /* 0x0002500c01007387 */ /* 0x000fe40000100a00 */
[----:B------:R-:W-:Y:S02]  /*3b5f0*/  STL.64 [R1+0x258], R14 ;  /* 0x0002580e01007387 */ /* 0x000fe40000100a00 */
[----:B------:R-:W0:Y:S04]  /*3b600*/  LDSM.16.MT88.4 R12, [R0+0x10380] ;  /* 0x01038000000c783b */ /* 0x000e280000004200 */
[----:B0-----:R-:W-:Y:S01]  /*3b610*/  STL.64 [R1+0x2e28], R14 ;  /* 0x002e280e01007387 */ /* 0x001fe20000100a00 */
[----:B------:R0:W-:Y:S03]  /*3b620*/  STL.64 [R1+0x2e20], R12 ;  /* 0x002e200c01007387 */ /* 0x0001e60000100a00 */
[----:B0-----:R-:W4:Y:S01]  /*3b630*/  LDL.LU.64 R12, [R1+0x70] ;  /* 0x00007000010c7983 */ /* 0x001f220000300a00 */
[----:B--2---:R-:W-:Y:S03]  /*3b640*/  HMMA.16816.F32.BF16 R8, R4, R24, R8 ;  /* 0x000000180408723c */ /* 0x004fe60000041808 */
[----:B---3--:R-:W-:Y:S01]  /*3b650*/  STL.64 [R1+0x2e48], R26 ;  /* 0x002e481a01007387 */ /* 0x008fe20000100a00 */
[----:B------:R0:W-:Y:S11]  /*3b660*/  STL.64 [R1+0x2e40], R24 ;  /* 0x002e401801007387 */ /* 0x0001f60000100a00 */
[----:B------:R-:W-:Y:S08]  /*3b670*/  @!UPT UIADD3 URZ, URZ, URZ, URZ ;  /* 0x0000003f3f3ff290 */ /* 0x000ff0000fffe03f */
[----:B------:R-:W-:Y:S01]  /*3b680*/  STL.64 [R1+0x240], R8 ;  /* 0x0002400801007387 */ /* 0x000fe20000100a00 */
[----:B------:R-:W-:Y:S02]  /*3b690*/  STL.64 [R1+0x248], R10 ;  /* 0x0002480a01007387 */ /* 0x000fe40000100a00 */
[----:B0-----:R-:W2:Y:S02]  /*3b6a0*/  LDL.LU.64 R24, [R1+0x20] ;  /* 0x0000200001187983 */ /* 0x001ea40000300a00 */
[----:B--2---:R0:W-:Y:S02]  /*3b6b0*/  STL.64 [R1+0x2e60], R24 ;  /* 0x002e601801007387 */ /* 0x0041e40000100a00 */
        /* <DEDUP_REMOVED lines=8> */
[----:B------:R-:W3:Y:S02]  /*3b740*/  LDL.LU R18, [R1+0x118] ;  /* 0x0001180001127983 */ /* 0x000ee40000300800 */
[----:B------:R-:W3:Y:S02]  /*3b750*/  LDL.LU R19, [R1+0x11c] ;  /* 0x00011c0001137983 */ /* 0x000ee40000300800 */
[----:B------:R-:W-:-:S02]  /*3b760*/  IMAD.MOV.U32 R24, RZ, RZ, R21 ;  /* 0x000000ffff187224 */ /* 0x000fc400078e0015 */
[----:B------:R-:W-:-:S05]  /*3b770*/  IMAD.MOV.U32 R25, RZ, RZ, R20 ;  /* 0x000000ffff197224 */ /* 0x000fca00078e0014 */
[----:B------:R-:W-:Y:S01]  /*3b780*/  STL.64 [R1+0x2e90], R24 ;  /* 0x002e901801007387 */ /* 0x000fe20000100a00 */
[----:B------:R-:W-:-:S03]  /*3b790*/  IMAD.MOV.U32 R8, RZ, RZ, R3 ;  /* 0x000000ffff087224 */ /* 0x000fc600078e0003 */
[----:B---3--:R-:W-:Y:S01]  /*3b7a0*/  STL.64 [R1+0x2e38], R18 ;  /* 0x002e381201007387 */ /* 0x008fe20000100a00 */
[----:B--2---:R0:W-:Y:S03]  /*3b7b0*/  STL.64 [R1+0x2e30], R16 ;  /* 0x002e301001007387 */ /* 0x0041e60000100a00 */
[----:B0-----:R-:W2:Y:S01]  /*3b7c0*/  LDL.LU R16, [R1+0x120] ;  /* 0x0001200001107983 */ /* 0x001ea20000300800 */
[----:B------:R-:W2:Y:S02]  /*3b7d0*/  LDL.LU R17, [R1+0x124] ;  /* 0x0001240001117983 */ /* 0x000ea40000300800 */
[----:B------:R-:W3:Y:S02]  /*3b7e0*/  LDL.LU R18, [R1+0x128] ;  /* 0x0001280001127983 */ /* 0x000ee40000300800 */
[----:B------:R-:W3:Y:S01]  /*3b7f0*/  LDL.LU R19, [R1+0x12c] ;  /* 0x00012c0001137983 */ /* 0x000ee20000300800 */
[----:B------:R-:W2:Y:S01]  /*3b800*/  LDL.LU R3, [R1+0x2ed0] ;  /* 0x002ed00001037983 */ /* 0x000ea20000300800 */
[----:B------:R-:W4:Y:S02]  /*3b810*/  LDL.LU R20, [R1+0x230] ;  /* 0x0002300001147983 */ /* 0x000f240000300800 */
[----:B------:R-:W4:Y:S02]  /*3b820*/  LDL.LU R21, [R1+0x234] ;  /* 0x0002340001157983 */ /* 0x000f240000300800 */
[----:B------:R-:W4:Y:S01]  /*3b830*/  LDL.LU R22, [R1+0x238] ;  /* 0x0002380001167983 */ /* 0x000f220000300800 */
[----:B------:R-:W4:Y:S01]  /*3b840*/  LDL.LU R23, [R1+0x23c] ;  /* 0x00023c0001177983 */ /* 0x000f220000300800 */
[----:B------:R-:W2:Y:S03]  /*3b850*/  LDL.LU.64 R24, [R1+0x30] ;  /* 0x0000300001187983 */ /* 0x000ea60000300a00 */
[----:B--2---:R-:W-:Y:S01]  /*3b860*/  STL.64 [R1+0x2ea8], R24 ;  /* 0x002ea81801007387 */ /* 0x004fe20000100a00 */
[----:B---3--:R-:W-:Y:S02]  /*3b870*/  STL.64 [R1+0x2e58], R18 ;  /* 0x002e581201007387 */ /* 0x008fe40000100a00 */
[----:B------:R0:W-:Y:S02]  /*3b880*/  STL.64 [R1+0x2e50], R16 ;  /* 0x002e501001007387 */ /* 0x0001e40000100a00 */
[----:B0-----:R-:W2:Y:S01]  /*3b890*/  LDL.LU R16, [R1+0x130] ;  /* 0x0001300001107983 */ /* 0x001ea20000300800 */
[----:B------:R-:W2:Y:S02]  /*3b8a0*/  LDL.LU R17, [R1+0x134] ;  /* 0x0001340001117983 */ /* 0x000ea40000300800 */
[----:B------:R-:W3:Y:S02]  /*3b8b0*/  LDL.LU R18, [R1+0x138] ;  /* 0x0001380001127983 */ /* 0x000ee40000300800 */
[----:B------:R-:W3:Y:S01]  /*3b8c0*/  LDL.LU R19, [R1+0x13c] ;  /* 0x00013c0001137983 */ /* 0x000ee20000300800 */
[----:B------:R-:W2:Y:S01]  /*3b8d0*/  LDL.LU R24, [R1+0x170] ;  /* 0x0001700001187983 */ /* 0x000ea20000300800 */
        /* <DEDUP_REMOVED lines=15> */
[----:B----4-:R-:W-:Y:S01]  /*3b9d0*/  HMMA.16816.F32.BF16 R20, R4, R12, R20 ;  /* 0x0000000c0414723c */ /* 0x010fe20000041814 */
[----:B--2---:R-:W-:Y:S01]  /*3b9e0*/  STL.64 [R1+0x2e88], R18 ;  /* 0x002e881201007387 */ /* 0x004fe20000100a00 */
[----:B---3--:R0:W-:Y:S03]  /*3b9f0*/  STL.64 [R1+0x2e80], R16 ;  /* 0x002e801001007387 */ /* 0x0081e60000100a00 */
[----:B0-----:R-:W2:Y:S01]  /*3ba00*/  LDL.LU R16, [R1+0x150] ;  /* 0x0001500001107983 */ /* 0x001ea20000300800 */
[----:B------:R-:W2:Y:S02]  /*3ba10*/  LDL.LU R17, [R1+0x154] ;  /* 0x0001540001117983 */ /* 0x000ea40000300800 */
[----:B------:R-:W3:Y:S02]  /*3ba20*/  LDL.LU R18, [R1+0x158] ;  /* 0x0001580001127983 */ /* 0x000ee40000300800 */
[----:B------:R-:W3:Y:S02]  /*3ba30*/  LDL.LU R19, [R1+0x15c] ;  /* 0x00015c0001137983 */ /* 0x000ee40000300800 */
[----:B------:R-:W-:-:S07]  /*3ba40*/  IMAD.MOV.U32 R9, RZ, RZ, R29 ;  /* 0x000000ffff097224 */ /* 0x000fce00078e001d */
[----:B------:R-:W-:Y:S01]  /*3ba50*/  HMMA.16816.F32.BF16 R4, R4, R8, R24 ;  /* 0x000000080404723c */ /* 0x000fe20000041818 */
[----:B---3--:R-:W-:Y:S01]  /*3ba60*/  STL.64 [R1+0x2ea0], R18 ;  /* 0x002ea01201007387 */ /* 0x008fe20000100a00 */
[----:B--2---:R0:W-:Y:S03]  /*3ba70*/  STL.64 [R1+0x2e98], R16 ;  /* 0x002e981001007387 */ /* 0x0041e60000100a00 */
[----:B0-----:R-:W2:Y:S01]  /*3ba80*/  LDL.LU R16, [R1+0x160] ;  /* 0x0001600001107983 */ /* 0x001ea20000300800 */
[----:B------:R-:W2:Y:S02]  /*3ba90*/  LDL.LU R17, [R1+0x164] ;  /* 0x0001640001117983 */ /* 0x000ea40000300800 */
[----:B------:R-:W2:Y:S02]  /*3baa0*/  LDL.LU R18, [R1+0x168] ;  /* 0x0001680001127983 */ /* 0x000ea40000300800 */
[----:B------:R-:W2:Y:S01]  /*3bab0*/  LDL.LU R19, [R1+0x16c] ;  /* 0x00016c0001137983 */ /* 0x000ea20000300800 */
[----:B------:R-:W-:Y:S01]  /*3bac0*/  STL.64 [R1+0x230], R20 ;  /* 0x0002301401007387 */ /* 0x000fe20000100a00 */
[----:B------:R-:W-:Y:S02]  /*3bad0*/  STL.64 [R1+0x238], R22 ;  /* 0x0002381601007387 */ /* 0x000fe40000100a00 */
[----:B------:R-:W0:Y:S02]  /*3bae0*/  LDSM.16.MT88.4 R20, [R0+0x14080] ;  /* 0x014080000014783b */ /* 0x000e240000004200 */
[----:B0-----:R-:W-:Y:S02]  /*3baf0*/  STL.64 [R1+0x2d20], R22 ;  /* 0x002d201601007387 */ /* 0x001fe40000100a00 */
[----:B------:R0:W-:Y:S02]  /*3bb00*/  STL.64 [R1+0x2d18], R20 ;  /* 0x002d181401007387 */ /* 0x0001e40000100a00 */
[----:B------:R-:W3:Y:S02]  /*3bb10*/  LDL.LU.64 R26, [R1+0x2ec8] ;  /* 0x002ec800011a7983 */ /* 0x000ee40000300a00 */
[----:B------:R-:W3:Y:S01]  /*3bb20*/  LDL.LU.64 R24, [R1+0x2ec0] ;  /* 0x002ec00001187983 */ /* 0x000ee20000300a00 */
[----:B------:R-:W3:Y:S01]  /*3bb30*/  LDL.LU.64 R10, [R1+0x2eb8] ;  /* 0x002eb800010a7983 */ /* 0x000ee20000300a00 */
[----:B------:R-:W3:Y:S02]  /*3bb40*/  LDL.LU.64 R8, [R1+0x2eb0] ;  /* 0x002eb00001087983 */ /* 0x000ee40000300a00 */
[----:B------:R-:W-:Y:S02]  /*3bb50*/  STL.64 [R1+0x180], R4 ;  /* 0x0001800401007387 */ /* 0x000fe40000100a00 */
[----:B------:R-:W-:Y:S02]  /*3bb60*/  STL.64 [R1+0x188], R6 ;  /* 0x0001880601007387 */ /* 0x000fe40000100a00 */
[----:B------:R-:W1:Y:S01]  /*3bb70*/  LDSM.16.MT88.4 R4, [R0+0x14100] ;  /* 0x014100000004783b */ /* 0x000e620000004200 */
[----:B0-----:R-:W-:-:S02]  /*3bb80*/  IMAD.MOV.U32 R20, RZ, RZ, R28 ;  /* 0x000000ffff147224 */ /* 0x001fc400078e001c */
[----:B------:R-:W-:Y:S01]  /*3bb90*/  IMAD.MOV.U32 R21, RZ, RZ, R2 ;  /* 0x000000ffff157224 */ /* 0x000fe200078e0002 */
[----:B-1----:R-:W-:Y:S01]  /*3bba0*/  STL.64 [R1+0x2ca8], R6 ;  /* 0x002ca80601007387 */ /* 0x002fe20000100a00 */
[----:B------:R0:W-:Y:S03]  /*3bbb0*/  STL.64 [R1+0x2ca0], R4 ;  /* 0x002ca00401007387 */ /* 0x0001e60000100a00 */
[----:B0-----:R-:W4:Y:S01]  /*3bbc0*/  LDL.LU.64 R4, [R1+0x80] ;  /* 0x0000800001047983 */ /* 0x001f220000300a00 */
[----:B------:R-:W2:Y:S01]  /*3bbd0*/  LDL.64 R6, [R1+0x88] ;  /* 0x0000880001067983 */ /* 0x000ea20000100a00 */
[C---:B---3--:R-:W-:Y:S11]  /*3bbe0*/  HMMA.16816.F32.BF16 R24, R8.reuse, R20, R24 ;  /* 0x000000140818723c */ /* 0x048ff60000041818 */
[----:B------:R-:W-:Y:S11]  /*3bbf0*/  @!UPT UIADD3 URZ, URZ, URZ, URZ ;  /* 0x0000003f3f3ff290 */ /* 0x000ff6000fffe03f */
[----:B------:R-:W-:Y:S01]  /*3bc00*/  @!UPT UIADD3 URZ, URZ, URZ, URZ ;  /* 0x0000003f3f3ff290 */ /* 0x000fe2000fffe03f */
        /* <DEDUP_REMOVED lines=34> */
[----:B------:R-:W3:Y:S02]  /*3be30*/  LDL.LU.64 R26, [R1+0x2e48] ;  /* 0x002e4800011a7983 */ /* 0x000ee40000300a00 */
[----:B------:R-:W2:Y:S02]  /*3be40*/  LDL.LU.64 R24, [R1+0x2e40] ;  /* 0x002e400001187983 */ /* 0x000ea40000300a00 */
[C---:B--2---:R-:W-:Y:S11]  /*3be50*/  HMMA.16816.F32.BF16 R16, R8.reuse, R24, R16 ;  /* 0x000000180810723c */ /* 0x044ff60000041810 */
[----:B------:R-:W-:Y:S11]  /*3be60*/  @!UPT UIADD3 URZ, URZ, URZ, URZ ;  /* 0x0000003f3f3ff290 */ /* 0x000ff6000fffe03f */
[----:B------:R-:W-:Y:S01]  /*3be70*/  @!UPT UIADD3 URZ, URZ, URZ, URZ ;  /* 0x0000003f3f3ff290 */ /* 0x000fe2000fffe03f */
[----:B------:R-:W-:Y:S01]  /*3be80*/  STL.64 [R1+0x120], R16 ;  /* 0x0001201001007387 */ /* 0x000fe20000100a00 */
[----:B------:R0:W-:Y:S03]  /*3be90*/  STL.64 [R1+0x128], R18 ;  /* 0x0001281201007387 */ /* 0x0001e60000100a00 */
[----:B0-----:R-:W2:Y:S01]  /*3bea0*/  LDL.LU.64 R18, [R1+0x2e38] ;  /* 0x002e380001127983 */ /* 0x001ea20000300a00 */
[----:B------:R-:W2:Y:S02]  /*3beb0*/  LDL.LU.64 R16, [R1+0x2e30] ;  /* 0x002e300001107983 */ /* 0x000ea40000300a00 */
[----:B---3--:R-:W-:Y:S02]  /*3bec0*/  STL.64 [R1+0x2dd8], R26 ;  /* 0x002dd81a01007387 */ /* 0x008fe40000100a00 */
[----:B------:R0:W-:Y:S02]  /*3bed0*/  STL.64 [R1+0x2dd0], R24 ;  /* 0x002dd01801007387 */ /* 0x0001e40000100a00 */
[----:B0-----:R-:W4:Y:S01]  /*3bee0*/  LDL.LU R24, [R1+0xb0] ;  /* 0x0000b00001187983 */ /* 0x001f220000300800 */
[----:B------:R-:W4:Y:S02]  /*3bef0*/  LDL.LU R25, [R1+0xb4] ;  /* 0x0000b40001197983 */ /* 0x000f240000300800 */
[----:B------:R-:W4:Y:S02]  /*3bf00*/  LDL.LU R26, [R1+0xb8] ;  /* 0x0000b800011a7983 */ /* 0x000f240000300800 */
[----:B------:R-:W4:Y:S01]  /*3bf10*/  LDL.LU R27, [R1+0xbc] ;  /* 0x0000bc00011b7983 */ /* 0x000f220000300800 */
[C---:B--2---:R-:W-:Y:S08]  /*3bf20*/  HMMA.16816.F32.BF16 R16, R8.reuse, R12, R16 ;  /* 0x0000000c0810723c */ /* 0x044ff00000041810 */
[----:B----4-:R-:W-:Y:S11]  /*3bf30*/  HMMA.16816.F32.BF16 R8, R8, R4, R24 ;  /* 0x000000040808723c */ /* 0x010ff60000041818 */
[----:B------:R-:W-:Y:S04]  /*3bf40*/  @!UPT UIADD3 URZ, URZ, URZ, URZ ;  /* 0x0000003f3f3ff290 */ /* 0x000fe8000fffe03f */
[----:B------:R0:W-:Y:S01]  /*3bf50*/  STL.64 [R1+0x110], R16 ;  /* 0x0001101001007387 */ /* 0x0001e20000100a00 */
[----:B------:R-:W-:Y:S02]  /*3bf60*/  STL.64 [R1+0x118], R18 ;  /* 0x0001181201007387 */ /* 0x000fe40000100a00 */
[----:B------:R-:W2:Y:S02]  /*3bf70*/  LDL.LU.64 R14, [R1+0x2e28] ;  /* 0x002e2800010e7983 */ /* 0x000ea40000300a00 */
[----:B0-----:R-:W-:Y:S02]  /*3bf80*/  IMAD.MOV.U32 R17, RZ, RZ, R12 ;  /* 0x000000ffff117224 */ /* 0x001fe400078e000c */
[----:B------:R-:W-:Y:S02]  /*3bf90*/  IMAD.MOV.U32 R16, RZ, RZ, R13 ;  /* 0x000000ffff107224 */ /* 0x000fe400078e000d */
[----:B------:R-:W2:Y:S03]  /*3bfa0*/  LDL.LU.64 R12, [R1+0x2e20] ;  /* 0x002e2000010c7983 */ /* 0x000ea60000300a00 */
[----:B------:R-:W-:Y:S02]  /*3bfb0*/  STL.64 [R1+0x2e00], R16 ;  /* 0x002e001001007387 */ /* 0x000fe40000100a00 */
[----:B------:R-:W3:Y:S02]  /*3bfc0*/  LDL.LU R24, [R1+0x480] ;  /* 0x0004800001187983 */ /* 0x000ee40000300800 */
[----:B------:R-:W-:Y:S01]  /*3bfd0*/  STL.64 [R1+0xb0], R8 ;  /* 0x0000b00801007387 */ /* 0x000fe20000100a00 */
[----:B------:R-:W-:Y:S01]  /*3bfe0*/  STL.64 [R1+0xb8], R10 ;  /* 0x0000b80a01007387 */ /* 0x000fe20000100a00 */
        /* <DEDUP_REMOVED lines=13> */
[----:B------:R-:W-:Y:S01]  /*3c0c0*/  STL.64 [R1+0x2db0], R6 ;  /* 0x002db00601007387 */ /* 0x000fe20000100a00 */
[----:B------:R0:W-:Y:S02]  /*3c0d0*/  STL.64 [R1+0x2da8], R4 ;  /* 0x002da80401007387 */ /* 0x0001e40000100a00 */
[----:B------:R-:W4:Y:S02]  /*3c0e0*/  LDL.LU.64 R8, [R1] ;  /* 0x0000000001087983 */ /* 0x000f240000300a00 */
[----:B------:R-:W3:Y:S02]  /*3c0f0*/  LDL.64 R10, [R1+0x8] ;  /* 0x00000800010a7983 */ /* 0x000ee40000100a00 */
[----:B0-----:R-:W-:Y:S01]  /*3c100*/  IMAD.MOV.U32 R4, RZ, RZ, R2 ;  /* 0x000000ffff047224 */ /* 0x001fe200078e0002 */
[----:B--2---:R-:W-:Y:S01]  /*3c110*/  HMMA.16816.F32.BF16 R20, R12, R20, R24 ;  /* 0x000000140c14723c */ /* 0x004fe20000041818 */
[----:B------:R-:W2:Y:S01]  /*3c120*/  LDL.LU.64 R26, [R1+0x2e18] ;  /* 0x002e1800011a7983 */ /* 0x000ea20000300a00 */
[----:B------:R-:W2:Y:S11]  /*3c130*/  LDL.LU.64 R24, [R1+0x2e10] ;  /* 0x002e100001187983 */ /* 0x000eb60000300a00 */
[----:B------:R-:W-:Y:S10]  /*3c140*/  @!UPT UIADD3 URZ, URZ, URZ, URZ ;  /* 0x0000003f3f3ff290 */ /* 0x000ff4000fffe03f */
[----:B------:R0:W-:Y:S01]  /*3c150*/  STL.64 [R1+0xa0], R20 ;  /* 0x0000a01401007387 */ /* 0x0001e20000100a00 */
[----:B------:R-:W-:-:S03]  /*3c160*/  IMAD.MOV.U32 R2, RZ, RZ, R22 ;  /* 0x000000ffff027224 */ /* 0x000fc600078e0016 */
[----:B0-----:R-:W2:Y:S01]  /*3c170*/  LDL.LU R20, [R1+0x2d0] ;  /* 0x0002d00001147983 */ /* 0x001ea20000300800 */
[----:B------:R-:W2:Y:S02]  /*3c180*/  LDL.LU R21, [R1+0x2d4] ;  /* 0x0002d40001157983 */ /* 0x000ea40000300800 */
[----:B------:R-:W2:Y:S02]  /*3c190*/  LDL.LU R22, [R1+0x2d8] ;  /* 0x0002d80001167983 */ /* 0x000ea40000300800 */
[----:B------:R-:W-:Y:S02]  /*3c1a0*/  IMAD.MOV.U32 R5, RZ, RZ, R0 ;  /* 0x000000ffff057224 */ /* 0x000fe400078e0000 */
[----:B------:R-:W-:Y:S02]  /*3c1b0*/  IMAD.MOV.U32 R0, RZ, RZ, R23 ;  /* 0x000000ffff007224 */ /* 0x000fe400078e0017 */
[----:B------:R-:W-:Y:S02]  /*3c1c0*/  IMAD.MOV.U32 R23, RZ, RZ, R3 ;  /* 0x000000ffff177224 */ /* 0x000fe400078e0003 */
[----:B------:R-:W3:Y:S04]  /*3c1d0*/  LDL.LU R3, [R1+0x2e0c] ;  /* 0x002e0c0001037983 */ /* 0x000ee80000300800 */
[----:B--2---:R-:W-:Y:S01]  /*3c1e0*/  STL.64 [R1+0x2d30], R22 ;  /* 0x002d301601007387 */ /* 0x004fe20000100a00 */
[----:B------:R0:W-:Y:S03]  /*3c1f0*/  STL.64 [R1+0x2d28], R20 ;  /* 0x002d281401007387 */ /* 0x0001e60000100a00 */
[----:B0-----:R-:W2:Y:S01]  /*3c200*/  LDL.LU R20, [R1+0x2e0] ;  /* 0x0002e00001147983 */ /* 0x001ea20000300800 */
[----:B------:R-:W2:Y:S02]  /*3c210*/  LDL.LU R21, [R1+0x2e4] ;  /* 0x0002e40001157983 */ /* 0x000ea40000300800 */
[----:B------:R-:W2:Y:S02]  /*3c220*/  LDL.LU R22, [R1+0x2e8] ;  /* 0x0002e80001167983 */ /* 0x000ea40000300800 */
[----:B------:R-:W2:Y:S02]  /*3c230*/  LDL.LU R23, [R1+0x2ec] ;  /* 0x0002ec0001177983 */ /* 0x000ea40000300800 */
[----:B--2---:R3:W-:Y:S01]  /*3c240*/  STL.64 [R1+0x2d48], R22 ;  /* 0x002d481601007387 */ /* 0x0047e20000100a00 */
[----:B------:R0:W-:Y:S02]  /*3c250*/  STL.64 [R1+0x2d40], R20 ;  /* 0x002d401401007387 */ /* 0x0001e40000100a00 */
[----:B---3--:R-:W-:Y:S01]  /*3c260*/  IMAD.MOV.U32 R22, RZ, RZ, R3 ;  /* 0x000000ffff167224 */ /* 0x008fe200078e0003 */
[----:B0-----:R-:W2:Y:S01]  /*3c270*/  LDL.LU R20, [R1+0x2f0] ;  /* 0x0002f00001147983 */ /* 0x001ea20000300800 */
[----:B------:R-:W2:Y:S02]  /*3c280*/  LDL.LU R21, [R1+0x2f4] ;  /* 0x0002f40001157983 */ /* 0x000ea40000300800 */
[----:B------:R-:W3:Y:S02]  /*3c290*/  LDL.LU R3, [R1+0x2e08] ;  /* 0x002e080001037983 */ /* 0x000ee40000300800 */
[----:B------:R-:W2:Y:S01]  /*3c2a0*/  LDL.LU R23, [R1+0x2fc] ;  /* 0x0002fc0001177983 */ /* 0x000ea20000300800 */
[C---:B------:R-:W-:Y:S01]  /*3c2b0*/  HMMA.16816.F32.BF16 R4, R12.reuse, R4, R16 ;  /* 0x000000040c04723c */ /* 0x040fe20000041810 */
[----:B--2---:R-:W-:Y:S01]  /*3c2c0*/  STL.64 [R1+0x2d58], R22 ;  /* 0x002d581601007387 */ /* 0x004fe20000100a00 */
[----:B------:R0:W-:Y:S03]  /*3c2d0*/  STL.64 [R1+0x2d50], R20 ;  /* 0x002d501401007387 */ /* 0x0001e60000100a00 */
[----:B0-----:R-:W2:Y:S01]  /*3c2e0*/  LDL.LU R20, [R1+0x10] ;  /* 0x0000100001147983 */ /* 0x001ea20000300800 */
[----:B------:R-:W2:Y:S02]  /*3c2f0*/  LDL.LU R21, [R1+0x14] ;  /* 0x0000140001157983 */ /* 0x000ea40000300800 */
[----:B------:R-:W4:Y:S02]  /*3c300*/  LDL R22, [R1+0x18] ;  /* 0x0000180001167983 */ /* 0x000f240000100800 */
[----:B------:R-:W-:Y:S01]  /*3c310*/  STL [R1+0x2a54], R0 ;  /* 0x002a540001007387 */ /* 0x000fe20000100800 */
[----:B------:R-:W-:Y:S01]  /*3c320*/  STL [R1+0x2a50], R2 ;  /* 0x002a500201007387 */ /* 0x000fe20000100800 */
[----:B------:R-:W4:Y:S11]  /*3c330*/  LDL.LU.64 R16, [R1+0x2e00] ;  /* 0x002e000001107983 */ /* 0x000f360000300a00 */
[----:B------:R-:W-:Y:S02]  /*3c340*/  STL.64 [R1+0x90], R4 ;  /* 0x0000900401007387 */ /* 0x000fe40000100a00 */
[----:B------:R2:W-:Y:S02]  /*3c350*/  STL.64 [R1+0x98], R6 ;  /* 0x0000980601007387 */ /* 0x0005e40000100a00 */
[----:B---3--:R-:W-:Y:S01]  /*3c360*/  IMAD.MOV.U32 R23, RZ, RZ, R3 ;  /* 0x000000ffff177224 */ /* 0x008fe200078e0003 */
[----:B--2---:R-:W-:Y:S11]  /*3c370*/  HMMA.16816.F32.BF16 R4, R12, R20, R24 ;  /* 0x000000140c04723c */ /* 0x004ff60000041818 */
[----:B------:R-:W-:Y:S11]  /*3c380*/  @!UPT UIADD3 URZ, URZ, URZ, URZ ;  /* 0x0000003f3f3ff290 */ /* 0x000ff6000fffe03f */
[----:B------:R-:W-:Y:S01]  /*3c390*/  @!UPT UIADD3 URZ, URZ, URZ, URZ ;  /* 0x0000003f3f3ff290 */ /* 0x000fe2000fffe03f */
[----:B------:R0:W-:Y:S01]  /*3c3a0*/  STL.64 [R1+0x60], R4 ;  /* 0x0000600401007387 */ /* 0x0001e20000100a00 */
[----:B------:R-:W-:Y:S02]  /*3c3b0*/  STL [R1+0x6c], R7 ;  /* 0x00006c0701007387 */ /* 0x000fe40000100800 */
[----:B----4-:R1:W-:Y:S02]  /*3c3c0*/  STL.64 [R1+0x2d68], R22 ;  /* 0x002d681601007387 */ /* 0x0103e40000100a00 */
[----:B0-----:R-:W-:Y:S02]  /*3c3d0*/  IMAD.MOV.U32 R4, RZ, RZ, R17 ;  /* 0x000000ffff047224 */ /* 0x001fe400078e0011 */
[----:B------:R-:W-:Y:S01]  /*3c3e0*/  IMAD.MOV.U32 R5, RZ, RZ, R16 ;  /* 0x000000ffff057224 */ /* 0x000fe200078e0010 */
[----:B-1----:R-:W2:Y:S04]  /*3c3f0*/  LDL R22, [R1+0x38] ;  /* 0x0000380001167983 */ /* 0x002ea80000100800 */
[----:B------:R-:W2:Y:S01]  /*3c400*/  LDL R23, [R1+0x3c] ;  /* 0x00003c0001177983 */ /* 0x000ea20000100800 */
[----:B------:R0:W-:Y:S02]  /*3c410*/  STL.64 [R1+0x2dc8], R4 ;  /* 0x002dc80401007387 */ /* 0x0001e40000100a00 */
[----:B------:R-:W3:Y:S02]  /*3c420*/  LDL.LU R16, [R1+0x330] ;  /* 0x0003300001107983 */ /* 0x000ee40000300800 */
[----:B------:R-:W3:Y:S01]  /*3c430*/  LDL.LU R17, [R1+0x334] ;  /* 0x0003340001117983 */ /* 0x000ee20000300800 */
[----:B------:R-:W4:Y:S01]  /*3c440*/  LDL.LU R18, [R1+0x338] ;  /* 0x0003380001127983 */ /* 0x000f220000300800 */
[----:B------:R-:W4:Y:S02]  /*3c450*/  LDL.LU R19, [R1+0x33c] ;  /* 0x00033c0001137983 */ /* 0x000f240000300800 */
[----:B------:R-:W-:Y:S01]  /*3c460*/  IMAD.MOV.U32 R3, RZ, RZ, R6 ;  /* 0x000000ffff037224 */ /* 0x000fe200078e0006 */
[----:B0-----:R-:W2:Y:S01]  /*3c470*/  LDL.LU R4, [R1+0x340] ;  /* 0x0003400001047983 */ /* 0x001ea20000300800 */
[----:B------:R-:W2:Y:S02]  /*3c480*/  LDL.LU R5, [R1+0x344] ;  /* 0x0003440001057983 */ /* 0x000ea40000300800 */
[----:B------:R-:W2:Y:S02]  /*3c490*/  LDL.LU R6, [R1+0x348] ;  /* 0x0003480001067983 */ /* 0x000ea40000300800 */
[----:B------:R-:W2:Y:S02]  /*3c4a0*/  LDL.LU R7, [R1+0x34c] ;  /* 0x00034c0001077983 */ /* 0x000ea40000300800 */
[----:B------:R-:W-:-:S02]  /*3c4b0*/  IMAD.MOV.U32 R24, RZ, RZ, R28 ;  /* 0x000000ffff187224 */ /* 0x000fc400078e001c */
[----:B------:R-:W-:Y:S01]  /*3c4c0*/  IMAD.MOV.U32 R25, RZ, RZ, R29 ;  /* 0x000000ffff197224 */ /* 0x000fe200078e001d */
[----:B--2---:R-:W-:Y:S01]  /*3c4d0*/  STL.64 [R1+0x2de8], R6 ;  /* 0x002de80601007387 */ /* 0x004fe20000100a00 */
[----:B------:R-:W-:Y:S02]  /*3c4e0*/  STL.64 [R1+0x2de0], R4 ;  /* 0x002de00401007387 */ /* 0x000fe40000100a00 */
[----:B------:R-:W2:Y:S02]  /*3c4f0*/  LDL.LU R28, [R1+0x2dfc] ;  /* 0x002dfc00011c7983 */ /* 0x000ea40000300800 */
[----:B------:R-:W2:Y:S01]  /*3c500*/  LDL.LU R29, [R1+0x2df8] ;  /* 0x002df800011d7983 */ /* 0x000ea20000300800 */
[----:B------:R0:W-:Y:S04]  /*3c510*/  STL.64 [R1+0x2df0], R24 ;  /* 0x002df01801007387 */ /* 0x0001e80000100a00 */
        /* <DEDUP_REMOVED lines=8> */
[----:B----4-:R-:W-:Y:S01]  /*3c5a0*/  STL.64 [R1+0x2dc0], R18 ;  /* 0x002dc01201007387 */ /* 0x010fe20000100a00 */
[----:B---3--:R0:W-:Y:S03]  /*3c5b0*/  STL.64 [R1+0x2db8], R16 ;  /* 0x002db81001007387 */ /* 0x0081e60000100a00 */
[----:B0-----:R-:W3:Y:S01]  /*3c5c0*/  LDL.LU R16, [R1+0x460] ;  /* 0x0004600001107983 */ /* 0x001ee20000300800 */
[----:B------:R-:W3:Y:S02]  /*3c5d0*/  LDL.LU R17, [R1+0x464] ;  /* 0x0004640001117983 */ /* 0x000ee40000300800 */
[----:B------:R-:W3:Y:S02]  /*3c5e0*/  LDL.LU R18, [R1+0x468] ;  /* 0x0004680001127983 */ /* 0x000ee40000300800 */
[----:B------:R-:W3:Y:S01]  /*3c5f0*/  LDL.LU R19, [R1+0x46c] ;  /* 0x00046c0001137983 */ /* 0x000ee20000300800 */
[----:B------:R0:W-:Y:S04]  /*3c600*/  STL.64 [R1+0x2d80], R22 ;  /* 0x002d801601007387 */ /* 0x0001e80000100a00 */
[----:B0-----:R-:W4:Y:S04]  /*3c610*/  LDL R22, [R1+0x48] ;  /* 0x0000480001167983 */ /* 0x001f280000100800 */
[----:B------:R-:W4:Y:S01]  /*3c620*/  LDL R23, [R1+0x4c] ;  /* 0x00004c0001177983 */ /* 0x000f220000100800 */
[----:B------:R-:W-:Y:S01]  /*3c630*/  STL [R1+0x2bc8], R3 ;  /* 0x002bc80301007387 */ /* 0x000fe20000100800 */
[----:B--2---:R-:W-:Y:S11]  /*3c640*/  HMMA.16816.F32.BF16 R24, R12, R8, R24 ;  /* 0x000000080c18723c */ /* 0x004ff60000041818 */
[----:B------:R-:W-:Y:S11]  /*3c650*/  @!UPT UIADD3 URZ, URZ, URZ, URZ ;  /* 0x0000003f3f3ff290 */ /* 0x000ff6000fffe03f */
[----:B------:R-:W-:Y:S01]  /*3c660*/  @!UPT UIADD3 URZ, URZ, URZ, URZ ;  /* 0x0000003f3f3ff290 */ /* 0x000fe2000fffe03f */
[----:B------:R0:W-:Y:S04]  /*3c670*/  STL.64 [R1+0x50], R24 ;  /* 0x0000501801007387 */ /* 0x0001e80000100a00 */
[----:B0-----:R-:W2:Y:S01]  /*3c680*/  LDL.LU.64 R24, [R1+0x2df0] ;  /* 0x002df00001187983 */ /* 0x001ea20000300a00 */
[----:B------:R0:W-:Y:S02]  /*3c690*/  STL.64 [R1+0x2d60], R10 ;  /* 0x002d600a01007387 */ /* 0x0001e40000100a00 */
[----:B------:R-:W2:Y:S02]  /*3c6a0*/  LDL.LU R8, [R1+0x300] ;  /* 0x0003000001087983 */ /* 0x000ea40000300800 */
[----:B------:R-:W2:Y:S01]  /*3c6b0*/  LDL.LU R9, [R1+0x304] ;  /* 0x0003040001097983 */ /* 0x000ea20000300800 */
[----:B0-----:R-:W2:Y:S01]  /*3c6c0*/  LDL.LU R10, [R1+0x308] ;  /* 0x00030800010a7983 */ /* 0x001ea20000300800 */
[----:B------:R-:W2:Y:S02]  /*3c6d0*/  LDL.LU R11, [R1+0x30c] ;  /* 0x00030c00010b7983 */ /* 0x000ea40000300800 */
[----:B------:R-:W-:-:S02]  /*3c6e0*/  IMAD.MOV.U32 R0, RZ, RZ, R26 ;  /* 0x000000ffff007224 */ /* 0x000fc400078e001a */
[----:B------:R-:W-:Y:S01]  /*3c6f0*/  IMAD.MOV.U32 R2, RZ, RZ, R27 ;  /* 0x000000ffff027224 */ /* 0x000fe200078e001b */
        /* <DEDUP_REMOVED lines=9> */
[----:B0-----:R-:W4:Y:S01]  /*3c790*/  LDL.LU R8, [R1+0x320] ;  /* 0x0003200001087983 */ /* 0x001f220000300800 */
[----:B------:R-:W4:Y:S02]  /*3c7a0*/  LDL.LU R9, [R1+0x324] ;  /* 0x0003240001097983 */ /* 0x000f240000300800 */
[----:B------:R-:W4:Y:S02]  /*3c7b0*/  LDL.LU R10, [R1+0x328] ;  /* 0x00032800010a7983 */ /* 0x000f240000300800 */
[----:B------:R-:W4:Y:S01]  /*3c7c0*/  LDL.LU R11, [R1+0x32c] ;  /* 0x00032c00010b7983 */ /* 0x000f220000300800 */
[----:B------:R-:W2:Y:S01]  /*3c7d0*/  LDL R3, [R1+0x510] ;  /* 0x0005100001037983 */ /* 0x000ea20000100800 */
[----:B------:R-:W-:Y:S02]  /*3c7e0*/  STL [R1+0x2bd0], R2 ;  /* 0x002bd00201007387 */ /* 0x000fe40000100800 */
[----:B------:R-:W-:Y:S02]  /*3c7f0*/  STL [R1+0x2bcc], R0 ;  /* 0x002bcc0001007387 */ /* 0x000fe40000100800 */
[----:B------:R-:W2:Y:S01]  /*3c800*/  LDL.LU.64 R6, [R1+0x2de8] ;  /* 0x002de80001067983 */ /* 0x000ea20000300a00 */
[----:B------:R-:W2:Y:S06]  /*3c810*/  LDL.LU.64 R4, [R1+0x2de0] ;  /* 0x002de00001047983 */ /* 0x000eac0000300a00 */
[----:B------:R-:W-:Y:S02]  /*3c820*/  STL.64 [R1+0x220], R24 ;  /* 0x0002201801007387 */ /* 0x000fe40000100a00 */
[----:B------:R0:W-:Y:S02]  /*3c830*/  STL.64 [R1+0x228], R26 ;  /* 0x0002281a01007387 */ /* 0x0001e40000100a00 */
[----:B0-----:R-:W2:Y:S01]  /*3c840*/  LDL.LU.64 R26, [R1+0x2dd8] ;  /* 0x002dd800011a7983 */ /* 0x001ea20000300a00 */
[----:B------:R-:W2:Y:S02]  /*3c850*/  LDL.LU.64 R24, [R1+0x2dd0] ;  /* 0x002dd00001187983 */ /* 0x000ea40000300a00 */
[C---:B--2---:R-:W-:Y:S11]  /*3c860*/  HMMA.16816.F32.BF16 R4, R12.reuse, R24, R4 ;  /* 0x000000180c04723c */ /* 0x044ff60000041804 */
[----:B------:R-:W-:Y:S11]  /*3c870*/  @!UPT UIADD3 URZ, URZ, URZ, URZ ;  /* 0x0000003f3f3ff290 */ /* 0x000ff6000fffe03f */
[----:B------:R-:W-:Y:S01]  /*3c880*/  @!UPT UIADD3 URZ, URZ, URZ, URZ ;  /* 0x0000003f3f3ff290 */ /* 0x000fe2000fffe03f */
[----:B------:R0:W-:Y:S01]  /*3c890*/  STL.64 [R1+0x340], R4 ;  /* 0x0003400401007387 */ /* 0x0001e20000100a00 */
[----:B------:R3:W-:Y:S03]  /*3c8a0*/  STL.64 [R1+0x348], R6 ;  /* 0x0003480601007387 */ /* 0x0007e60000100a00 */
[----:B0-----:R-:W3:Y:S02]  /*3c8b0*/  LDL.LU.64 R4, [R1+0x2dc8] ;  /* 0x002dc80001047983 */ /* 0x001ee40000300a00 */
[C---:B---3--:R-:W-:Y:S02]  /*3c8c0*/  HMMA.16816.F32.BF16 R4, R12.reuse, R4, R16 ;  /* 0x000000040c04723c */ /* 0x048fe40000041810 */
[----:B------:R-:W2:Y:S01]  /*3c8d0*/  LDL.LU.64 R18, [R1+0x2dc0] ;  /* 0x002dc00001127983 */ /* 0x000ea20000300a00 */
[----:B------:R-:W2:Y:S11]  /*3c8e0*/  LDL.LU.64 R16, [R1+0x2db8] ;  /* 0x002db80001107983 */ /* 0x000eb60000300a00 */
[----:B------:R-:W-:Y:S09]  /*3c8f0*/  @!UPT UIADD3 URZ, URZ, URZ, URZ ;  /* 0x0000003f3f3ff290 */ /* 0x000ff2000fffe03f */
[----:B------:R-:W-:Y:S01]  /*3c900*/  STL.64 [R1+0x460], R4 ;  /* 0x0004600401007387 */ /* 0x000fe20000100a00 */
[----:B------:R0:W-:Y:S03]  /*3c910*/  STL.64 [R1+0x468], R6 ;  /* 0x0004680601007387 */ /* 0x0001e60000100a00 */
[----:B0-----:R-:W3:Y:S01]  /*3c920*/  LDL.LU.64 R6, [R1+0x2db0] ;  /* 0x002db00001067983 */ /* 0x001ee20000300a00 */
[----:B------:R-:W2:Y:S02]  /*3c930*/  LDL.LU.64 R4, [R1+0x2da8] ;  /* 0x002da80001047983 */ /* 0x000ea40000300a00 */
[----:B--2---:R-:W-:Y:S01]  /*3c940*/  HMMA.16816.F32.BF16 R12, R12, R4, R16 ;  /* 0x000000040c0c723c */ /* 0x004fe20000041810 */
[----:B------:R-:W4:Y:S01]  /*3c950*/  LDL.LU.64 R18, [R1+0x2da0] ;  /* 0x002da00001127983 */ /* 0x000f220000300a00 */
[----:B------:R-:W4:Y:S11]  /*3c960*/  LDL.LU.64 R16, [R1+0x2d98] ;  /* 0x002d980001107983 */ /* 0x000f360000300a00 */
[----:B------:R-:W-:Y:S10]  /*3c970*/  @!UPT UIADD3 URZ, URZ, URZ, URZ ;  /* 0x0000003f3f3ff290 */ /* 0x000ff4000fffe03f */
[----:B------:R-:W-:Y:S01]  /*3c980*/  STL.64 [R1+0x330], R12 ;  /* 0x0003300c01007387 */ /* 0x000fe20000100a00 */
[----:B------:R0:W-:Y:S03]  /*3c990*/  STL.64 [R1+0x338], R14 ;  /* 0x0003380e01007387 */ /* 0x0001e60000100a00 */
[----:B0-----:R-:W2:Y:S04]  /*3c9a0*/  LDL R14, [R1+0x28] ;  /* 0x00002800010e7983 */ /* 0x001ea80000100800 */
[----:B------:R-:W2:Y:S01]  /*3c9b0*/  LDL R15, [R1+0x2c] ;  /* 0x00002c00010f7983 */ /* 0x000ea20000100800 */
[C---:B----4-:R-:W-:Y:S03]  /*3c9c0*/  HMMA.16816.F32.BF16 R20, R16.reuse, R22, R8 ;  /* 0x000000161014723c */ /* 0x050fe60000041808 */
[----:B------:R-:W4:Y:S01]  /*3c9d0*/  LDL.LU.64 R10, [R1+0x2d90] ;  /* 0x002d9000010a7983 */ /* 0x000f220000300a00 */
[----:B------:R-:W4:Y:S11]  /*3c9e0*/  LDL.LU.64 R8, [R1+0x2d88] ;  /* 0x002d880001087983 */ /* 0x000f360000300a00 */
[----:B------:R-:W-:Y:S08]  /*3c9f0*/  @!UPT UIADD3 URZ, URZ, URZ, URZ ;  /* 0x0000003f3f3ff290 */ /* 0x000ff0000fffe03f */
        /* <DEDUP_REMOVED lines=10> */
[C---:B----4-:R-:W-:Y:S02]  /*3caa0*/  HMMA.16816.F32.BF16 R20, R16.reuse, R22, R8 ;  /* 0x000000161014723c */ /* 0x050fe40000041808 */
[----:B------:R-:W4:Y:S11]  /*3cab0*/  LDL.LU.64 R10, [R1+0x2d60] ;  /* 0x002d6000010a7983 */ /* 0x000f360000300a00 */
[----:B------:R-:W-:Y:S10]  /*3cac0*/  @!UPT UIADD3 URZ, URZ, URZ, URZ ;  /* 0x0000003f3f3ff290 */ /* 0x000ff4000fffe03f */
[----:B------:R-:W-:Y:S01]  /*3cad0*/  STL.64 [R1+0x300], R20 ;  /* 0x0003001401007387 */ /* 0x000fe20000100a00 */
[----:B------:R0:W-:Y:S03]  /*3cae0*/  STL.64 [R1+0x308], R22 ;  /* 0x0003081601007387 */ /* 0x0001e60000100a00 */
[----:B0-----:R-:W4:Y:S01]  /*3caf0*/  LDL.LU.64 R22, [R1+0x2d58] ;  /* 0x002d580001167983 */ /* 0x001f220000300a00 */
[----:B------:R-:W4:Y:S02]  /*3cb00*/  LDL.LU.64 R20, [R1+0x2d50] ;  /* 0x002d500001147983 */ /* 0x000f240000300a00 */
[C---:B----4-:R-:W-:Y:S11]  /*3cb10*/  HMMA.16816.F32.BF16 R20, R16.reuse, R10, R20 ;  /* 0x0000000a1014723c */ /* 0x050ff60000041814 */
[----:B------:R-:W-:Y:S11]  /*3cb20*/  @!UPT UIADD3 URZ, URZ, URZ, URZ ;  /* 0x0000003f3f3ff290 */ /* 0x000ff6000fffe03f */
[----:B------:R-:W-:Y:S01]  /*3cb30*/  @!UPT UIADD3 URZ, URZ, URZ, URZ ;  /* 0x0000003f3f3ff290 */ /* 0x000fe2000fffe03f */
[----:B------:R-:W-:Y:S01]  /*3cb40*/  STL.64 [R1+0x2f0], R20 ;  /* 0x0002f01401007387 */ /* 0x000fe20000100a00 */
[----:B------:R0:W-:Y:S03]  /*3cb50*/  STL.64 [R1+0x2f8], R22 ;  /* 0x0002f81601007387 */ /* 0x0001e60000100a00 */
[----:B0-----:R-:W2:Y:S01]  /*3cb60*/  LDL.LU.64 R22, [R1+0x2d48] ;  /* 0x002d480001167983 */ /* 0x001ea20000300a00 */
[----:B------:R-:W2:Y:S02]  /*3cb70*/  LDL.LU.64 R20, [R1+0x2d40] ;  /* 0x002d400001147983 */ /* 0x000ea40000300a00 */
[----:B------:R-:W-:Y:S02]  /*3cb80*/  STL.64 [R1+0x2cf0], R10 ;  /* 0x002cf00a01007387 */ /* 0x000fe40000100a00 */
[----:B------:R-:W-:Y:S02]  /*3cb90*/  IMAD.MOV.U32 R8, RZ, RZ, R26 ;  /* 0x000000ffff087224 */ /* 0x000fe400078e001a */
[----:B------:R-:W-:Y:S01]  /*3cba0*/  IMAD.MOV.U32 R9, RZ, RZ, R27 ;  /* 0x000000ffff097224 */ /* 0x000fe200078e001b */
[----:B------:R-:W4:Y:S01]  /*3cbb0*/  LDL.LU R26, [R1+0x2d3c] ;  /* 0x002d3c00011a7983 */ /* 0x000f220000300800 */
[----:B------:R-:W4:Y:S01]  /*3cbc0*/  LDL.LU R27, [R1+0x2d38] ;  /* 0x002d3800011b7983 */ /* 0x000f220000300800 */
[----:B--2---:R-:W-:Y:S11]  /*3cbd0*/  HMMA.16816.F32.BF16 R20, R16, R14, R20 ;  /* 0x0000000e1014723c */ /* 0x004ff60000041814 */
[----:B------:R-:W-:Y:S11]  /*3cbe0*/  @!UPT UIADD3 URZ, URZ, URZ, URZ ;  /* 0x0000003f3f3ff290 */ /* 0x000ff6000fffe03f */
[----:B------:R-:W-:Y:S01]  /*3cbf0*/  @!UPT UIADD3 URZ, URZ, URZ, URZ ;  /* 0x0000003f3f3ff290 */ /* 0x000fe2000fffe03f */
[----:B------:R-:W-:Y:S01]  /*3cc00*/  STL.64 [R1+0x2e0], R20 ;  /* 0x0002e01401007387 */ /* 0x000fe20000100a00 */
[----:B------:R0:W-:Y:S02]  /*3cc10*/  STL [R1+0x2e8], R22 ;  /* 0x0002e81601007387 */ /* 0x0001e40000100800 */
[----:B------:R-:W-:Y:S02]  /*3cc20*/  IMAD.MOV.U32 R24, RZ, RZ, R23 ;  /* 0x000000ffff187224 */ /* 0x000fe400078e0017 */
[----:B0-----:R-:W4:Y:S01]  /*3cc30*/  LDL.LU.64 R22, [R1+0x2d30] ;  /* 0x002d300001167983 */ /* 0x001f220000300a00 */
[----:B------:R-:W4:Y:S02]  /*3cc40*/  LDL.LU.64 R20, [R1+0x2d28] ;  /* 0x002d280001147983 */ /* 0x000f240000300a00 */
[----:B------:R0:W-:Y:S02]  /*3cc50*/  STL.64 [R1+0x2ce8], R14 ;  /* 0x002ce80e01007387 */ /* 0x0001e40000100a00 */
[----:B------:R-:W-:-:S02]  /*3cc60*/  IMAD.MOV.U32 R10, RZ, RZ, R29 ;  /* 0x000000ffff0a7224 */ /* 0x000fc400078e001d */
[----:B------:R-:W-:Y:S01]  /*3cc70*/  IMAD.MOV.U32 R11, RZ, RZ, R28 ;  /* 0x000000ffff0b7224 */ /* 0x000fe200078e001c */
[----:B0-----:R-:W2:Y:S01]  /*3cc80*/  LDL.64 R14, [R1+0x78] ;  /* 0x00007800010e7983 */ /* 0x001ea20000100a00 */
[C---:B----4-:R-:W-:Y:S11]  /*3cc90*/  HMMA.16816.F32.BF16 R20, R16.reuse, R26, R20 ;  /* 0x0000001a1014723c */ /* 0x050ff60000041814 */
[----:B------:R-:W-:Y:S11]  /*3cca0*/  @!UPT UIADD3 URZ, URZ, URZ, URZ ;  /* 0x0000003f3f3ff290 */ /* 0x000ff6000fffe03f */
[----:B------:R-:W-:Y:S01]  /*3ccb0*/  @!UPT UIADD3 URZ, URZ, URZ, URZ ;  /* 0x0000003f3f3ff290 */ /* 0x000fe2000fffe03f */
[----:B------:R0:W-:Y:S01]  /*3ccc0*/  STL.64 [R1+0x4a0], R20 ;  /* 0x0004a01401007387 */ /* 0x0001e20000100a00 */
[----:B------:R-:W-:Y:S02]  /*3ccd0*/  IMAD.MOV.U32 R29, RZ, RZ, R22 ;  /* 0x000000ffff1d7224 */ /* 0x000fe400078e0016 */
[----:B------:R-:W-:Y:S02]  /*3cce0*/  IMAD.MOV.U32 R28, RZ, RZ, R23 ;  /* 0x000000ffff1c7224 */ /* 0x000fe400078e0017 */
[----:B------:R-:W4:Y:S04]  /*3ccf0*/  LDL.LU.64 R22, [R1+0x2d20] ;  /* 0x002d200001167983 */ /* 0x000f280000300a00 */
[----:B0-----:R-:W4:Y:S01]  /*3cd00*/  LDL.LU.64 R20, [R1+0x2d18] ;  /* 0x002d180001147983 */ /* 0x001f220000300a00 */
[----:B------:R-:W-:Y:S02]  /*3cd10*/  STL.64 [R1+0x2ce0], R26 ;  /* 0x002ce01a01007387 */ /* 0x000fe40000100a00 */
[----:B------:R0:W-:Y:S02]  /*3cd20*/  STL [R1+0x2cd8], R24 ;  /* 0x002cd81801007387 */ /* 0x0001e40000100800 */
[----:B0-----:R-:W2:Y:S01]  /*3cd30*/  LDL.LU R24, [R1+0x2c0] ;  /* 0x0002c00001187983 */ /* 0x001ea20000300800 */
[----:B------:R-:W2:Y:S02]  /*3cd40*/  LDL.LU R25, [R1+0x2c4] ;  /* 0x0002c40001197983 */ /* 0x000ea40000300800 */
[----:B------:R-:W2:Y:S02]  /*3cd50*/  LDL.LU R26, [R1+0x2c8] ;  /* 0x0002c800011a7983 */ /* 0x000ea40000300800 */
[----:B------:R-:W2:Y:S01]  /*3cd60*/  LDL.LU R27, [R1+0x2cc] ;  /* 0x0002cc00011b7983 */ /* 0x000ea20000300800 */
[C---:B---3--:R-:W-:Y:S01]  /*3cd70*/  HMMA.16816.F32.BF16 R8, R16.reuse, R6, R8 ;  /* 0x000000061008723c */ /* 0x048fe20000041808 */
[----:B------:R-:W-:Y:S07]  /*3cd80*/  STL [R1+0x2c40], R29 ;  /* 0x002c401d01007387 */ /* 0x000fee0000100800 */
[----:B--2---:R-:W-:Y:S11]  /*3cd90*/  HMMA.16816.F32.BF16 R24, R16, R14, R24 ;  /* 0x0000000e1018723c */ /* 0x004ff60000041818 */
[----:B------:R-:W-:Y:S11]  /*3cda0*/  @!UPT UIADD3 URZ, URZ, URZ, URZ ;  /* 0x0000003f3f3ff290 */ /* 0x000ff6000fffe03f */
[----:B------:R-:W-:Y:S01]  /*3cdb0*/  @!UPT UIADD3 URZ, URZ, URZ, URZ ;  /* 0x0000003f3f3ff290 */ /* 0x000fe2000fffe03f */
[----:B------:R0:W-:Y:S01]  /*3cdc0*/  STL.64 [R1+0x540], R24 ;  /* 0x0005401801007387 */ /* 0x0001e20000100a00 */
[----:B------:R1:W-:Y:S03]  /*3cdd0*/  STL.64 [R1+0x548], R26 ;  /* 0x0005481a01007387 */ /* 0x0003e60000100a00 */
[----:B0-----:R-:W2:Y:S01]  /*3cde0*/  LDL.LU R24, [R1+0x1e0] ;  /* 0x0001e00001187983 */ /* 0x001ea20000300800 */
[----:B------:R-:W-:Y:S02]  /*3cdf0*/  STL.64 [R1+0x210], R8 ;  /* 0x0002100801007387 */ /* 0x000fe40000100a00 */
[----:B------:R-:W-:Y:S02]  /*3ce00*/  STL.64 [R1+0x218], R10 ;  /* 0x0002180a01007387 */ /* 0x000fe40000100a00 */
[----:B------:R-:W2:Y:S01]  /*3ce10*/  LDL.LU R25, [R1+0x1e4] ;  /* 0x0001e40001197983 */ /* 0x000ea20000300800 */
[----:B-1----:R-:W3:Y:S01]  /*3ce20*/  LDL.LU R26, [R1+0x1e8] ;  /* 0x0001e800011a7983 */ /* 0x002ee20000300800 */
[----:B------:R-:W3:Y:S03]  /*3ce30*/  LDL.LU R27, [R1+0x1ec] ;  /* 0x0001ec00011b7983 */ /* 0x000ee60000300800 */
[----:B---3--:R0:W-:Y:S01]  /*3ce40*/  STL.64 [R1+0x2d00], R26 ;  /* 0x002d001a01007387 */ /* 0x0081e20000100a00 */
[----:B--2---:R-:W-:Y:S03]  /*3ce50*/  STL.64 [R1+0x2cf8], R24 ;  /* 0x002cf81801007387 */ /* 0x004fe60000100a00 */
[----:B0-----:R-:W4:Y:S01]  /*3ce60*/  LDL.64 R26, [R1+0x48] ;  /* 0x00004800011a7983 */ /* 0x001f220000100a00 */
[----:B------:R-:W2:Y:S02]  /*3ce70*/  LDL.LU R8, [R1+0x1f0] ;  /* 0x0001f00001087983 */ /* 0x000ea40000300800 */
[----:B------:R-:W2:Y:S02]  /*3ce80*/  LDL.LU R9, [R1+0x1f4] ;  /* 0x0001f40001097983 */ /* 0x000ea40000300800 */
[----:B------:R-:W3:Y:S01]  /*3ce90*/  LDL.LU R10, [R1+0x1f8] ;  /* 0x0001f800010a7983 */ /* 0x000ee20000300800 */
[----:B------:R-:W3:Y:S04]  /*3cea0*/  LDL.LU R11, [R1+0x1fc] ;  /* 0x0001fc00010b7983 */ /* 0x000ee80000300800 */
[----:B---3--:R-:W-:Y:S01]  /*3ceb0*/  STL.64 [R1+0x2d10], R10 ;  /* 0x002d100a01007387 */ /* 0x008fe20000100a00 */
[----:B--2---:R0:W-:Y:S03]  /*3cec0*/  STL.64 [R1+0x2d08], R8 ;  /* 0x002d080801007387 */ /* 0x0041e60000100a00 */
[----:B0-----:R-:W4:Y:S01]  /*3ced0*/  LDL.LU R8, [R1+0x200] ;  /* 0x0002000001087983 */ /* 0x001f220000300800 */
[----:B------:R-:W4:Y:S02]  /*3cee0*/  LDL.LU R9, [R1+0x204] ;  /* 0x0002040001097983 */ /* 0x000f240000300800 */
[----:B------:R-:W4:Y:S02]  /*3cef0*/  LDL.LU R10, [R1+0x208] ;  /* 0x00020800010a7983 */ /* 0x000f240000300800 */
[----:B------:R-:W4:Y:S01]  /*3cf00*/  LDL.LU R11, [R1+0x20c] ;  /* 0x00020c00010b7983 */ /* 0x000f220000300800 */
[----:B------:R-:W-:Y:S01]  /*3cf10*/  STL.64 [R1+0x2cb8], R6 ;  /* 0x002cb80601007387 */ /* 0x000fe20000100a00 */
[----:B------:R-:W2:Y:S02]  /*3cf20*/  LDL.LU R16, [R1+0x2b0] ;  /* 0x0002b00001107983 */ /* 0x000ea40000300800 */
[----:B------:R-:W2:Y:S02]  /*3cf30*/  LDL.LU R17, [R1+0x2b4] ;  /* 0x0002b40001117983 */ /* 0x000ea40000300800 */
[----:B------:R-:W3:Y:S01]  /*3cf40*/  LDL.LU R18, [R1+0x2b8] ;  /* 0x0002b80001127983 */ /* 0x000ee20000300800 */
[----:B------:R-:W3:Y:S04]  /*3cf50*/  LDL.LU R19, [R1+0x2bc] ;  /* 0x0002bc0001137983 */ /* 0x000ee80000300800 */
[----:B---3--:R-:W-:Y:S01]  /*3cf60*/  STL.64 [R1+0x2c50], R18 ;  /* 0x002c501201007387 */ /* 0x008fe20000100a00 */
[----:B--2---:R0:W-:Y:S03]  /*3cf70*/  STL.64 [R1+0x2c48], R16 ;  /* 0x002c481001007387 */ /* 0x0041e60000100a00 */
[----:B0-----:R-:W2:Y:S01]  /*3cf80*/  LDL.LU R16, [R1+0x190] ;  /* 0x0001900001107983 */ /* 0x001ea20000300800 */
[----:B------:R-:W2:Y:S02]  /*3cf90*/  LDL.LU R17, [R1+0x194] ;  /* 0x0001940001117983 */ /* 0x000ea40000300800 */
[----:B------:R-:W3:Y:S02]  /*3cfa0*/  LDL.LU R18, [R1+0x198] ;  /* 0x0001980001127983 */ /* 0x000ee40000300800 */
[----:B------:R-:W3:Y:S01]  /*3cfb0*/  LDL.LU R19, [R1+0x19c] ;  /* 0x00019c0001137983 */ /* 0x000ee20000300800 */
[----:B----4-:R-:W-:Y:S01]  /*3cfc0*/  HMMA.16816.F32.BF16 R8, R20, R26, R8 ;  /* 0x0000001a1408723c */ /* 0x010fe20000041808 */
[----:B------:R-:W-:-:S02]  /*3cfd0*/  IMAD.MOV.U32 R2, RZ, RZ, R14 ;  /* 0x000000ffff027224 */ /* 0x000fc400078e000e */
[----:B------:R-:W-:Y:S01]  /*3cfe0*/  IMAD.MOV.U32 R0, RZ, RZ, R15 ;  /* 0x000000ffff007224 */ /* 0x000fe200078e000f */
[----:B---3--:R-:W-:Y:S01]  /*3cff0*/  STL.64 [R1+0x2c60], R18 ;  /* 0x002c601201007387 */ /* 0x008fe20000100a00 */
[----:B--2---:R0:W-:Y:S03]  /*3d000*/  STL.64 [R1+0x2c58], R16 ;  /* 0x002c581001007387 */ /* 0x0041e60000100a00 */
[----:B0-----:R-:W2:Y:S01]  /*3d010*/  LDL.LU R16, [R1+0xc0] ;  /* 0x0000c00001107983 */ /* 0x001ea20000300800 */
[----:B------:R-:W2:Y:S02]  /*3d020*/  LDL.LU R17, [R1+0xc4] ;  /* 0x0000c40001117983 */ /* 0x000ea40000300800 */
[----:B------:R-:W3:Y:S02]  /*3d030*/  LDL.LU R18, [R1+0xc8] ;  /* 0x0000c80001127983 */ /* 0x000ee40000300800 */
[----:B------:R-:W3:Y:S02]  /*3d040*/  LDL.LU R19, [R1+0xcc] ;  /* 0x0000cc0001137983 */ /* 0x000ee40000300800 */
[----:B------:R-:W-:-:S02]  /*3d050*/  IMAD.MOV.U32 R6, RZ, RZ, R2 ;  /* 0x000000ffff067224 */ /* 0x000fc400078e0002 */
[----:B------:R-:W-:Y:S01]  /*3d060*/  IMAD.MOV.U32 R7, RZ, RZ, R0 ;  /* 0x000000ffff077224 */ /* 0x000fe200078e0000 */
[----:B------:R-:W4:Y:S01]  /*3d070*/  LDL.LU R12, [R1+0x1d0] ;  /* 0x0001d000010c7983 */ /* 0x000f220000300800 */
[----:B------:R-:W4:Y:S02]  /*3d080*/  LDL.LU R13, [R1+0x1d4] ;  /* 0x0001d400010d7983 */ /* 0x000f240000300800 */
[----:B------:R-:W4:Y:S02]  /*3d090*/  LDL.LU R14, [R1+0x1d8] ;  /* 0x0001d800010e7983 */ /* 0x000f240000300800 */
[----:B------:R-:W4:Y:S01]  /*3d0a0*/  LDL.LU R15, [R1+0x1dc] ;  /* 0x0001dc00010f7983 */ /* 0x000f220000300800 */
[----:B------:R0:W-:Y:S04]  /*3d0b0*/  STL.64 [R1+0x2cd0], R6 ;  /* 0x002cd00601007387 */ /* 0x0001e80000100a00 */
[----:B0-----:R-:W4:Y:S01]  /*3d0c0*/  LDL.64 R6, [R1+0x38] ;  /* 0x0000380001067983 */ /* 0x001f220000100a00 */
[----:B------:R-:W-:-:S02]  /*3d0d0*/  IMAD.MOV.U32 R2, RZ, RZ, R26 ;  /* 0x000000ffff027224 */ /* 0x000fc400078e001a */
[----:B------:R-:W-:Y:S01]  /*3d0e0*/  IMAD.MOV.U32 R0, RZ, RZ, R27 ;  /* 0x000000ffff007224 */ /* 0x000fe200078e001b */
[----:B---3--:R0:W-:Y:S01]  /*3d0f0*/  STL.64 [R1+0x2c70], R18 ;  /* 0x002c701201007387 */ /* 0x0081e20000100a00 */
[----:B--2---:R-:W-:Y:S03]  /*3d100*/  STL.64 [R1+0x2c68], R16 ;  /* 0x002c681001007387 */ /* 0x004fe60000100a00 */
[----:B0-----:R-:W2:Y:S01]  /*3d110*/  LDL.64 R18, [R1+0x18] ;  /* 0x0000180001127983 */ /* 0x001ea20000100a00 */
[----:B------:R-:W-:Y:S02]  /*3d120*/  STL.64 [R1+0x5c0], R8 ;  /* 0x0005c00801007387 */ /* 0x000fe40000100a00 */
[----:B------:R0:W-:Y:S02]  /*3d130*/  STL.64 [R1+0x5c8], R10 ;  /* 0x0005c80a01007387 */ /* 0x0001e40000100a00 */
[----:B0-----:R-:W4:Y:S01]  /*3d140*/  LDL.LU.64 R10, [R1+0x2d10] ;  /* 0x002d1000010a7983 */ /* 0x001f220000300a00 */
[----:B------:R-:W4:Y:S02]  /*3d150*/  LDL.LU.64 R8, [R1+0x2d08] ;  /* 0x002d080001087983 */ /* 0x000f240000300a00 */
[----:B------:R-:W2:Y:S02]  /*3d160*/  LDL.LU.64 R26, [R1+0x2d00] ;  /* 0x002d0000011a7983 */ /* 0x000ea40000300a00 */
[----:B------:R-:W2:Y:S01]  /*3d170*/  LDL.LU.64 R24, [R1+0x2cf8] ;  /* 0x002cf80001187983 */ /* 0x000ea20000300a00 */
[C---:B----4-:R-:W-:Y:S11]  /*3d180*/  HMMA.16816.F32.BF16 R8, R20.reuse, R6, R8 ;  /* 0x000000061408723c */ /* 0x050ff60000041808 */
[----:B------:R-:W-:Y:S11]  /*3d190*/  @!UPT UIADD3 URZ, URZ, URZ, URZ ;  /* 0x0000003f3f3ff290 */ /* 0x000ff6000fffe03f */
[----:B------:R-:W-:Y:S01]  /*3d1a0*/  @!UPT UIADD3 URZ, URZ, URZ, URZ ;  /* 0x0000003f3f3ff290 */ /* 0x000fe2000fffe03f */
[----:B------:R0:W-:Y:S02]  /*3d1b0*/  STL.64 [R1+0x5b0], R8 ;  /* 0x0005b00801007387 */ /* 0x0001e40000100a00 */
[----:B0-----:R-:W-:Y:S02]  /*3d1c0*/  IMAD.MOV.U32 R9, RZ, RZ, R6 ;  /* 0x000000ffff097224 */ /* 0x001fe400078e0006 */
[----:B------:R-:W-:Y:S02]  /*3d1d0*/  IMAD.MOV.U32 R8, RZ, RZ, R7 ;  /* 0x000000ffff087224 */ /* 0x000fe400078e0007 */
[----:B--2---:R-:W-:Y:S01]  /*3d1e0*/  HMMA.16816.F32.BF16 R4, R20, R18, R24 ;  /* 0x000000121404723c */ /* 0x004fe20000041818 */
[----:B------:R0:W-:Y:S04]  /*3d1f0*/  STL.64 [R1+0x5b8], R10 ;  /* 0x0005b80a01007387 */ /* 0x0001e80000100a00 */
[----:B0-----:R-:W2:Y:S01]  /*3d200*/  LDL.LU.64 R10, [R1+0x2cf0] ;  /* 0x002cf000010a7983 */ /* 0x001ea20000300a00 */
[----:B------:R-:W3:Y:S11]  /*3d210*/  LDL.LU R24, [R1+0x1c0] ;  /* 0x0001c00001187983 */ /* 0x000ef60000300800 */
[----:B------:R-:W-:Y:S06]  /*3d220*/  @!UPT UIADD3 URZ, URZ, URZ, URZ ;  /* 0x0000003f3f3ff290 */ /* 0x000fec000fffe03f */
[----:B------:R0:W-:Y:S01]  /*3d230*/  STL.64 [R1+0x5a0], R4 ;  /* 0x0005a00401007387 */ /* 0x0001e20000100a00 */
[----:B------:R1:W-:Y:S02]  /*3d240*/  STL.64 [R1+0x5a8], R6 ;  /* 0x0005a80601007387 */ /* 0x0003e40000100a00 */
[----:B------:R-:W3:Y:S02]  /*3d250*/  LDL.LU R25, [R1+0x1c4] ;  /* 0x0001c40001197983 */ /* 0x000ee40000300800 */
[----:B------:R-:W3:Y:S01]  /*3d260*/  LDL.LU R26, [R1+0x1c8] ;  /* 0x0001c800011a7983 */ /* 0x000ee20000300800 */
[----:B------:R-:W3:Y:S04]  /*3d270*/  LDL.LU R27, [R1+0x1cc] ;  /* 0x0001cc00011b7983 */ /* 0x000ee80000300800 */
[----:B0-----:R-:W4:Y:S01]  /*3d280*/  LDL.LU R4, [R1+0x1b0] ;  /* 0x0001b00001047983 */ /* 0x001f220000300800 */
[----:B------:R-:W4:Y:S02]  /*3d290*/  LDL.LU R5, [R1+0x1b4] ;  /* 0x0001b40001057983 */ /* 0x000f240000300800 */
[----:B-1----:R-:W4:Y:S02]  /*3d2a0*/  LDL.LU R6, [R1+0x1b8] ;  /* 0x0001b80001067983 */ /* 0x002f240000300800 */
[----:B------:R-:W4:Y:S01]  /*3d2b0*/  LDL.LU R7, [R1+0x1bc] ;  /* 0x0001bc0001077983 */ /* 0x000f220000300800 */
[----:B------:R0:W-:Y:S02]  /*3d2c0*/  STL.64 [R1+0x2c78], R18 ;  /* 0x002c781201007387 */ /* 0x0001e40000100a00 */
[----:B0-----:R-:W-:-:S02]  /*3d2d0*/  IMAD.MOV.U32 R18, RZ, RZ, R9 ;  /* 0x000000ffff127224 */ /* 0x001fc400078e0009 */
[----:B------:R-:W-:-:S05]  /*3d2e0*/  IMAD.MOV.U32 R19, RZ, RZ, R8 ;  /* 0x000000ffff137224 */ /* 0x000fca00078e0008 */
[----:B------:R0:W-:Y:S02]  /*3d2f0*/  STL.64 [R1+0x2c88], R18 ;  /* 0x002c881201007387 */ /* 0x0001e40000100a00 */
[----:B0-----:R-:W-:Y:S02]  /*3d300*/  IMAD.MOV.U32 R18, RZ, RZ, R2 ;  /* 0x000000ffff127224 */ /* 0x001fe400078e0002 */
[----:B------:R-:W-:-:S05]  /*3d310*/  IMAD.MOV.U32 R19, RZ, RZ, R0 ;  /* 0x000000ffff137224 */ /* 0x000fca00078e0000 */
[----:B------:R0:W-:Y:S01]  /*3d320*/  STL.64 [R1+0x2cb0], R18 ;  /* 0x002cb01201007387 */ /* 0x0001e20000100a00 */
[----:B------:R-:W3:Y:S02]  /*3d330*/  LDL.LU R16, [R1+0x100] ;  /* 0x0001000001107983 */ /* 0x000ee40000300800 */
[----:B------:R-:W3:Y:S01]  /*3d340*/  LDL.LU R17, [R1+0x104] ;  /* 0x0001040001117983 */ /* 0x000ee20000300800 */
[----:B0-----:R-:W3:Y:S01]  /*3d350*/  LDL.LU R18, [R1+0x108] ;  /* 0x0001080001127983 */ /* 0x001ee20000300800 */
[----:B------:R-:W3:Y:S01]  /*3d360*/  LDL.LU R19, [R1+0x10c] ;  /* 0x00010c0001137983 */ /* 0x000ee20000300800 */
[C---:B--2---:R-:W-:Y:S02]  /*3d370*/  HMMA.16816.F32.BF16 R12, R20.reuse, R10, R12 ;  /* 0x0000000a140c723c */ /* 0x044fe4000004180c */
[----:B---3--:R-:W-:Y:S01]  /*3d380*/  STL.64 [R1+0x2cc8], R18 ;  /* 0x002cc81201007387 */ /* 0x008fe20000100a00 */
[----:B------:R0:W-:Y:S03]  /*3d390*/  STL.64 [R1+0x2cc0], R16 ;  /* 0x002cc01001007387 */ /* 0x0001e60000100a00 */
[----:B0-----:R-:W2:Y:S01]  /*3d3a0*/  LDL.LU R16, [R1+0x1a0] ;  /* 0x0001a00001107983 */ /* 0x001ea20000300800 */
[----:B------:R-:W2:Y:S02]  /*3d3b0*/  LDL.LU R17, [R1+0x1a4] ;  /* 0x0001a40001117983 */ /* 0x000ea40000300800 */
[----:B------:R-:W2:Y:S02]  /*3d3c0*/  LDL.LU R18, [R1+0x1a8] ;  /* 0x0001a80001127983 */ /* 0x000ea40000300800 */
[----:B------:R-:W2:Y:S11]  /*3d3d0*/  LDL.LU R19, [R1+0x1ac] ;  /* 0x0001ac0001137983 */ /* 0x000eb60000300800 */
        /* <DEDUP_REMOVED lines=10> */
[----:B--2---:R-:W-:Y:S01]  /*3d480*/  STL.64 [R1+0x2c98], R10 ;  /* 0x002c980a01007387 */ /* 0x004fe20000100a00 */
        /* <DEDUP_REMOVED lines=8> */
[----:B0-----:R-:W4:Y:S01]  /*3d510*/  LDL.LU.64 R26, [R1+0x2ce0] ;  /* 0x002ce000011a7983 */ /* 0x001f220000300a00 */
[----:B------:R-:W3:Y:S01]  /*3d520*/  LDL.LU R24, [R1+0x2cd8] ;  /* 0x002cd80001187983 */ /* 0x000ee20000300800 */
[C---:B----4-:R-:W-:Y:S11]  /*3d530*/  HMMA.16816.F32.BF16 R4, R20.reuse, R26, R4 ;  /* 0x0000001a1404723c */ /* 0x050ff60000041804 */
[----:B------:R-:W-:Y:S11]  /*3d540*/  @!UPT UIADD3 URZ, URZ, URZ, URZ ;  /* 0x0000003f3f3ff290 */ /* 0x000ff6000fffe03f */
[----:B------:R-:W-:Y:S01]  /*3d550*/  @!UPT UIADD3 URZ, URZ, URZ, URZ ;  /* 0x0000003f3f3ff290 */ /* 0x000fe2000fffe03f */
        /* <DEDUP_REMOVED lines=10> */
[----:B----4-:R-:W-:Y:S02]  /*3d600*/  HMMA.16816.F32.BF16 R20, R20, R6, R16 ;  /* 0x000000061414723c */ /* 0x010fe40000041810 */
[----:B------:R-:W2:Y:S01]  /*3d610*/  LDL.LU.64 R18, [R1+0x2cb0] ;  /* 0x002cb00001127983 */ /* 0x000ea20000300a00 */
[----:B------:R-:W-:Y:S02]  /*3d620*/  IMAD.MOV.U32 R29, RZ, RZ, R6 ;  /* 0x000000ffff1d7224 */ /* 0x000fe400078e0006 */
[----:B------:R-:W-:Y:S11]  /*3d630*/  IMAD.MOV.U32 R25, RZ, RZ, R7 ;  /* 0x000000ffff197224 */ /* 0x000ff600078e0007 */
[----:B------:R-:W-:Y:S07]  /*3d640*/  @!UPT UIADD3 URZ, URZ, URZ, URZ ;  /* 0x0000003f3f3ff290 */ /* 0x000fee000fffe03f */
[----:B------:R0:W-:Y:S01]  /*3d650*/  STL.64 [R1+0x530], R20 ;  /* 0x0005301401007387 */ /* 0x0001e20000100a00 */
[----:B------:R1:W-:Y:S02]  /*3d660*/  STL.64 [R1+0x538], R22 ;  /* 0x0005381601007387 */ /* 0x0003e40000100a00 */
[----:B------:R-:W2:Y:S02]  /*3d670*/  LDL.LU.64 R6, [R1+0x2ca8] ;  /* 0x002ca80001067983 */ /* 0x000ea40000300a00 */
[----:B------:R-:W2:Y:S01]  /*3d680*/  LDL.LU.64 R4, [R1+0x2ca0] ;  /* 0x002ca00001047983 */ /* 0x000ea20000300a00 */
        /* <DEDUP_REMOVED lines=12> */
[----:B------:R-:W2:Y:S11]  /*3d750*/  LDL.LU.64 R10, [R1+0x2c80] ;  /* 0x002c8000010a7983 */ /* 0x000eb60000300a00 */
[----:B------:R-:W-:Y:S10]  /*3d760*/  @!UPT UIADD3 URZ, URZ, URZ, URZ ;  /* 0x0000003f3f3ff290 */ /* 0x000ff4000fffe03f */
[----:B------:R-:W-:Y:S01]  /*3d770*/  STL.64 [R1+0x500], R16 ;  /* 0x0005001001007387 */ /* 0x000fe20000100a00 */
[----:B------:R0:W-:Y:S03]  /*3d780*/  STL.64 [R1+0x508], R18 ;  /* 0x0005081201007387 */ /* 0x0001e60000100a00 */
[----:B0-----:R-:W4:Y:S02]  /*3d790*/  LDL.LU.64 R18, [R1+0x2c78] ;  /* 0x002c780001127983 */ /* 0x001f240000300a00 */
[----:B----4-:R-:W-:Y:S11]  /*3d7a0*/  HMMA.16816.F32.BF16 R20, R4, R18, R20 ;  /* 0x000000120414723c */ /* 0x010ff60000041814 */
[----:B------:R-:W-:Y:S11]  /*3d7b0*/  @!UPT UIADD3 URZ, URZ, URZ, URZ ;  /* 0x0000003f3f3ff290 */ /* 0x000ff6000fffe03f */
[----:B------:R-:W-:Y:S01]  /*3d7c0*/  @!UPT UIADD3 URZ, URZ, URZ, URZ ;  /* 0x0000003f3f3ff290 */ /* 0x000fe2000fffe03f */
[----:B------:R0:W-:Y:S01]  /*3d7d0*/  STL.64 [R1+0x4f0], R20 ;  /* 0x0004f01401007387 */ /* 0x0001e20000100a00 */
[----:B------:R-:W-:Y:S02]  /*3d7e0*/  STL.64 [R1+0x4f8], R22 ;  /* 0x0004f81601007387 */ /* 0x000fe40000100a00 */
[----:B0-----:R-:W-:Y:S02]  /*3d7f0*/  IMAD.MOV.U32 R21, RZ, RZ, R18 ;  /* 0x000000ffff157224 */ /* 0x001fe400078e0012 */
[----:B------:R-:W-:Y:S02]  /*3d800*/  IMAD.MOV.U32 R20, RZ, RZ, R19 ;  /* 0x000000ffff147224 */ /* 0x000fe400078e0013 */
[----:B------:R-:W4:Y:S01]  /*3d810*/  LDL.LU.64 R18, [R1+0x2c70] ;  /* 0x002c700001127983 */ /* 0x000f220000300a00 */
[----:B------:R-:W4:Y:S02]  /*3d820*/  LDL.LU.64 R16, [R1+0x2c68] ;  /* 0x002c680001107983 */ /* 0x000f240000300a00 */
[----:B--2---:R-:W-:-:S02]  /*3d830*/  IMAD.MOV.U32 R2, RZ, RZ, R10 ;  /* 0x000000ffff027224 */ /* 0x004fc400078e000a */
[----:B------:R-:W-:Y:S01]  /*3d840*/  IMAD.MOV.U32 R0, RZ, RZ, R11 ;  /* 0x000000ffff007224 */ /* 0x000fe200078e000b */
[C---:B----4-:R-:W-:Y:S01]  /*3d850*/  HMMA.16816.F32.BF16 R16, R4.reuse, R10, R16 ;  /* 0x0000000a0410723c */ /* 0x050fe20000041810 */
[----:B------:R-:W0:Y:S11]  /*3d860*/  LDSM.16.MT88.4 R8, [R3+0x14180] ;  /* 0x014180000308783b */ /* 0x000e360000004200 */
[----:B------:R-:W-:Y:S11]  /*3d870*/  @!UPT UIADD3 URZ, URZ, URZ, URZ ;  /* 0x0000003f3f3ff290 */ /* 0x000ff6000fffe03f */
[----:B------:R-:W-:Y:S01]  /*3d880*/  STL.64 [R1+0x100], R16 ;  /* 0x0001001001007387 */ /* 0x000fe20000100a00 */
[----:B------:R1:W-:Y:S03]  /*3d890*/  STL.64 [R1+0x108], R18 ;  /* 0x0001081201007387 */ /* 0x0003e60000100a00 */
[----:B-1----:R-:W2:Y:S01]  /*3d8a0*/  LDL.LU.64 R18, [R1+0x2c60] ;  /* 0x002c600001127983 */ /* 0x002ea20000300a00 */
[----:B------:R-:W2:Y:S03]  /*3d8b0*/  LDL.LU.64 R16, [R1+0x2c58] ;  /* 0x002c580001107983 */ /* 0x000ea60000300a00 */
[----:B0-----:R-:W-:Y:S01]  /*3d8c0*/  STL.64 [R1+0x2c38], R10 ;  /* 0x002c380a01007387 */ /* 0x001fe20000100a00 */
[----:B------:R0:W-:Y:S03]  /*3d8d0*/  STL.64 [R1+0x2c30], R8 ;  /* 0x002c300801007387 */ /* 0x0001e60000100a00 */
[----:B0-----:R-:W4:Y:S01]  /*3d8e0*/  LDL.LU R8, [R1+0x3e0] ;  /* 0x0003e00001087983 */ /* 0x001f220000300800 */
[----:B------:R-:W4:Y:S02]  /*3d8f0*/  LDL.LU R9, [R1+0x3e4] ;  /* 0x0003e40001097983 */ /* 0x000f240000300800 */
[----:B------:R-:W4:Y:S02]  /*3d900*/  LDL.LU R10, [R1+0x3e8] ;  /* 0x0003e800010a7983 */ /* 0x000f240000300800 */
[----:B------:R-:W4:Y:S01]  /*3d910*/  LDL.LU R11, [R1+0x3ec] ;  /* 0x0003ec00010b7983 */ /* 0x000f220000300800 */
        /* <DEDUP_REMOVED lines=9> */
[----:B------:R-:W-:Y:S02]  /*3d9b0*/  STL.64 [R1+0x2c20], R26 ;  /* 0x002c201a01007387 */ /* 0x000fe40000100a00 */
[----:B---3--:R-:W-:Y:S01]  /*3d9c0*/  STL [R1+0x2c18], R24 ;  /* 0x002c181801007387 */ /* 0x008fe20000100800 */
[C---:B--2---:R-:W-:Y:S01]  /*3d9d0*/  HMMA.16816.F32.BF16 R12, R4.reuse, R26, R16 ;  /* 0x0000001a040c723c */ /* 0x044fe20000041810 */
[----:B------:R-:W0:Y:S11]  /*3d9e0*/  LDSM.16.MT88.4 R16, [R3+0x14280] ;  /* 0x014280000310783b */ /* 0x000e360000004200 */
[----:B------:R-:W-:Y:S11]  /*3d9f0*/  @!UPT UIADD3 URZ, URZ, URZ, URZ ;  /* 0x0000003f3f3ff290 */ /* 0x000ff6000fffe03f */
[----:B------:R-:W-:Y:S01]  /*3da00*/  STL.64 [R1+0x4e0], R12 ;  /* 0x0004e00c01007387 */ /* 0x000fe20000100a00 */
[----:B------:R-:W-:Y:S03]  /*3da10*/  STL.64 [R1+0x4e8], R14 ;  /* 0x0004e80e01007387 */ /* 0x000fe60000100a00 */
[----:B0-----:R0:W-:Y:S01]  /*3da20*/  STL.64 [R1+0x2b18], R18 ;  /* 0x002b181201007387 */ /* 0x0011e20000100a00 */
[----:B------:R-:W-:Y:S03]  /*3da30*/  STL.64 [R1+0x2b10], R16 ;  /* 0x002b101001007387 */ /* 0x000fe60000100a00 */
[----:B0-----:R-:W4:Y:S01]  /*3da40*/  LDL.64 R18, [R1+0x78] ;  /* 0x0000780001127983 */ /* 0x001f220000100a00 */
[----:B------:R-:W2:Y:S01]  /*3da50*/  LDL.LU R12, [R1+0x410] ;  /* 0x00041000010c7983 */ /* 0x000ea20000300800 */
[----:B----4-:R-:W-:Y:S11]  /*3da60*/  HMMA.16816.F32.BF16 R8, R4, R18, R8 ;  /* 0x000000120408723c */ /* 0x010ff60000041808 */
[----:B------:R-:W-:Y:S11]  /*3da70*/  @!UPT UIADD3 URZ, URZ, URZ, URZ ;  /* 0x0000003f3f3ff290 */ /* 0x000ff6000fffe03f */
[----:B------:R-:W-:Y:S01]  /*3da80*/  @!UPT UIADD3 URZ, URZ, URZ, URZ ;  /* 0x0000003f3f3ff290 */ /* 0x000fe2000fffe03f */
[----:B------:R-:W-:Y:S01]  /*3da90*/  STL.64 [R1+0x4d0], R8 ;  /* 0x0004d00801007387 */ /* 0x000fe20000100a00 */
[----:B------:R-:W-:Y:S02]  /*3daa0*/  STL.64 [R1+0x4d8], R10 ;  /* 0x0004d80a01007387 */ /* 0x000fe40000100a00 */
        /* <DEDUP_REMOVED lines=8> */
[----:B------:R-:W3:Y:S02]  /*3db30*/  LDL.LU R15, [R1+0x42c] ;  /* 0x00042c00010f7983 */ /* 0x000ee40000300800 */
[----:B---3--:R0:W-:Y:S01]  /*3db40*/  STL.64 [R1+0x2bf0], R14 ;  /* 0x002bf00e01007387 */ /* 0x0081e20000100a00 */
[----:B--2---:R-:W-:Y:S02]  /*3db50*/  STL.64 [R1+0x2be8], R12 ;  /* 0x002be80c01007387 */ /* 0x004fe40000100a00 */
[----:B0-----:R-:W-:-:S02]  /*3db60*/  IMAD.MOV.U32 R14, RZ, RZ, R21 ;  /* 0x000000ffff0e7224 */ /* 0x001fc400078e0015 */
[----:B------:R-:W-:Y:S02]  /*3db70*/  IMAD.MOV.U32 R15, RZ, RZ, R20 ;  /* 0x000000ffff0f7224 */ /* 0x000fe400078e0014 */
[----:B------:R-:W0:Y:S04]  /*3db80*/  LDSM.16.MT88.4 R20, [R3+0x14300] ;  /* 0x014300000314783b */ /* 0x000e280000004200 */
[----:B------:R1:W-:Y:S04]  /*3db90*/  STL.64 [R1+0x2c00], R14 ;  /* 0x002c000e01007387 */ /* 0x0003e80000100a00 */
[----:B-1----:R-:W2:Y:S04]  /*3dba0*/  LDL.64 R14, [R1+0x38] ;  /* 0x00003800010e7983 */ /* 0x002ea80000100a00 */
[----:B--2---:R-:W-:Y:S01]  /*3dbb0*/  STL.64 [R1+0x2c28], R14 ;  /* 0x002c280e01007387 */ /* 0x004fe20000100a00 */
[----:B------:R1:W-:Y:S02]  /*3dbc0*/  STL.64 [R1+0x2bc0], R18 ;  /* 0x002bc01201007387 */ /* 0x0003e40000100a00 */
[----:B-1----:R-:W-:-:S02]  /*3dbd0*/  IMAD.MOV.U32 R18, RZ, RZ, R29 ;  /* 0x000000ffff127224 */ /* 0x002fc400078e001d */
[----:B------:R-:W2:Y:S01]  /*3dbe0*/  LDL.LU R29, [R1+0x2c40] ;  /* 0x002c4000011d7983 */ /* 0x000ea20000300800 */
[----:B------:R-:W3:Y:S02]  /*3dbf0*/  LDL.LU R8, [R1+0x3d0] ;  /* 0x0003d00001087983 */ /* 0x000ee40000300800 */
[----:B------:R-:W3:Y:S02]  /*3dc00*/  LDL.LU R9, [R1+0x3d4] ;  /* 0x0003d40001097983 */ /* 0x000ee40000300800 */
[----:B------:R-:W3:Y:S01]  /*3dc10*/  LDL.LU R10, [R1+0x3d8] ;  /* 0x0003d800010a7983 */ /* 0x000ee20000300800 */
[----:B------:R-:W3:Y:S01]  /*3dc20*/  LDL.LU R11, [R1+0x3dc] ;  /* 0x0003dc00010b7983 */ /* 0x000ee20000300800 */
[----:B0-----:R-:W-:Y:S02]  /*3dc30*/  STL.64 [R1+0x2a80], R22 ;  /* 0x002a801601007387 */ /* 0x001fe40000100a00 */
[----:B------:R0:W-:Y:S02]  /*3dc40*/  STL.64 [R1+0x2a78], R20 ;  /* 0x002a781401007387 */ /* 0x0001e40000100a00 */
[----:B0-----:R-:W4:Y:S01]  /*3dc50*/  LDL.LU R20, [R1+0x2a0] ;  /* 0x0002a00001147983 */ /* 0x001f220000300800 */
[----:B------:R-:W4:Y:S02]  /*3dc60*/  LDL.LU R21, [R1+0x2a4] ;  /* 0x0002a40001157983 */ /* 0x000f240000300800 */
[----:B------:R-:W2:Y:S02]  /*3dc70*/  LDL.LU R22, [R1+0x2a8] ;  /* 0x0002a80001167983 */ /* 0x000ea40000300800 */
[----:B------:R-:W2:Y:S01]  /*3dc80*/  LDL.LU R23, [R1+0x2ac] ;  /* 0x0002ac0001177983 */ /* 0x000ea20000300800 */
[----:B------:R-:W3:Y:S01]  /*3dc90*/  LDL.LU R12, [R1+0x450] ;  /* 0x00045000010c7983 */ /* 0x000ee20000300800 */
[----:B------:R-:W3:Y:S02]  /*3dca0*/  LDL.LU R13, [R1+0x454] ;  /* 0x00045400010d7983 */ /* 0x000ee40000300800 */
[----:B------:R-:W3:Y:S02]  /*3dcb0*/  LDL.LU R14, [R1+0x458] ;  /* 0x00045800010e7983 */ /* 0x000ee40000300800 */
[----:B------:R-:W3:Y:S01]  /*3dcc0*/  LDL.LU R15, [R1+0x45c] ;  /* 0x00045c00010f7983 */ /* 0x000ee20000300800 */
[----:B------:R-:W3:Y:S04]  /*3dcd0*/  LDL.64 R26, [R1+0x48] ;  /* 0x00004800011a7983 */ /* 0x000ee80000100a00 */
[----:B--2---:R-:W-:Y:S01]  /*3dce0*/  STL.64 [R1+0x2b28], R22 ;  /* 0x002b281601007387 */ /* 0x004fe20000100a00 */
[----:B----4-:R0:W-:Y:S03]  /*3dcf0*/  STL.64 [R1+0x2b20], R20 ;  /* 0x002b201401007387 */ /* 0x0101e60000100a00 */
[----:B0-----:R-:W2:Y:S01]  /*3dd00*/  LDL.LU R20, [R1+0x360] ;  /* 0x0003600001147983 */ /* 0x001ea20000300800 */
[----:B------:R-:W2:Y:S02]  /*3dd10*/  LDL.LU R21, [R1+0x364] ;  /* 0x0003640001157983 */ /* 0x000ea40000300800 */
[----:B------:R-:W4:Y:S02]  /*3dd20*/  LDL.LU R22, [R1+0x368] ;  /* 0x0003680001167983 */ /* 0x000f240000300800 */
[----:B------:R-:W4:Y:S02]  /*3dd30*/  LDL.LU R23, [R1+0x36c] ;  /* 0x00036c0001177983 */ /* 0x000f240000300800 */
[----:B----4-:R0:W-:Y:S01]  /*3dd40*/  STL.64 [R1+0x2b38], R22 ;  /* 0x002b381601007387 */ /* 0x0101e20000100a00 */
[----:B--2---:R1:W-:Y:S03]  /*3dd50*/  STL.64 [R1+0x2b30], R20 ;  /* 0x002b301401007387 */ /* 0x0043e60000100a00 */
[----:B0-----:R-:W2:Y:S01]  /*3dd60*/  LDL.64 R22, [R1+0x28] ;  /* 0x0000280001167983 */ /* 0x001ea20000100a00 */
[----:B------:R-:W-:-:S07]  /*3dd70*/  IMAD.MOV.U32 R19, RZ, RZ, R25 ;  /* 0x000000ffff137224 */ /* 0x000fce00078e0019 */
[----:B---3--:R-:W-:Y:S01]  /*3dd80*/  HMMA.16816.F32.BF16 R16, R4, R18, R8 ;  /* 0x000000120410723c */ /* 0x008fe20000041808 */
[----:B------:R-:W0:Y:S04]  /*3dd90*/  LDSM.16.MT88.4 R4, [R3+0x14380] ;  /* 0x014380000304783b */ /* 0x000e280000004200 */
[----:B--2---:R2:W-:Y:S01]  /*3dda0*/  STL.64 [R1+0x2bf8], R22 ;  /* 0x002bf81601007387 */ /* 0x0045e20000100a00 */
[----:B-1----:R-:W3:Y:S02]  /*3ddb0*/  LDL.LU R20, [R1+0x430] ;  /* 0x0004300001147983 */ /* 0x002ee40000300800 */
[----:B------:R-:W3:Y:S01]  /*3ddc0*/  LDL.LU R21, [R1+0x434] ;  /* 0x0004340001157983 */ /* 0x000ee20000300800 */
[----:B--2---:R-:W2:Y:S01]  /*3ddd0*/  LDL.LU R22, [R1+0x438] ;  /* 0x0004380001167983 */ /* 0x004ea20000300800 */
[----:B------:R-:W2:Y:S03]  /*3dde0*/  LDL.LU R23, [R1+0x43c] ;  /* 0x00043c0001177983 */ /* 0x000ea60000300800 */
[----:B--2---:R-:W-:Y:S01]  /*3ddf0*/  STL.64 [R1+0x2c10], R22 ;  /* 0x002c101601007387 */ /* 0x004fe20000100a00 */
[----:B---3--:R1:W-:Y:S03]  /*3de00*/  STL.64 [R1+0x2c08], R20 ;  /* 0x002c081401007387 */ /* 0x0083e60000100a00 */
[----:B-1----:R-:W2:Y:S01]  /*3de10*/  LDL.LU R20, [R1+0x440] ;  /* 0x0004400001147983 */ /* 0x002ea20000300800 */
[----:B------:R-:W2:Y:S02]  /*3de20*/  LDL.LU R21, [R1+0x444] ;  /* 0x0004440001157983 */ /* 0x000ea40000300800 */
[----:B------:R-:W2:Y:S02]  /*3de30*/  LDL.LU R22, [R1+0x448] ;  /* 0x0004480001167983 */ /* 0x000ea40000300800 */
[----:B------:R-:W2:Y:S01]  /*3de40*/  LDL.LU R23, [R1+0x44c] ;  /* 0x00044c0001177983 */ /* 0x000ea20000300800 */
[----:B------:R-:W3:Y:S01]  /*3de50*/  LDL.LU.64 R10, [R1+0x2c38] ;  /* 0x002c3800010a7983 */ /* 0x000ee20000300a00 */
[----:B------:R-:W3:Y:S02]  /*3de60*/  LDL.LU.64 R8, [R1+0x2c30] ;  /* 0x002c300001087983 */ /* 0x000ee40000300a00 */
[----:B------:R1:W-:Y:S02]  /*3de70*/  STL.64 [R1+0x470], R16 ;  /* 0x0004701001007387 */ /* 0x0003e40000100a00 */
[----:B------:R4:W-:Y:S01]  /*3de80*/  STL.64 [R1+0x478], R18 ;  /* 0x0004781201007387 */ /* 0x0009e20000100a00 */
[----:B-1----:R-:W2:Y:S01]  /*3de90*/  LDL.LU R16, [R1+0x400] ;  /* 0x0004000001107983 */ /* 0x002ea20000300800 */
[----:B------:R-:W2:Y:S02]  /*3dea0*/  LDL.LU R17, [R1+0x404] ;  /* 0x0004040001117983 */ /* 0x000ea40000300800 */
[----:B----4-:R-:W4:Y:S02]  /*3deb0*/  LDL.LU R18, [R1+0x408] ;  /* 0x0004080001127983 */ /* 0x010f240000300800 */
[----:B------:R-:W4:Y:S01]  /*3dec0*/  LDL.LU R19, [R1+0x40c] ;  /* 0x00040c0001137983 */ /* 0x000f220000300800 */
[----:B0-----:R0:W-:Y:S01]  /*3ded0*/  STL.64 [R1+0x29f8], R6 ;  /* 0x0029f80601007387 */ /* 0x0011e20000100a00 */
[----:B------:R-:W-:Y:S03]  /*3dee0*/  STL.64 [R1+0x29f0], R4 ;  /* 0x0029f00401007387 */ /* 0x000fe60000100a00 */
[----:B0-----:R-:W2:Y:S01]  /*3def0*/  LDL.LU.64 R6, [R1+0x88] ;  /* 0x0000880001067983 */ /* 0x001ea20000300a00 */
[----:B---3--:R-:W-:Y:S03]  /*3df00*/  HMMA.16816.F32.BF16 R12, R8, R26, R12 ;  /* 0x0000001a080c723c */ /* 0x008fe6000004180c */
[----:B--2---:R-:W-:Y:S11]  /*3df10*/  STL.64 [R1+0x2bb8], R6 ;  /* 0x002bb80601007387 */ /* 0x004ff60000100a00 */
[----:B------:R-:W-:Y:S09]  /*3df20*/  @!UPT UIADD3 URZ, URZ, URZ, URZ ;  /* 0x0000003f3f3ff290 */ /* 0x000ff2000fffe03f */
[----:B------:R-:W-:Y:S02]  /*3df30*/  STL.64 [R1+0x450], R12 ;  /* 0x0004500c01007387 */ /* 0x000fe40000100a00 */
[----:B------:R0:W-:Y:S02]  /*3df40*/  STL.64 [R1+0x458], R14 ;  /* 0x0004580e01007387 */ /* 0x0001e40000100a00 */
[----:B0-----:R-:W2:Y:S01]  /*3df50*/  LDL.LU.64 R14, [R1+0x2c28] ;  /* 0x002c2800010e7983 */ /* 0x001ea20000300a00 */
[----:B------:R-:W-:Y:S02]  /*3df60*/  IMAD.MOV.U32 R3, RZ, RZ, R26 ;  /* 0x000000ffff037224 */ /* 0x000fe400078e001a */
[----:B------:R-:W-:Y:S02]  /*3df70*/  IMAD.MOV.U32 R25, RZ, RZ, R27 ;  /* 0x000000ffff197224 */ /* 0x000fe400078e001b */
[----:B------:R-:W4:Y:S01]  /*3df80*/  LDL.LU.64 R26, [R1+0x2c20] ;  /* 0x002c2000011a7983 */ /* 0x000f220000300a00 */
[----:B------:R-:W3:Y:S02]  /*3df90*/  LDL.LU R24, [R1+0x2c18] ;  /* 0x002c180001187983 */ /* 0x000ee40000300800 */
[----:B------:R-:W-:-:S02]  /*3dfa0*/  IMAD.MOV.U32 R6, RZ, RZ, R2 ;  /* 0x000000ffff067224 */ /* 0x000fc400078e0002 */
[----:B------:R-:W-:Y:S01]  /*3dfb0*/  IMAD.MOV.U32 R7, RZ, RZ, R0 ;  /* 0x000000ffff077224 */ /* 0x000fe200078e0000 */
        /* <DEDUP_REMOVED lines=21> */
[----:B------:R2:W-:Y:S02]  /*3e110*/  STL.64 [R1+0x428], R6 ;  /* 0x0004280601007387 */ /* 0x0005e40000100a00 */
[----:B------:R0:W-:Y:S02]  /*3e120*/  STL.64 [R1+0x2b50], R22 ;  /* 0x002b501601007387 */ /* 0x0001e40000100a00 */
[----:B------:R-:W3:Y:S01]  /*3e130*/  LDL.LU R20, [R1+0x380] ;  /* 0x0003800001147983 */ /* 0x000ee20000300800 */
[C---:B--2---:R-:W-:Y:S11]  /*3e140*/  HMMA.16816.F32.BF16 R4, R8.reuse, R22, R12 ;  /* 0x000000160804723c */ /* 0x044ff6000004180c */
[----:B------:R-:W-:Y:S11]  /*3e150*/  @!UPT UIADD3 URZ, URZ, URZ, URZ ;  /* 0x0000003f3f3ff290 */ /* 0x000ff6000fffe03f */
[----:B------:R-:W-:Y:S01]  /*3e160*/  @!UPT UIADD3 URZ, URZ, URZ, URZ ;  /* 0x0000003f3f3ff290 */ /* 0x000fe2000fffe03f */
[----:B------:R1:W-:Y:S01]  /*3e170*/  STL.64 [R1+0x410], R4 ;  /* 0x0004100401007387 */ /* 0x0003e20000100a00 */
[----:B------:R2:W-:Y:S02]  /*3e180*/  STL.64 [R1+0x418], R6 ;  /* 0x0004180601007387 */ /* 0x0005e40000100a00 */
[----:B------:R-:W3:Y:S02]  /*3e190*/  LDL.LU R21, [R1+0x384] ;  /* 0x0003840001157983 */ /* 0x000ee40000300800 */
[----:B0-----:R-:W3:Y:S01]  /*3e1a0*/  LDL.LU R22, [R1+0x388] ;  /* 0x0003880001167983 */ /* 0x001ee20000300800 */
[----:B------:R-:W3:Y:S01]  /*3e1b0*/  LDL.LU R23, [R1+0x38c] ;  /* 0x00038c0001177983 */ /* 0x000ee20000300800 */
[----:B------:R-:W3:Y:S02]  /*3e1c0*/  LDL.LU R12, [R1+0x3c0] ;  /* 0x0003c000010c7983 */ /* 0x000ee40000300800 */
[----:B------:R-:W3:Y:S02]  /*3e1d0*/  LDL.LU R13, [R1+0x3c4] ;  /* 0x0003c400010d7983 */ /* 0x000ee40000300800 */
[----:B------:R-:W3:Y:S01]  /*3e1e0*/  LDL.LU R14, [R1+0x3c8] ;  /* 0x0003c800010e7983 */ /* 0x000ee20000300800 */
[----:B------:R-:W3:Y:S04]  /*3e1f0*/  LDL.LU R15, [R1+0x3cc] ;  /* 0x0003cc00010f7983 */ /* 0x000ee80000300800 */
[----:B-1----:R-:W3:Y:S01]  /*3e200*/  LDL.LU R4, [R1+0x3f0] ;  /* 0x0003f00001047983 */ /* 0x002ee20000300800 */
[----:B------:R-:W3:Y:S02]  /*3e210*/  LDL.LU R5, [R1+0x3f4] ;  /* 0x0003f40001057983 */ /* 0x000ee40000300800 */
[----:B--2---:R-:W2:Y:S02]  /*3e220*/  LDL.LU R6, [R1+0x3f8] ;  /* 0x0003f80001067983 */ /* 0x004ea40000300800 */
[----:B------:R-:W2:Y:S01]  /*3e230*/  LDL.LU R7, [R1+0x3fc] ;  /* 0x0003fc0001077983 */ /* 0x000ea20000300800 */
[----:B----4-:R-:W-:Y:S01]  /*3e240*/  HMMA.16816.F32.BF16 R16, R8, R26, R16 ;  /* 0x0000001a0810723c */ /* 0x010fe20000041810 */
[----:B---3--:R0:W-:Y:S01]  /*3e250*/  STL.64 [R1+0x2b60], R22 ;  /* 0x002b601601007387 */ /* 0x0081e20000100a00 */
[----:B------:R-:W-:Y:S03]  /*3e260*/  STL.64 [R1+0x2b58], R20 ;  /* 0x002b581401007387 */ /* 0x000fe60000100a00 */
[----:B0-----:R-:W3:Y:S04]  /*3e270*/  LDL.64 R22, [R1+0x18] ;  /* 0x0000180001167983 */ /* 0x001ee80000100a00 */
[----:B---3--:R0:W-:Y:S02]  /*3e280*/  STL.64 [R1+0x2b78], R22 ;  /* 0x002b781601007387 */ /* 0x0081e40000100a00 */
[----:B0-----:R-:W-:-:S02]  /*3e290*/  IMAD.MOV.U32 R22, RZ, RZ, R2 ;  /* 0x000000ffff167224 */ /* 0x001fc400078e0002 */
[----:B------:R-:W-:Y:S01]  /*3e2a0*/  IMAD.MOV.U32 R23, RZ, RZ, R0 ;  /* 0x000000ffff177224 */ /* 0x000fe200078e0000 */
[----:B------:R-:W3:Y:S01]  /*3e2b0*/  LDL.LU R2, [R1+0x2bd0] ;  /* 0x002bd00001027983 */ /* 0x000ee20000300800 */
[----:B------:R-:W4:Y:S03]  /*3e2c0*/  LDL.LU R0, [R1+0x2bcc] ;  /* 0x002bcc0001007983 */ /* 0x000f260000300800 */
[----:B------:R0:W-:Y:S02]  /*3e2d0*/  STL.64 [R1+0x2b90], R22 ;  /* 0x002b901601007387 */ /* 0x0001e40000100a00 */
[----:B0-----:R-:W-:Y:S02]  /*3e2e0*/  IMAD.MOV.U32 R22, RZ, RZ, R3 ;  /* 0x000000ffff167224 */ /* 0x001fe400078e0003 */
[----:B------:R-:W2:Y:S01]  /*3e2f0*/  LDL.LU R3, [R1+0x2bc8] ;  /* 0x002bc80001037983 */ /* 0x000ea20000300800 */
[----:B------:R-:W-:Y:S02]  /*3e300*/  STL.64 [R1+0x3e0], R16 ;  /* 0x0003e01001007387 */ /* 0x000fe40000100a00 */
[----:B------:R0:W-:Y:S02]  /*3e310*/  STL.64 [R1+0x3e8], R18 ;  /* 0x0003e81201007387 */ /* 0x0001e40000100a00 */
[----:B------:R-:W-:Y:S01]  /*3e320*/  IMAD.MOV.U32 R23, RZ, RZ, R25 ;  /* 0x000000ffff177224 */ /* 0x000fe200078e0019 */
[----:B0-----:R-:W2:Y:S01]  /*3e330*/  LDL.LU.64 R18, [R1+0x2bc0] ;  /* 0x002bc00001127983 */ /* 0x001ea20000300a00 */
[----:B------:R-:W-:Y:S02]  /*3e340*/  STL.64 [R1+0x2b48], R26 ;  /* 0x002b481a01007387 */ /* 0x000fe40000100a00 */
[----:B------:R0:W-:Y:S02]  /*3e350*/  STL [R1+0x2b40], R24 ;  /* 0x002b401801007387 */ /* 0x0001e40000100800 */
        /* <DEDUP_REMOVED lines=32> */
[----:B0-----:R-:W3:Y:S01]  /*3e560*/  LDL.LU.64 R10, [R1+0x8] ;  /* 0x00000800010a7983 */ /* 0x001ee20000300a00 */
[C---:B--2---:R-:W-:Y:S03]  /*3e570*/  HMMA.16816.F32.BF16 R20, R12.reuse, R22, R24 ;  /* 0x000000160c14723c */ /* 0x044fe60000041818 */
[----:B------:R-:W2:Y:S01]  /*3e580*/  LDL.LU.64 R26, [R1+0x2ba0] ;  /* 0x002ba000011a7983 */ /* 0x000ea20000300a00 */
[----:B------:R-:W2:Y:S11]  /*3e590*/  LDL.LU.64 R24, [R1+0x2b98] ;  /* 0x002b980001187983 */ /* 0x000eb60000300a00 */
[----:B------:R-:W-:Y:S08]  /*3e5a0*/  @!UPT UIADD3 URZ, URZ, URZ, URZ ;  /* 0x0000003f3f3ff290 */ /* 0x000ff0000fffe03f */
        /* <DEDUP_REMOVED lines=19> */
[----:B------:R-:W3:Y:S02]  /*3e6e0*/  LDL.LU.64 R20, [R1+0x2b58] ;  /* 0x002b580001147983 */ /* 0x000ee40000300a00 */
[C---:B---3--:R-:W-:Y:S11]  /*3e6f0*/  HMMA.16816.F32.BF16 R20, R12.reuse, R10, R20 ;  /* 0x0000000a0c14723c */ /* 0x048ff60000041814 */
[----:B------:R-:W-:Y:S11]  /*3e700*/  @!UPT UIADD3 URZ, URZ, URZ, URZ ;  /* 0x0000003f3f3ff290 */ /* 0x000ff6000fffe03f */
[----:B------:R-:W-:Y:S01]  /*3e710*/  @!UPT UIADD3 URZ, URZ, URZ, URZ ;  /* 0x0000003f3f3ff290 */ /* 0x000fe2000fffe03f */
[----:B------:R-:W-:Y:S01]  /*3e720*/  STL.64 [R1+0x2d0], R20 ;  /* 0x0002d01401007387 */ /* 0x000fe20000100a00 */
[----:B------:R0:W-:Y:S03]  /*3e730*/  STL.64 [R1+0x2d8], R22 ;  /* 0x0002d81601007387 */ /* 0x0001e60000100a00 */
[----:B0-----:R-:W2:Y:S01]  /*3e740*/  LDL.LU.64 R22, [R1+0x2b50] ;  /* 0x002b500001167983 */ /* 0x001ea20000300a00 */
[----:B------:R0:W-:Y:S01]  /*3e750*/  STL.64 [R1+0x2af8], R10 ;  /* 0x002af80a01007387 */ /* 0x0001e20000100a00 */
[C---:B--2---:R-:W-:Y:S01]  /*3e760*/  HMMA.16816.F32.BF16 R24, R12.reuse, R22, R24 ;  /* 0x000000160c18723c */ /* 0x044fe20000041818 */
[----:B0-----:R-:W-:Y:S02]  /*3e770*/  IMAD.MOV.U32 R11, RZ, RZ, R22 ;  /* 0x000000ffff0b7224 */ /* 0x001fe400078e0016 */
[----:B------:R-:W-:Y:S11]  /*3e780*/  IMAD.MOV.U32 R10, RZ, RZ, R23 ;  /* 0x000000ffff0a7224 */ /* 0x000ff600078e0017 */
[----:B------:R-:W-:Y:S09]  /*3e790*/  @!UPT UIADD3 URZ, URZ, URZ, URZ ;  /* 0x0000003f3f3ff290 */ /* 0x000ff2000fffe03f */
[----:B------:R-:W-:Y:S01]  /*3e7a0*/  STL.64 [R1+0x2c0], R24 ;  /* 0x0002c01801007387 */ /* 0x000fe20000100a00 */
[----:B------:R0:W-:Y:S03]  /*3e7b0*/  STL.64 [R1+0x2c8], R26 ;  /* 0x0002c81a01007387 */ /* 0x0001e60000100a00 */
[----:B0-----:R-:W2:Y:S01]  /*3e7c0*/  LDL.LU.64 R26, [R1+0x2b48] ;  /* 0x002b4800011a7983 */ /* 0x001ea20000300a00 */
[----:B------:R-:W3:Y:S02]  /*3e7d0*/  LDL.LU R24, [R1+0x2b40] ;  /* 0x002b400001187983 */ /* 0x000ee40000300800 */
[----:B------:R-:W2:Y:S02]  /*3e7e0*/  LDL.LU.64 R22, [R1+0x2b38] ;  /* 0x002b380001167983 */ /* 0x000ea40000300a00 */
        /* <DEDUP_REMOVED lines=8> */
[----:B------:R-:W-:Y:S02]  /*3e870*/  STL.64 [R1+0x2ab0], R26 ;  /* 0x002ab01a01007387 */ /* 0x000fe40000100a00 */
[----:B---3--:R0:W-:Y:S02]  /*3e880*/  STL [R1+0x2aa8], R24 ;  /* 0x002aa81801007387 */ /* 0x0081e40000100800 */
[----:B0-----:R-:W3:Y:S01]  /*3e890*/  LDL.LU R24, [R1+0x350] ;  /* 0x0003500001187983 */ /* 0x001ee20000300800 */
[----:B------:R-:W3:Y:S02]  /*3e8a0*/  LDL.LU R25, [R1+0x354] ;  /* 0x0003540001197983 */ /* 0x000ee40000300800 */
[----:B------:R-:W3:Y:S02]  /*3e8b0*/  LDL.LU R26, [R1+0x358] ;  /* 0x00035800011a7983 */ /* 0x000ee40000300800 */
[----:B------:R-:W3:Y:S02]  /*3e8c0*/  LDL.LU R27, [R1+0x35c] ;  /* 0x00035c00011b7983 */ /* 0x000ee40000300800 */
[----:B------:R-:W-:-:S02]  /*3e8d0*/  IMAD.MOV.U32 R5, RZ, RZ, R18 ;  /* 0x000000ffff057224 */ /* 0x000fc400078e0012 */
[----:B------:R-:W-:Y:S01]  /*3e8e0*/  IMAD.MOV.U32 R4, RZ, RZ, R19 ;  /* 0x000000ffff047224 */ /* 0x000fe200078e0013 */
[C---:B---3--:R-:W-:Y:S08]  /*3e8f0*/  HMMA.16816.F32.BF16 R24, R12.reuse, R18, R24 ;  /* 0x000000120c18723c */ /* 0x048ff00000041818 */
[----:B--2---:R-:W-:Y:S11]  /*3e900*/  HMMA.16816.F32.BF16 R12, R12, R6, R20 ;  /* 0x000000060c0c723c */ /* 0x004ff60000041814 */
[----:B------:R-:W-:Y:S04]  /*3e910*/  @!UPT UIADD3 URZ, URZ, URZ, URZ ;  /* 0x0000003f3f3ff290 */ /* 0x000fe8000fffe03f */
[----:B------:R-:W-:Y:S01]  /*3e920*/  STL.64 [R1+0x1c0], R24 ;  /* 0x0001c01801007387 */ /* 0x000fe20000100a00 */
[----:B------:R-:W-:Y:S02]  /*3e930*/  STL.64 [R1+0x1c8], R26 ;  /* 0x0001c81a01007387 */ /* 0x000fe40000100a00 */
[----:B------:R-:W2:Y:S02]  /*3e940*/  LDL.LU.64 R18, [R1+0x2b18] ;  /* 0x002b180001127983 */ /* 0x000ea40000300a00 */
[----:B------:R-:W2:Y:S01]  /*3e950*/  LDL.LU.64 R16, [R1+0x2b10] ;  /* 0x002b100001107983 */ /* 0x000ea20000300a00 */
[----:B------:R0:W-:Y:S02]  /*3e960*/  STL.64 [R1+0x2a88], R6 ;  /* 0x002a880601007387 */ /* 0x0001e40000100a00 */
[----:B------:R-:W-:Y:S02]  /*3e970*/  STL.64 [R1+0x1a0], R12 ;  /* 0x0001a00c01007387 */ /* 0x000fe40000100a00 */
[----:B------:R-:W-:Y:S02]  /*3e980*/  STL.64 [R1+0x1a8], R14 ;  /* 0x0001a80e01007387 */ /* 0x000fe40000100a00 */
[----:B0-----:R-:W-:-:S02]  /*3e990*/  IMAD.MOV.U32 R6, RZ, RZ, R5 ;  /* 0x000000ffff067224 */ /* 0x001fc400078e0005 */
[----:B------:R-:W-:-:S05]  /*3e9a0*/  IMAD.MOV.U32 R7, RZ, RZ, R4 ;  /* 0x000000ffff077224 */ /* 0x000fca00078e0004 */
[----:B------:R0:W-:Y:S01]  /*3e9b0*/  STL.64 [R1+0x2aa0], R6 ;  /* 0x002aa00601007387 */ /* 0x0001e20000100a00 */
[----:B------:R-:W3:Y:S02]  /*3e9c0*/  LDL.LU R4, [R1+0x240] ;  /* 0x0002400001047983 */ /* 0x000ee40000300800 */
[----:B------:R-:W3:Y:S01]  /*3e9d0*/  LDL.LU R5, [R1+0x244] ;  /* 0x0002440001057983 */ /* 0x000ee20000300800 */
[----:B0-----:R-:W2:Y:S01]  /*3e9e0*/  LDL.LU R6, [R1+0x248] ;  /* 0x0002480001067983 */ /* 0x001ea20000300800 */
[----:B------:R-:W2:Y:S02]  /*3e9f0*/  LDL.LU R7, [R1+0x24c] ;  /* 0x00024c0001077983 */ /* 0x000ea40000300800 */
[----:B------:R-:W-:Y:S02]  /*3ea00*/  IMAD.MOV.U32 R26, RZ, RZ, R11 ;  /* 0x000000ffff1a7224 */ /* 0x000fe400078e000b */
[----:B------:R-:W-:Y:S01]  /*3ea10*/  IMAD.MOV.U32 R27, RZ, RZ, R10 ;  /* 0x000000ffff1b7224 */ /* 0x000fe200078e000a */
[----:B--2---:R-:W-:Y:S01]  /*3ea20*/  STL.64 [R1+0x2ac0], R6 ;  /* 0x002ac00601007387 */ /* 0x004fe20000100a00 */
[----:B---3--:R0:W-:Y:S03]  /*3ea30*/  STL.64 [R1+0x2ab8], R4 ;  /* 0x002ab80401007387 */ /* 0x0081e60000100a00 */
[----:B------:R-:W-:Y:S01]  /*3ea40*/  STL.64 [R1+0x2ac8], R26 ;  /* 0x002ac81a01007387 */ /* 0x000fe20000100a00 */
[----:B0-----:R-:W2:Y:S01]  /*3ea50*/  LDL.LU R4, [R1+0x250] ;  /* 0x0002500001047983 */ /* 0x001ea20000300800 */
[----:B------:R-:W2:Y:S02]  /*3ea60*/  LDL.LU R5, [R1+0x254] ;  /* 0x0002540001057983 */ /* 0x000ea40000300800 */
[----:B------:R-:W3:Y:S02]  /*3ea70*/  LDL.LU R6, [R1+0x258] ;  /* 0x0002580001067983 */ /* 0x000ee40000300800 */
[----:B------:R-:W3:Y:S02]  /*3ea80*/  LDL.LU R7, [R1+0x25c] ;  /* 0x00025c0001077983 */ /* 0x000ee40000300800 */
[----:B---3--:R0:W-:Y:S01]  /*3ea90*/  STL.64 [R1+0x2ad8], R6 ;  /* 0x002ad80601007387 */ /* 0x0081e20000100a00 */
[----:B--2---:R-:W-:Y:S02]  /*3eaa0*/  STL.64 [R1+0x2ad0], R4 ;  /* 0x002ad00401007387 */ /* 0x004fe40000100a00 */
[----:B0-----:R-:W-:-:S02]  /*3eab0*/  IMAD.MOV.U32 R6, RZ, RZ, R9 ;  /* 0x000000ffff067224 */ /* 0x001fc400078e0009 */
[----:B------:R-:W-:-:S05]  /*3eac0*/  IMAD.MOV.U32 R7, RZ, RZ, R8 ;  /* 0x000000ffff077224 */ /* 0x000fca00078e0008 */
[----:B------:R-:W-:Y:S01]  /*3ead0*/  STL.64 [R1+0x2af0], R6 ;  /* 0x002af00601007387 */ /* 0x000fe20000100a00 */
[----:B------:R-:W2:Y:S02]  /*3eae0*/  LDL.LU R24, [R1+0x260] ;  /* 0x0002600001187983 */ /* 0x000ea40000300800 */
[----:B------:R-:W2:Y:S02]  /*3eaf0*/  LDL.LU R25, [R1+0x264] ;  /* 0x0002640001197983 */ /* 0x000ea40000300800 */
[----:B------:R-:W3:Y:S01]  /*3eb00*/  LDL.LU R26, [R1+0x268] ;  /* 0x00026800011a7983 */ /* 0x000ee20000300800 */
[----:B------:R-:W3:Y:S01]  /*3eb10*/  LDL.LU R27, [R1+0x26c] ;  /* 0x00026c00011b7983 */ /* 0x000ee20000300800 */
        /* <DEDUP_REMOVED lines=9> */
[----:B------:R-:W2:Y:S01]  /*3ebb0*/  LDL.LU R11, [R1+0x29c] ;  /* 0x00029c00010b7983 */ /* 0x000ea20000300800 */
[----:B------:R-:W2:Y:S01]  /*3ebc0*/  LDL.LU.64 R6, [R1+0x38] ;  /* 0x0000380001067983 */ /* 0x000ea20000300a00 */
[----:B---3--:R-:W-:Y:S02]  /*3ebd0*/  STL.64 [R1+0x2ae8], R26 ;  /* 0x002ae81a01007387 */ /* 0x008fe40000100a00 */
[----:B------:R0:W-:Y:S02]  /*3ebe0*/  STL.64 [R1+0x2ae0], R24 ;  /* 0x002ae01801007387 */ /* 0x0001e40000100a00 */
[----:B0-----:R-:W3:Y:S01]  /*3ebf0*/  LDL.LU R24, [R1+0x270] ;  /* 0x0002700001187983 */ /* 0x001ee20000300800 */
[----:B------:R-:W3:Y:S02]  /*3ec00*/  LDL.LU R25, [R1+0x274] ;  /* 0x0002740001197983 */ /* 0x000ee40000300800 */
        /* <DEDUP_REMOVED lines=12> */
[----:B------:R-:W2:Y:S04]  /*3ecd0*/  LDL R15, [R1+0x510] ;  /* 0x00051000010f7983 */ /* 0x000ea80000100800 */
[----:B--2---:R0:W-:Y:S01]  /*3ece0*/  STL [R1+0x29a8], R15 ;  /* 0x0029a80f01007387 */ /* 0x0041e20000100800 */
[----:B------:R-:W2:Y:S02]  /*3ecf0*/  LDL.LU R12, [R1+0x140] ;  /* 0x00014000010c7983 */ /* 0x000ea40000300800 */
[----:B------:R-:W2:Y:S02]  /*3ed00*/  LDL.LU R13, [R1+0x144] ;  /* 0x00014400010d7983 */ /* 0x000ea40000300800 */
[----:B------:R-:W2:Y:S01]  /*3ed10*/  LDL.LU R14, [R1+0x148] ;  /* 0x00014800010e7983 */ /* 0x000ea20000300800 */
[----:B0-----:R-:W2:Y:S04]  /*3ed20*/  LDL.LU R15, [R1+0x14c] ;  /* 0x00014c00010f7983 */ /* 0x001ea80000300800 */
[----:B--2---:R-:W-:Y:S01]  /*3ed30*/  STL.64 [R1+0x2a60], R14 ;  /* 0x002a600e01007387 */ /* 0x004fe20000100a00 */
[----:B------:R0:W-:Y:S03]  /*3ed40*/  STL.64 [R1+0x2a58], R12 ;  /* 0x002a580c01007387 */ /* 0x0001e60000100a00 */
[----:B0-----:R-:W2:Y:S01]  /*3ed50*/  LDL.LU R12, [R1+0x160] ;  /* 0x00016000010c7983 */ /* 0x001ea20000300800 */
[----:B------:R-:W2:Y:S02]  /*3ed60*/  LDL.LU R13, [R1+0x164] ;  /* 0x00016400010d7983 */ /* 0x000ea40000300800 */
[----:B------:R-:W2:Y:S02]  /*3ed70*/  LDL.LU R14, [R1+0x168] ;  /* 0x00016800010e7983 */ /* 0x000ea40000300800 */
[----:B------:R-:W2:Y:S02]  /*3ed80*/  LDL.LU R15, [R1+0x16c] ;  /* 0x00016c00010f7983 */ /* 0x000ea40000300800 */
[----:B--2---:R0:W-:Y:S01]  /*3ed90*/  STL.64 [R1+0x2a70], R14 ;  /* 0x002a700e01007387 */ /* 0x0041e20000100a00 */
[----:B------:R-:W-:Y:S03]  /*3eda0*/  STL.64 [R1+0x2a68], R12 ;  /* 0x002a680c01007387 */ /* 0x000fe60000100a00 */
[----:B0-----:R-:W2:Y:S02]  /*3edb0*/  LDL.LU.64 R14, [R1+0x48] ;  /* 0x00004800010e7983 */ /* 0x001ea40000300a00 */
[C---:B--2---:R-:W-:Y:S11]  /*3edc0*/  HMMA.16816.F32.BF16 R8, R16.reuse, R14, R8 ;  /* 0x0000000e1008723c */ /* 0x044ff60000041808 */
[----:B------:R-:W-:Y:S11]  /*3edd0*/  @!UPT UIADD3 URZ, URZ, URZ, URZ ;  /* 0x0000003f3f3ff290 */ /* 0x000ff6000fffe03f */
[----:B------:R-:W-:Y:S01]  /*3ede0*/  @!UPT UIADD3 URZ, URZ, URZ, URZ ;  /* 0x0000003f3f3ff290 */ /* 0x000fe2000fffe03f */
[----:B------:R-:W-:Y:S01]  /*3edf0*/  STL.64 [R1+0x190], R8 ;  /* 0x0001900801007387 */ /* 0x000fe20000100a00 */
[----:B------:R0:W-:Y:S03]  /*3ee00*/  STL.64 [R1+0x198], R10 ;  /* 0x0001980a01007387 */ /* 0x0001e60000100a00 */
[----:B0-----:R-:W2:Y:S01]  /*3ee10*/  LDL.LU.64 R10, [R1+0x2b08] ;  /* 0x002b0800010a7983 */ /* 0x001ea20000300a00 */
[----:B------:R-:W2:Y:S02]  /*3ee20*/  LDL.LU.64 R8, [R1+0x2b00] ;  /* 0x002b000001087983 */ /* 0x000ea40000300a00 */
        /* <DEDUP_REMOVED lines=9> */
[C---:B---3--:R-:W-:Y:S01]  /*3eec0*/  HMMA.16816.F32.BF16 R4, R16.reuse, R6, R24 ;  /* 0x000000061004723c */ /* 0x048fe20000041818 */
[----:B------:R-:W2:Y:S01]  /*3eed0*/  LDL.LU.64 R26, [R1+0x2ae8] ;  /* 0x002ae800011a7983 */ /* 0x000ea20000300a00 */
[----:B------:R-:W2:Y:S11]  /*3eee0*/  LDL.LU.64 R24, [R1+0x2ae0] ;  /* 0x002ae00001187983 */ /* 0x000eb60000300a00 */
[----:B------:R-:W-:Y:S10]  /*3eef0*/  @!UPT UIADD3 URZ, URZ, URZ, URZ ;  /* 0x0000003f3f3ff290 */ /* 0x000ff4000fffe03f */
[----:B------:R-:W-:Y:S01]  /*3ef00*/  STL.64 [R1+0xe0], R4 ;  /* 0x0000e00401007387 */ /* 0x000fe20000100a00 */
[----:B------:R0:W-:Y:S03]  /*3ef10*/  STL.64 [R1+0xe8], R6 ;  /* 0x0000e80601007387 */ /* 0x0001e60000100a00 */
[----:B0-----:R-:W3:Y:S01]  /*3ef20*/  LDL.LU.64 R6, [R1+0x2ad8] ;  /* 0x002ad80001067983 */ /* 0x001ee20000300a00 */
[----:B------:R-:W3:Y:S01]  /*3ef30*/  LDL.LU.64 R4, [R1+0x2ad0] ;  /* 0x002ad00001047983 */ /* 0x000ee20000300a00 */
[C---:B--2---:R-:W-:Y:S11]  /*3ef40*/  HMMA.16816.F32.BF16 R24, R16.reuse, R10, R24 ;  /* 0x0000000a1018723c */ /* 0x044ff60000041818 */
[----:B------:R-:W-:Y:S11]  /*3ef50*/  @!UPT UIADD3 URZ, URZ, URZ, URZ ;  /* 0x0000003f3f3ff290 */ /* 0x000ff6000fffe03f */
[----:B------:R-:W-:Y:S01]  /*3ef60*/  @!UPT UIADD3 URZ, URZ, URZ, URZ ;  /* 0x0000003f3f3ff290 */ /* 0x000fe2000fffe03f */
[----:B------:R-:W-:Y:S01]  /*3ef70*/  STL.64 [R1+0xd0], R24 ;  /* 0x0000d01801007387 */ /* 0x000fe20000100a00 */
        /* <DEDUP_REMOVED lines=8> */
[----:B0-----:R-:W2:Y:S01]  /*3f000*/  LDL.LU.64 R26, [R1+0x2ab0] ;  /* 0x002ab000011a7983 */ /* 0x001ea20000300a00 */
[----:B------:R-:W3:Y:S01]  /*3f010*/  LDL.LU R24, [R1+0x2aa8] ;  /* 0x002aa80001187983 */ /* 0x000ee20000300800 */
[C---:B--2---:R-:W-:Y:S11]  /*3f020*/  HMMA.16816.F32.BF16 R4, R16.reuse, R26, R4 ;  /* 0x0000001a1004723c */ /* 0x044ff60000041804 */
[----:B------:R-:W-:Y:S11]  /*3f030*/  @!UPT UIADD3 URZ, URZ, URZ, URZ ;  /* 0x0000003f3f3ff290 */ /* 0x000ff6000fffe03f */
[----:B------:R-:W-:Y:S01]  /*3f040*/  @!UPT UIADD3 URZ, URZ, URZ, URZ ;  /* 0x0000003f3f3ff290 */ /* 0x000fe2000fffe03f */
[----:B------:R-:W-:Y:S01]  /*3f050*/  STL.64 [R1+0x260], R4 ;  /* 0x0002600401007387 */ /* 0x000fe20000100a00 */
[----:B------:R0:W-:Y:S03]  /*3f060*/  STL.64 [R1+0x268], R6 ;  /* 0x0002680601007387 */ /* 0x0001e60000100a00 */
[----:B0-----:R-:W2:Y:S01]  /*3f070*/  LDL.LU.64 R6, [R1+0x2aa0] ;  /* 0x002aa00001067983 */ /* 0x001ea20000300a00 */
[----:B------:R-:W-:Y:S02]  /*3f080*/  STL.64 [R1+0x2a38], R26 ;  /* 0x002a381a01007387 */ /* 0x000fe40000100a00 */
[----:B---3--:R0:W-:Y:S02]  /*3f090*/  STL [R1+0x2a30], R24 ;  /* 0x002a301801007387 */ /* 0x0081e40000100800 */
        /* <DEDUP_REMOVED lines=9> */
[----:B------:R0:W-:Y:S03]  /*3f130*/  STL.64 [R1+0x4c8], R6 ;  /* 0x0004c80601007387 */ /* 0x0001e60000100a00 */
[----:B0-----:R-:W2:Y:S02]  /*3f140*/  LDL.LU.64 R6, [R1+0x2a88] ;  /* 0x002a880001067983 */ /* 0x001ea40000300a00 */
[----:B--2---:R-:W-:Y:S02]  /*3f150*/  HMMA.16816.F32.BF16 R16, R16, R6, R20 ;  /* 0x000000061010723c */ /* 0x004fe40000041814 */
[----:B------:R-:W2:Y:S01]  /*3f160*/  LDL.LU.64 R22, [R1+0x2a80] ;  /* 0x002a800001167983 */ /* 0x000ea20000300a00 */
[----:B------:R-:W2:Y:S02]  /*3f170*/  LDL.LU.64 R20, [R1+0x2a78] ;  /* 0x002a780001147983 */ /* 0x000ea40000300a00 */
[----:B------:R0:W-:Y:S02]  /*3f180*/  STL.64 [R1+0x2a10], R6 ;  /* 0x002a100601007387 */ /* 0x0001e40000100a00 */
[----:B------:R-:W2:Y:S11]  /*3f190*/  LDL.LU R4, [R1+0x170] ;  /* 0x0001700001047983 */ /* 0x000eb60000300800 */
[----:B------:R-:W-:Y:S05]  /*3f1a0*/  @!UPT UIADD3 URZ, URZ, URZ, URZ ;  /* 0x0000003f3f3ff290 */ /* 0x000fea000fffe03f */
[----:B------:R-:W-:Y:S01]  /*3f1b0*/  STL.64 [R1+0x180], R16 ;  /* 0x0001801001007387 */ /* 0x000fe20000100a00 */
[----:B------:R-:W-:Y:S02]  /*3f1c0*/  STL.64 [R1+0x188], R18 ;  /* 0x0001881201007387 */ /* 0x000fe40000100a00 */
[----:B------:R-:W2:Y:S02]  /*3f1d0*/  LDL.LU R5, [R1+0x174] ;  /* 0x0001740001057983 */ /* 0x000ea40000300800 */
[----:B0-----:R-:W2:Y:S01]  /*3f1e0*/  LDL.LU R6, [R1+0x178] ;  /* 0x0001780001067983 */ /* 0x001ea20000300800 */
[----:B------:R-:W2:Y:S02]  /*3f1f0*/  LDL.LU R7, [R1+0x17c] ;  /* 0x00017c0001077983 */ /* 0x000ea40000300800 */
[----:B--2---:R-:W-:Y:S11]  /*3f200*/  HMMA.16816.F32.BF16 R4, R20, R14, R4 ;  /* 0x0000000e1404723c */ /* 0x004ff60000041804 */
[----:B------:R-:W-:Y:S11]  /*3f210*/  @!UPT UIADD3 URZ, URZ, URZ, URZ ;  /* 0x0000003f3f3ff290 */ /* 0x000ff6000fffe03f */
[----:B------:R-:W-:Y:S01]  /*3f220*/  @!UPT UIADD3 URZ, URZ, URZ, URZ ;  /* 0x0000003f3f3ff290 */ /* 0x000fe2000fffe03f */
[----:B------:R0:W-:Y:S01]  /*3f230*/  STL.64 [R1+0x580], R4 ;  /* 0x0005800401007387 */ /* 0x0001e20000100a00 */
[----:B------:R-:W-:Y:S02]  /*3f240*/  STL.64 [R1+0x588], R6 ;  /* 0x0005880601007387 */ /* 0x000fe40000100a00 */
[----:B0-----:R-:W-:Y:S02]  /*3f250*/  IMAD.MOV.U32 R5, RZ, RZ, R14 ;  /* 0x000000ffff057224 */ /* 0x001fe400078e000e */
[----:B------:R-:W-:Y:S02]  /*3f260*/  IMAD.MOV.U32 R4, RZ, RZ, R15 ;  /* 0x000000ffff047224 */ /* 0x000fe400078e000f */
[----:B------:R-:W2:Y:S01]  /*3f270*/  LDL.LU.64 R14, [R1+0x2a70] ;  /* 0x002a7000010e7983 */ /* 0x000ea20000300a00 */
[----:B------:R-:W2:Y:S02]  /*3f280*/  LDL.LU.64 R12, [R1+0x2a68] ;  /* 0x002a6800010c7983 */ /* 0x000ea40000300a00 */
[----:B------:R-:W-:-:S02]  /*3f290*/  IMAD.MOV.U32 R18, RZ, RZ, R9 ;  /* 0x000000ffff127224 */ /* 0x000fc400078e0009 */
[----:B------:R-:W-:-:S07]  /*3f2a0*/  IMAD.MOV.U32 R19, RZ, RZ, R8 ;  /* 0x000000ffff137224 */ /* 0x000fce00078e0008 */
[C---:B--2---:R-:W-:Y:S11]  /*3f2b0*/  HMMA.16816.F32.BF16 R12, R20.reuse, R18, R12 ;  /* 0x00000012140c723c */ /* 0x044ff6000004180c */
[----:B------:R-:W-:Y:S11]  /*3f2c0*/  @!UPT UIADD3 URZ, URZ, URZ, URZ ;  /* 0x0000003f3f3ff290 */ /* 0x000ff6000fffe03f */
[----:B------:R-:W-:Y:S01]  /*3f2d0*/  @!UPT UIADD3 URZ, URZ, URZ, URZ ;  /* 0x0000003f3f3ff290 */ /* 0x000fe2000fffe03f */
[----:B------:R-:W-:Y:S01]  /*3f2e0*/  STL.64 [R1+0x570], R12 ;  /* 0x0005700c01007387 */ /* 0x000fe20000100a00 */
[----:B------:R0:W-:Y:S03]  /*3f2f0*/  STL.64 [R1+0x578], R14 ;  /* 0x0005780e01007387 */ /* 0x0001e60000100a00 */
[----:B0-----:R-:W2:Y:S01]  /*3f300*/  LDL.LU.64 R14, [R1+0x2a60] ;  /* 0x002a6000010e7983 */ /* 0x001ea20000300a00 */
[----:B------:R-:W2:Y:S02]  /*3f310*/  LDL.LU.64 R12, [R1+0x2a58] ;  /* 0x002a5800010c7983 */ /* 0x000ea40000300a00 */
[----:B------:R0:W-:Y:S02]  /*3f320*/  STL.64 [R1+0x29d8], R18 ;  /* 0x0029d81201007387 */ /* 0x0001e40000100a00 */
[----:B0-----:R-:W3:Y:S01]  /*3f330*/  LDL.LU.64 R18, [R1+0x18] ;  /* 0x0000180001127983 */ /* 0x001ee20000300a00 */
[C---:B--2---:R-:W-:Y:S08]  /*3f340*/  HMMA.16816.F32.BF16 R12, R20.reuse, R10, R12 ;  /* 0x0000000a140c723c */ /* 0x044ff0000004180c */
[----:B---3--:R-:W-:Y:S11]  /*3f350*/  HMMA.16816.F32.BF16 R24, R20, R18, R24 ;  /* 0x000000121418723c */ /* 0x008ff60000041818 */
[----:B------:R-:W-:Y:S11]  /*3f360*/  @!UPT UIADD3 URZ, URZ, URZ, URZ ;  /* 0x0000003f3f3ff290 */ /* 0x000ff6000fffe03f */
[----:B------:R-:W-:Y:S01]  /*3f370*/  @!UPT UIADD3 URZ, URZ, URZ, URZ ;  /* 0x0000003f3f3ff290 */ /* 0x000fe2000fffe03f */
[----:B------:R-:W-:Y:S01]  /*3f380*/  STL.64 [R1+0x560], R24 ;  /* 0x0005601801007387 */ /* 0x000fe20000100a00 */
[----:B------:R-:W-:Y:S02]  /*3f390*/  STL.64 [R1+0x568], R26 ;  /* 0x0005681a01007387 */ /* 0x000fe40000100a00 */
[----:B------:R0:W-:Y:S02]  /*3f3a0*/  STL.64 [R1+0x550], R12 ;  /* 0x0005500c01007387 */ /* 0x0001e40000100a00 */
[----:B------:R4:W-:Y:S01]  /*3f3b0*/  STL.64 [R1+0x558], R14 ;  /* 0x0005580e01007387 */ /* 0x0009e20000100a00 */
[----:B0-----:R-:W2:Y:S01]  /*3f3c0*/  LDL.LU R12, [R1+0x50] ;  /* 0x00005000010c7983 */ /* 0x001ea20000300800 */
[----:B------:R-:W2:Y:S02]  /*3f3d0*/  LDL.LU R13, [R1+0x54] ;  /* 0x00005400010d7983 */ /* 0x000ea40000300800 */
[----:B----4-:R-:W-:Y:S02]  /*3f3e0*/  IMAD.MOV.U32 R14, RZ, RZ, R0 ;  /* 0x000000ffff0e7224 */ /* 0x010fe400078e0000 */
[----:B------:R-:W-:Y:S01]  /*3f3f0*/  IMAD.MOV.U32 R15, RZ, RZ, R2 ;  /* 0x000000ffff0f7224 */ /* 0x000fe200078e0002 */
[----:B------:R-:W3:Y:S01]  /*3f400*/  LDL.LU R0, [R1+0x2a54] ;  /* 0x002a540001007983 */ /* 0x000ee20000300800 */
[----:B------:R-:W4:Y:S02]  /*3f410*/  LDL.LU R2, [R1+0x2a50] ;  /* 0x002a500001027983 */ /* 0x000f240000300800 */
[----:B------:R-:W2:Y:S02]  /*3f420*/  LDL.LU.64 R6, [R1+0x78] ;  /* 0x0000780001067983 */ /* 0x000ea40000300a00 */
[----:B------:R-:W-:-:S02]  /*3f430*/  IMAD.MOV.U32 R24, RZ, RZ, R19 ;  /* 0x000000ffff187224 */ /* 0x000fc400078e0013 */
[----:B------:R-:W-:Y:S02]  /*3f440*/  IMAD.MOV.U32 R25, RZ, RZ, R18 ;  /* 0x000000ffff197224 */ /* 0x000fe400078e0012 */
[----:B------:R-:W-:Y:S02]  /*3f450*/  IMAD.MOV.U32 R19, RZ, RZ, R4 ;  /* 0x000000ffff137224 */ /* 0x000fe400078e0004 */
[----:B------:R-:W-:Y:S01]  /*3f460*/  IMAD.MOV.U32 R18, RZ, RZ, R5 ;  /* 0x000000ffff127224 */ /* 0x000fe200078e0005 */
[----:B--2---:R0:W-:Y:S01]  /*3f470*/  STL.64 [R1+0x2a28], R6 ;  /* 0x002a280601007387 */ /* 0x0041e20000100a00 */
[----:B------:R-:W2:Y:S02]  /*3f480*/  LDL.LU R4, [R1+0x120] ;  /* 0x0001200001047983 */ /* 0x000ea40000300800 */
[----:B------:R-:W2:Y:S01]  /*3f490*/  LDL.LU R5, [R1+0x124] ;  /* 0x0001240001057983 */ /* 0x000ea20000300800 */
[----:B0-----:R-:W2:Y:S01]  /*3f4a0*/  LDL.LU R6, [R1+0x128] ;  /* 0x0001280001067983 */ /* 0x001ea20000300800 */
[----:B------:R-:W2:Y:S02]  /*3f4b0*/  LDL.LU R7, [R1+0x12c] ;  /* 0x00012c0001077983 */ /* 0x000ea40000300800 */
[----:B------:R-:W3:Y:S02]  /*3f4c0*/  LDL.LU R8, [R1+0x130] ;  /* 0x0001300001087983 */ /* 0x000ee40000300800 */
[----:B------:R-:W-:Y:S01]  /*3f4d0*/  IMAD.MOV.U32 R17, RZ, RZ, R10 ;  /* 0x000000ffff117224 */ /* 0x000fe200078e000a */
[----:B------:R-:W3:Y:S01]  /*3f4e0*/  LDL.LU R9, [R1+0x134] ;  /* 0x0001340001097983 */ /* 0x000ee20000300800 */
[----:B------:R-:W-:-:S02]  /*3f4f0*/  IMAD.MOV.U32 R16, RZ, RZ, R11 ;  /* 0x000000ffff107224 */ /* 0x000fc400078e000b */
[----:B------:R-:W3:Y:S02]  /*3f500*/  LDL.LU R10, [R1+0x138] ;  /* 0x00013800010a7983 */ /* 0x000ee40000300800 */
[----:B------:R-:W3:Y:S01]  /*3f510*/  LDL.LU R11, [R1+0x13c] ;  /* 0x00013c00010b7983 */ /* 0x000ee20000300800 */
[----:B--2---:R0:W-:Y:S01]  /*3f520*/  STL.64 [R1+0x2a48], R6 ;  /* 0x002a480601007387 */ /* 0x0041e20000100a00 */
[----:B------:R-:W-:Y:S03]  /*3f530*/  STL.64 [R1+0x2a40], R4 ;  /* 0x002a400401007387 */ /* 0x000fe60000100a00 */
[----:B0-----:R-:W3:Y:S01]  /*3f540*/  LDL.LU.64 R6, [R1+0x28] ;  /* 0x0000280001067983 */ /* 0x001ee20000300a00 */
        /* <DEDUP_REMOVED lines=12> */
[----:B------:R0:W-:Y:S01]  /*3f610*/  STL.64 [R1+0x29b8], R14 ;  /* 0x0029b80e01007387 */ /* 0x0001e20000100a00 */
[----:B------:R1:W-:Y:S02]  /*3f620*/  STL.64 [R1+0x29b0], R12 ;  /* 0x0029b00c01007387 */ /* 0x0003e40000100a00 */
[----:B0-----:R-:W-:-:S02]  /*3f630*/  IMAD.MOV.U32 R14, RZ, RZ, R25 ;  /* 0x000000ffff0e7224 */ /* 0x001fc400078e0019 */
[----:B------:R-:W-:-:S05]  /*3f640*/  IMAD.MOV.U32 R15, RZ, RZ, R24 ;  /* 0x000000ffff0f7224 */ /* 0x000fca00078e0018 */
[----:B------:R0:W-:Y:S01]  /*3f650*/  STL.64 [R1+0x29d0], R14 ;  /* 0x0029d00e01007387 */ /* 0x0001e20000100a00 */
[----:B-1----:R-:W2:Y:S02]  /*3f660*/  LDL.LU R12, [R1+0x90] ;  /* 0x00009000010c7983 */ /* 0x002ea40000300800 */
[----:B------:R-:W2:Y:S01]  /*3f670*/  LDL.LU R13, [R1+0x94] ;  /* 0x00009400010d7983 */ /* 0x000ea20000300800 */
[----:B0-----:R-:W2:Y:S01]  /*3f680*/  LDL.LU R14, [R1+0x98] ;  /* 0x00009800010e7983 */ /* 0x001ea20000300800 */
[----:B------:R-:W2:Y:S01]  /*3f690*/  LDL.LU R15, [R1+0x9c] ;  /* 0x00009c00010f7983 */ /* 0x000ea20000300800 */
[----:B---3--:R-:W-:Y:S07]  /*3f6a0*/  HMMA.16816.F32.BF16 R24, R20, R6, R8 ;  /* 0x000000061418723c */ /* 0x008fee0000041808 */
[----:B------:R-:W-:-:S02]  /*3f6b0*/  IMAD.MOV.U32 R9, RZ, RZ, R6 ;  /* 0x000000ffff097224 */ /* 0x000fc400078e0006 */
[----:B------:R-:W-:Y:S01]  /*3f6c0*/  IMAD.MOV.U32 R8, RZ, RZ, R7 ;  /* 0x000000ffff087224 */ /* 0x000fe200078e0007 */
[----:B--2---:R-:W-:Y:S01]  /*3f6d0*/  STL.64 [R1+0x29e8], R14 ;  /* 0x0029e80e01007387 */ /* 0x004fe20000100a00 */
[----:B------:R0:W-:Y:S03]  /*3f6e0*/  STL.64 [R1+0x29e0], R12 ;  /* 0x0029e00c01007387 */ /* 0x0001e60000100a00 */
[----:B0-----:R-:W2:Y:S01]  /*3f6f0*/  LDL.LU R12, [R1+0xa0] ;  /* 0x0000a000010c7983 */ /* 0x001ea20000300800 */
[----:B------:R-:W2:Y:S02]  /*3f700*/  LDL.LU R13, [R1+0xa4] ;  /* 0x0000a400010d7983 */ /* 0x000ea40000300800 */
[----:B------:R-:W3:Y:S02]  /*3f710*/  LDL.LU.64 R6, [R1+0x2a48] ;  /* 0x002a480001067983 */ /* 0x000ee40000300a00 */
[----:B----4-:R-:W-:-:S02]  /*3f720*/  IMAD.MOV.U32 R14, RZ, RZ, R2 ;  /* 0x000000ffff0e7224 */ /* 0x010fc400078e0002 */
[----:B------:R-:W-:Y:S01]  /*3f730*/  IMAD.MOV.U32 R15, RZ, RZ, R0 ;  /* 0x000000ffff0f7224 */ /* 0x000fe200078e0000 */
[----:B------:R-:W3:Y:S02]  /*3f740*/  LDL.LU.64 R4, [R1+0x2a40] ;  /* 0x002a400001047983 */ /* 0x000ee40000300a00 */
[----:B------:R-:W-:Y:S02]  /*3f750*/  IMAD.MOV.U32 R2, RZ, RZ, R26 ;  /* 0x000000ffff027224 */ /* 0x000fe400078e001a */
[----:B------:R0:W-:Y:S02]  /*3f760*/  STL.64 [R1+0x170], R24 ;  /* 0x0001701801007387 */ /* 0x0001e40000100a00 */
[----:B------:R-:W-:Y:S02]  /*3f770*/  IMAD.MOV.U32 R0, RZ, RZ, R27 ;  /* 0x000000ffff007224 */ /* 0x000fe400078e001b */
[----:B------:R-:W3:Y:S04]  /*3f780*/  LDL.LU.64 R26, [R1+0x2a38] ;  /* 0x002a3800011a7983 */ /* 0x000ee80000300a00 */
[----:B0-----:R-:W4:Y:S01]  /*3f790*/  LDL.LU R24, [R1+0x2a30] ;  /* 0x002a300001187983 */ /* 0x001f220000300800 */
[----:B------:R-:W-:Y:S02]  /*3f7a0*/  STL [R1+0x266c], R0 ;  /* 0x00266c0001007387 */ /* 0x000fe40000100800 */
[----:B------:R-:W-:Y:S01]  /*3f7b0*/  STL [R1+0x2668], R2 ;  /* 0x0026680201007387 */ /* 0x000fe20000100800 */
[C---:B---3--:R-:W-:Y:S11]  /*3f7c0*/  HMMA.16816.F32.BF16 R4, R20.reuse, R26, R4 ;  /* 0x0000001a1404723c */ /* 0x048ff60000041804 */
[----:B------:R-:W-:Y:S11]  /*3f7d0*/  @!UPT UIADD3 URZ, URZ, URZ, URZ ;  /* 0x0000003f3f3ff290 */ /* 0x000ff6000fffe03f */
[----:B------:R-:W-:Y:S01]  /*3f7e0*/  @!UPT UIADD3 URZ, URZ, URZ, URZ ;  /* 0x0000003f3f3ff290 */ /* 0x000fe2000fffe03f */
[----:B------:R-:W-:Y:S01]  /*3f7f0*/  STL.64 [R1+0x160], R4 ;  /* 0x0001600401007387 */ /* 0x000fe20000100a00 */
[----:B------:R0:W-:Y:S03]  /*3f800*/  STL.64 [R1+0x168], R6 ;  /* 0x0001680601007387 */ /* 0x0001e60000100a00 */
        /* <DEDUP_REMOVED lines=12> */
[----:B------:R-:W3:Y:S02]  /*3f8d0*/  LDL.LU.64 R16, [R1+0x2a00] ;  /* 0x002a000001107983 */ /* 0x000ee40000300a00 */
[----:B------:R-:W-:-:S02]  /*3f8e0*/  IMAD.MOV.U32 R11, RZ, RZ, R6 ;  /* 0x000000ffff0b7224 */ /* 0x000fc400078e0006 */
[----:B------:R-:W-:Y:S11]  /*3f8f0*/  IMAD.MOV.U32 R10, RZ, RZ, R7 ;  /* 0x000000ffff0a7224 */ /* 0x000ff600078e0007 */
[----:B------:R-:W-:Y:S06]  /*3f900*/  @!UPT UIADD3 URZ, URZ, URZ, URZ ;  /* 0x0000003f3f3ff290 */ /* 0x000fec000fffe03f */
[----:B------:R-:W-:Y:S01]  /*3f910*/  STL.64 [R1+0x4b0], R20 ;  /* 0x0004b01401007387 */ /* 0x000fe20000100a00 */
[----:B------:R-:W-:Y:S02]  /*3f920*/  STL.64 [R1+0x4b8], R22 ;  /* 0x0004b81601007387 */ /* 0x000fe40000100a00 */
[----:B------:R-:W2:Y:S02]  /*3f930*/  LDL.LU.64 R6, [R1+0x29f8] ;  /* 0x0029f80001067983 */ /* 0x000ea40000300a00 */
[----:B------:R-:W2:Y:S01]  /*3f940*/  LDL.LU.64 R4, [R1+0x29f0] ;  /* 0x0029f00001047983 */ /* 0x000ea20000300a00 */
[----:B------:R-:W-:Y:S01]  /*3f950*/  STL.64 [R1+0x29c8], R10 ;  /* 0x0029c80a01007387 */ /* 0x000fe20000100a00 */
[----:B------:R0:W-:Y:S03]  /*3f960*/  STL.64 [R1+0x29c0], R8 ;  /* 0x0029c00801007387 */ /* 0x0001e60000100a00 */
[----:B0-----:R-:W4:Y:S01]  /*3f970*/  LDL.LU R8, [R1+0x60] ;  /* 0x0000600001087983 */ /* 0x001f220000300800 */
[----:B------:R-:W4:Y:S02]  /*3f980*/  LDL.LU R9, [R1+0x64] ;  /* 0x0000640001097983 */ /* 0x000f240000300800 */
[----:B------:R-:W4:Y:S02]  /*3f990*/  LDL.LU R11, [R1+0x6c] ;  /* 0x00006c00010b7983 */ /* 0x000f240000300800 */
[----:B---3--:R-:W-:-:S02]  /*3f9a0*/  IMAD.MOV.U32 R22, RZ, RZ, R17 ;  /* 0x000000ffff167224 */ /* 0x008fc400078e0011 */
[----:B------:R-:W-:Y:S02]  /*3f9b0*/  IMAD.MOV.U32 R23, RZ, RZ, R16 ;  /* 0x000000ffff177224 */ /* 0x000fe400078e0010 */
[C---:B--2---:R-:W-:Y:S01]  /*3f9c0*/  HMMA.16816.F32.BF16 R16, R4.reuse, R18, R12 ;  /* 0x000000120410723c */ /* 0x044fe2000004180c */
[----:B------:R-:W2:Y:S01]  /*3f9d0*/  LDL.LU.64 R14, [R1+0x29e8] ;  /* 0x0029e800010e7983 */ /* 0x000ea20000300a00 */
[----:B------:R-:W2:Y:S11]  /*3f9e0*/  LDL.LU.64 R12, [R1+0x29e0] ;  /* 0x0029e000010c7983 */ /* 0x000eb60000300a00 */
[----:B------:R-:W-:Y:S10]  /*3f9f0*/  @!UPT UIADD3 URZ, URZ, URZ, URZ ;  /* 0x0000003f3f3ff290 */ /* 0x000ff4000fffe03f */
[----:B------:R-:W-:Y:S01]  /*3fa00*/  STL.64 [R1+0x490], R16 ;  /* 0x0004901001007387 */ /* 0x000fe20000100a00 */
[----:B------:R0:W-:Y:S03]  /*3fa10*/  STL.64 [R1+0x498], R18 ;  /* 0x0004981201007387 */ /* 0x0001e60000100a00 */
[----:B0-----:R-:W2:Y:S01]  /*3fa20*/  LDL.LU.64 R18, [R1+0x29d8] ;  /* 0x0029d80001127983 */ /* 0x001ea20000300a00 */
[----:B------:R-:W-:Y:S01]  /*3fa30*/  IMAD.MOV.U32 R10, RZ, RZ, R3 ;  /* 0x000000ffff0a7224 */ /* 0x000fe200078e0003 */
[----:B--2---:R-:W-:Y:S02]  /*3fa40*/  HMMA.16816.F32.BF16 R16, R4, R18, R12 ;  /* 0x000000120410723c */ /* 0x004fe4000004180c */
[----:B------:R-:W4:Y:S04]  /*3fa50*/  LDL.LU.64 R14, [R1+0x29d0] ;  /* 0x0029d000010e7983 */ /* 0x000f280000300a00 */
[----:B------:R-:W0:Y:S11]  /*3fa60*/  S2R R3, SR_TID.X ;  /* 0x0000000000037919 */ /* 0x000e360000002100 */
[----:B------:R-:W-:Y:S06]  /*3fa70*/  @!UPT UIADD3 URZ, URZ, URZ, URZ ;  /* 0x0000003f3f3ff290 */ /* 0x000fec000fffe03f */
[----:B------:R-:W-:Y:S01]  /*3fa80*/  STL.64 [R1+0x480], R16 ;  /* 0x0004801001007387 */ /* 0x000fe20000100a00 */
[----:B------:R1:W-:Y:S01]  /*3fa90*/  STL.64 [R1+0x488], R18 ;  /* 0x0004881201007387 */ /* 0x0003e20000100a00 */
[----:B0-----:R-:W-:-:S05]  /*3faa0*/  LOP3.LUT R25, R3, 0x7, RZ, 0xc0, !PT ;  /* 0x0000000703197812 */ /* 0x001fca00078ec0ff */
[----:B------:R-:W-:Y:S02]  /*3fab0*/  IMAD R25, R25, 0x110, RZ ;  /* 0x0000011019197824 */ /* 0x000fe400078e02ff */
[----:B-1----:R-:W-:-:S05]  /*3fac0*/  IMAD.SHL.U32 R19, R3, 0x2, RZ ;  /* 0x0000000203137824 */ /* 0x002fca00078e00ff */
[----:B------:R-:W-:Y:S01]  /*3fad0*/  LOP3.LUT R25, R25, 0x30, R19, 0x78, !PT ;  /* 0x0000003019197812 */ /* 0x000fe200078e7813 */
[C---:B----4-:R-:W-:Y:S01]  /*3fae0*/  HMMA.16816.F32.BF16 R12, R4.reuse, R14, R8 ;  /* 0x0000000e040c723c */ /* 0x050fe20000041808 */
[----:B------:R-:W2:Y:S01]  /*3faf0*/  LDL.LU.64 R10, [R1+0x29c8] ;  /* 0x0029c800010a7983 */ /* 0x000ea20000300a00 */
[----:B------:R-:W3:Y:S11]  /*3fb00*/  LDL.LU.64 R8, [R1+0x29c0] ;  /* 0x0029c00001087983 */ /* 0x000ef60000300a00 */
[----:B------:R-:W-:Y:S10]  /*3fb10*/  @!UPT UIADD3 URZ, URZ, URZ, URZ ;  /* 0x0000003f3f3ff290 */ /* 0x000ff4000fffe03f */
[----:B------:R-:W-:Y:S01]  /*3fb20*/  STL.64 [R1+0xc0], R12 ;  /* 0x0000c00c01007387 */ /* 0x000fe20000100a00 */
[----:B------:R-:W-:Y:S02]  /*3fb30*/  IMAD.MOV.U32 R3, RZ, RZ, R15 ;  /* 0x000000ffff037224 */ /* 0x000fe400078e000f */
[----:B------:R0:W-:Y:S02]  /*3fb40*/  STL [R1+0xc8], R14 ;  /* 0x0000c80e01007387 */ /* 0x0001e40000100800 */
[----:B0-----:R-:W4:Y:S01]  /*3fb50*/  LDL.LU.64 R14, [R1+0x29b8] ;  /* 0x0029b800010e7983 */ /* 0x001f220000300a00 */
[----:B------:R-:W4:Y:S02]  /*3fb60*/  LDL.LU.64 R12, [R1+0x29b0] ;  /* 0x0029b000010c7983 */ /* 0x000f240000300a00 */
[----:B------:R-:W-:Y:S02]  /*3fb70*/  STL [R1+0x2620], R3 ;  /* 0x0026200301007387 */ /* 0x000fe40000100800 */
[----:B------:R-:W2:Y:S01]  /*3fb80*/  LDL.LU R16, [R1+0x340] ;  /* 0x0003400001107983 */ /* 0x000ea20000300800 */
[----:B------:R-:W2:Y:S01]  /*3fb90*/  LDL.LU R17, [R1+0x344] ;  /* 0x0003440001117983 */ /* 0x000ea20000300800 */
[----:B------:R-:W2:Y:S02]  /*3fba0*/  LDL.LU R18, [R1+0x348] ;  /* 0x0003480001127983 */ /* 0x000ea40000300800 */
[----:B------:R-:W2:Y:S01]  /*3fbb0*/  LDL.LU R19, [R1+0x34c] ;  /* 0x00034c0001137983 */ /* 0x000ea20000300800 */
[----:B----4-:R-:W-:Y:S01]  /*3fbc0*/  HMMA.16816.F32.BF16 R20, R4, R22, R12 ;  /* 0x000000160414723c */ /* 0x010fe2000004180c */
[----:B--2---:R-:W-:Y:S01]  /*3fbd0*/  STL.64 [R1+0x29a0], R18 ;  /* 0x0029a01201007387 */ /* 0x004fe20000100a00 */
[----:B------:R0:W-:Y:S03]  /*3fbe0*/  STL.64 [R1+0x2998], R16 ;  /* 0x0029981001007387 */ /* 0x0001e60000100a00 */
[----:B0-----:R-:W2:Y:S01]  /*3fbf0*/  LDL.LU R16, [R1+0x220] ;  /* 0x0002200001107983 */ /* 0x001ea20000300800 */
[----:B------:R-:W2:Y:S02]  /*3fc00*/  LDL.LU R17, [R1+0x224] ;  /* 0x0002240001117983 */ /* 0x000ea40000300800 */
[----:B------:R-:W2:Y:S02]  /*3fc10*/  LDL.LU R18, [R1+0x228] ;  /* 0x0002280001127983 */ /* 0x000ea40000300800 */
[----:B------:R-:W2:Y:S01]  /*3fc20*/  LDL.LU R19, [R1+0x22c] ;  /* 0x00022c0001137983 */ /* 0x000ea20000300800 */
[----:B------:R-:W4:Y:S11]  /*3fc30*/  LDL.LU R15, [R1+0x29a8] ;  /* 0x0029a800010f7983 */ /* 0x000f360000300800 */
[----:B------:R-:W-:Y:S01]  /*3fc40*/  @!UPT UIADD3 URZ, URZ, URZ, URZ ;  /* 0x0000003f3f3ff290 */ /* 0x000fe2000fffe03f */
[----:B------:R-:W-:Y:S02]  /*3fc50*/  STL.64 [R1+0xb0], R20 ;  /* 0x0000b01401007387 */ /* 0x000fe40000100a00 */
[----:B------:R-:W-:Y:S01]  /*3fc60*/  STL.64 [R1+0xb8], R22 ;  /* 0x0000b81601007387 */ /* 0x000fe20000100a00 */
[----:B------:R-:W-:Y:S01]  /*3fc70*/  LOP3.LUT R25, R25, 0x40, RZ, 0x3c, !PT ;  /* 0x0000004019197812 */ /* 0x000fe200078e3cff */
[----:B---3--:R-:W-:Y:S01]  /*3fc80*/  IMAD.MOV.U32 R14, RZ, RZ, R9 ;  /* 0x000000ffff0e7224 */ /* 0x008fe200078e0009 */
[----:B----4-:R-:W0:Y:S04]  /*3fc90*/  LDSM.16.MT88.4 R20, [R15+0x18000] ;  /* 0x018000000f14783b */ /* 0x010e280000004200 */
[----:B0-----:R0:W-:Y:S01]  /*3fca0*/  STL.64 [R1+0x2970], R22 ;  /* 0x0029701601007387 */ /* 0x0011e20000100a00 */
[----:B------:R-:W-:Y:S02]  /*3fcb0*/  STL.64 [R1+0x2968], R20 ;  /* 0x0029681401007387 */ /* 0x000fe40000100a00 */
[----:B0-----:R-:W-:-:S02]  /*3fcc0*/  IMAD.MOV.U32 R22, RZ, RZ, R11 ;  /* 0x000000ffff167224 */ /* 0x001fc400078e000b */
[----:B------:R-:W-:-:S05]  /*3fcd0*/  IMAD.MOV.U32 R23, RZ, RZ, R10 ;  /* 0x000000ffff177224 */ /* 0x000fca00078e000a */
[----:B------:R-:W-:Y:S01]  /*3fce0*/  STL.64 [R1+0x2980], R22 ;  /* 0x0029801601007387 */ /* 0x000fe20000100a00 */
[----:B------:R0:W-:Y:S02]  /*3fcf0*/  STL [R1+0x2930], R15 ;  /* 0x0029300f01007387 */ /* 0x0001e40000100800 */
[----:B0-----:R-:W-:Y:S02]  /*3fd00*/  IMAD.MOV.U32 R15, RZ, RZ, R8 ;  /* 0x000000ffff0f7224 */ /* 0x001fe400078e0008 */
[----:B------:R-:W0:Y:S05]  /*3fd10*/  LDSM.16.M88.4 R8, [R25+0x20080] ;  /* 0x020080001908783b */ /* 0x000e2a0000000200 */
[----:B--2---:R-:W-:Y:S01]  /*3fd20*/  HMMA.16816.F32.BF16 R12, R4, R14, R16 ;  /* 0x0000000e040c723c */ /* 0x004fe20000041810 */
[----:B------:R-:W2:Y:S01]  /*3fd30*/  LDL.LU.64 R18, [R1+0x29a0] ;  /* 0x0029a00001127983 */ /* 0x000ea20000300a00 */
[----:B------:R-:W2:Y:S11]  /*3fd40*/  LDL.LU.64 R16, [R1+0x2998] ;  /* 0x0029980001107983 */ /* 0x000eb60000300a00 */
[----:B------:R-:W-:Y:S11]  /*3fd50*/  @!UPT UIADD3 URZ, URZ, URZ, URZ ;  /* 0x0000003f3f3ff290 */ /* 0x000ff6000fffe03f */
[----:B------:R-:W-:Y:S01]  /*3fd60*/  IMAD.MOV.U32 R3, RZ, RZ, R15 ;  /* 0x000000ffff037224 */ /* 0x000fe200078e000f */
[----:B------:R-:W-:Y:S01]  /*3fd70*/  STL.64 [R1+0xa0], R12 ;  /* 0x0000a00c01007387 */ /* 0x000fe20000100a00 */
[----:B------:R-:W-:Y:S02]  /*3fd80*/  STL [R1+0xa8], R14 ;  /* 0x0000a80e01007387 */ /* 0x000fe40000100800 */
[----:B------:R-:W1:Y:S01]  /*3fd90*/  LDSM.16.M88.4 R12, [R25+0x20880] ;  /* 0x02088000190c783b */ /* 0x000e620000000200 */
[----:B------:R-:W-:Y:S04]  /*3fda0*/  STL [R1+0x2670], R3 ;  /* 0x0026700301007387 */ /* 0x000fe80000100800 */
[----:B0-----:R-:W-:Y:S01]  /*3fdb0*/  STL.64 [R1+0x60], R8 ;  /* 0x0000600801007387 */ /* 0x001fe20000100a00 */
[----:B------:R-:W-:Y:S02]  /*3fdc0*/  STL.64 [R1+0x68], R10 ;  /* 0x0000680a01007387 */ /* 0x000fe40000100a00 */
[----:B------:R0:W-:Y:S02]  /*3fdd0*/  STL.64 [R1+0x2978], R8 ;  /* 0x0029780801007387 */ /* 0x0001e40000100a00 */
[----:B0-----:R-:W3:Y:S01]  /*3fde0*/  LDL.LU R8, [R1+0x330] ;  /* 0x0003300001087983 */ /* 0x001ee20000300800 */
[----:B------:R-:W3:Y:S02]  /*3fdf0*/  LDL.LU R9, [R1+0x334] ;  /* 0x0003340001097983 */ /* 0x000ee40000300800 */
[----:B------:R-:W4:Y:S02]  /*3fe00*/  LDL.LU R10, [R1+0x338] ;  /* 0x00033800010a7983 */ /* 0x000f240000300800 */
[----:B------:R-:W4:Y:S02]  /*3fe10*/  LDL.LU R11, [R1+0x33c] ;  /* 0x00033c00010b7983 */ /* 0x000f240000300800 */
[----:B-1----:R-:W-:-:S02]  /*3fe20*/  IMAD.MOV.U32 R20, RZ, RZ, R12 ;  /* 0x000000ffff147224 */ /* 0x002fc400078e000c */
[----:B------:R-:W-:Y:S01]  /*3fe30*/  IMAD.MOV.U32 R3, RZ, RZ, R13 ;  /* 0x000000ffff037224 */ /* 0x000fe200078e000d */
        /* <DEDUP_REMOVED lines=8> */
[----:B--2---:R-:W-:Y:S01]  /*3fec0*/  HMMA.16816.F32.BF16 R12, R4, R26, R16 ;  /* 0x0000001a040c723c */ /* 0x004fe20000041810 */
[----:B------:R-:W2:Y:S11]  /*3fed0*/  LDL.LU R16, [R1+0x320] ;  /* 0x0003200001107983 */ /* 0x000eb60000300800 */
[----:B------:R-:W-:Y:S11]  /*3fee0*/  @!UPT UIADD3 URZ, URZ, URZ, URZ ;  /* 0x0000003f3f3ff290 */ /* 0x000ff6000fffe03f */
[----:B------:R-:W-:Y:S01]  /*3fef0*/  STL.64 [R1+0x90], R12 ;  /* 0x0000900c01007387 */ /* 0x000fe20000100a00 */
[----:B------:R-:W-:Y:S02]  /*3ff00*/  STL.64 [R1+0x98], R14 ;  /* 0x0000980e01007387 */ /* 0x000fe40000100a00 */
[----:B------:R-:W0:Y:S04]  /*3ff10*/  LDSM.16.M88.4 R12, [R25+0x21080] ;  /* 0x02108000190c783b */ /* 0x000e280000000200 */
[----:B------:R-:W2:Y:S01]  /*3ff20*/  LDL.LU R17, [R1+0x324] ;  /* 0x0003240001117983 */ /* 0x000ea20000300800 */
[----:B------:R-:W2:Y:S01]  /*3ff30*/  LDL.LU R18, [R1+0x328] ;  /* 0x0003280001127983 */ /* 0x000ea20000300800 */
[----:B------:R-:W2:Y:S03]  /*3ff40*/  LDL.LU R19, [R1+0x32c] ;  /* 0x00032c0001137983 */ /* 0x000ea60000300800 */
[----:B0-----:R-:W-:Y:S01]  /*3ff50*/  STL.64 [R1+0x40], R12 ;  /* 0x0000400c01007387 */ /* 0x001fe20000100a00 */
[----:B------:R-:W-:-:S02]  /*3ff60*/  IMAD.MOV.U32 R26, RZ, RZ, R12 ;  /* 0x000000ffff1a7224 */ /* 0x000fc400078e000c */
[----:B------:R-:W-:Y:S02]  /*3ff70*/  STL.64 [R1+0x48], R14 ;  /* 0x0000480e01007387 */ /* 0x000fe40000100a00 */
[----:B------:R-:W-:Y:S02]  /*3ff80*/  IMAD.MOV.U32 R21, RZ, RZ, R13 ;  /* 0x000000ffff157224 */ /* 0x000fe400078e000d */
[----:B------:R-:W0:Y:S01]  /*3ff90*/  LDSM.16.M88.4 R12, [R25+0x21880] ;  /* 0x02188000190c783b */ /* 0x000e220000000200 */
[----:B------:R-:W-:Y:S02]  /*3ffa0*/  IMAD.MOV.U32 R22, RZ, RZ, R2 ;  /* 0x000000ffff167224 */ /* 0x000fe400078e0002 */
[----:B------:R-:W-:Y:S01]  /*3ffb0*/  IMAD.MOV.U32 R23, RZ, RZ, R0 ;  /* 0x000000ffff177224 */ /* 0x000fe200078e0000 */
[----:B0-----:R-:W-:Y:S01]  /*3ffc0*/  STL.64 [R1+0x30], R12 ;  /* 0x0000300c01007387 */ /* 0x001fe20000100a00 */
[----:B------:R-:W-:Y:S02]  /*3ffd0*/  STL.64 [R1+0x38], R14 ;  /* 0x0000380e01007387 */ /* 0x000fe40000100a00 */
[----:B------:R0:W-:Y:S02]  /*3ffe0*/  STL.64 [R1+0x2938], R12 ;  /* 0x0029380c01007387 */ /* 0x0001e40000100a00 */
[----:B0-----:R-:W-:-:S02]  /*3fff0*/  IMAD.MOV.U32 R12, RZ, RZ, R26 ;  /* 0x000000ffff0c7224 */ /* 0x001fc400078e001a */
[----:B------:R-:W-:-:S05]  /*40000*/  IMAD.MOV.U32 R13, RZ, RZ, R21 ;  /* 0x000000ffff0d7224 */ /* 0x000fca00078e0015 */
[----:B------:R0:W-:Y:S02]  /*40010*/  STL.64 [R1+0x2950], R12 ;  /* 0x0029500c01007387 */ /* 0x0001e40000100a00 */
[----:B0-----:R-:W-:Y:S02]  /*40020*/  IMAD.MOV.U32 R12, RZ, RZ, R20 ;  /* 0x000000ffff0c7224 */ /* 0x001fe400078e0014 */
[----:B------:R-:W-:Y:S02]  /*40030*/  IMAD.MOV.U32 R2, RZ, RZ, R15 ;  /* 0x000000ffff027224 */ /* 0x000fe400078e000f */
[----:B------:R-:W-:-:S03]  /*40040*/  IMAD.MOV.U32 R0, RZ, RZ, R14 ;  /* 0x000000ffff007224 */ /* 0x000fc600078e000e */
[----:B------:R-:W-:Y:S02]  /*40050*/  STL [R1+0x268c], R2 ;  /* 0x00268c0201007387 */ /* 0x000fe40000100800 */
[----:B------:R-:W-:Y:S01]  /*40060*/  STL [R1+0x2688], R0 ;  /* 0x0026880001007387 */ /* 0x000fe20000100800 */
        /* <DEDUP_REMOVED lines=8> */
[----:B------:R0:W-:Y:S02]  /*400f0*/  STL.64 [R1+0x28], R22 ;  /* 0x0000281601007387 */ /* 0x0001e40000100a00 */
[----:B0-----:R-:W3:Y:S02]  /*40100*/  LDL.LU.64 R22, [R1+0x2980] ;  /* 0x0029800001167983 */ /* 0x001ee40000300a00 */
[----:B---3--:R-:W-:Y:S02]  /*40110*/  HMMA.16816.F32.BF16 R20, R4, R22, R8 ;  /* 0x000000160414723c */ /* 0x008fe40000041808 */
[----:B------:R-:W2:Y:S01]  /*40120*/  LDL.LU.64 R8, [R1+0x2978] ;  /* 0x0029780001087983 */ /* 0x000ea20000300a00 */
[----:B------:R-:W3:Y:S11]  /*40130*/  LDL.LU R4, [R1+0x2f0] ;  /* 0x0002f00001047983 */ /* 0x000ef60000300800 */
[----:B------:R-:W-:Y:S09]  /*40140*/  @!UPT UIADD3 URZ, URZ, URZ, URZ ;  /* 0x0000003f3f3ff290 */ /* 0x000ff2000fffe03f */
[----:B------:R-:W-:Y:S01]  /*40150*/  STL.64 [R1+0x70], R20 ;  /* 0x0000701401007387 */ /* 0x000fe20000100a00 */
[----:B------:R-:W-:Y:S02]  /*40160*/  STL.64 [R1+0x78], R22 ;  /* 0x0000781601007387 */ /* 0x000fe40000100a00 */
[----:B------:R-:W3:Y:S02]  /*40170*/  LDL.LU R5, [R1+0x2f4] ;  /* 0x0002f40001057983 */ /* 0x000ee40000300800 */
[----:B------:R-:W4:Y:S01]  /*40180*/  LDL.LU R6, [R1+0x2f8] ;  /* 0x0002f80001067983 */ /* 0x000f220000300800 */
[----:B------:R-:W4:Y:S04]  /*40190*/  LDL.LU R7, [R1+0x2fc] ;  /* 0x0002fc0001077983 */ /* 0x000f280000300800 */
[----:B------:R-:W0:Y:S04]  /*401a0*/  LDSM.16.M88.4 R20, [R25+0x22880] ;  /* 0x022880001914783b */ /* 0x000e280000000200 */
[----:B----4-:R-:W-:Y:S01]  /*401b0*/  STL.64 [R1+0x2948], R6 ;  /* 0x0029480601007387 */ /* 0x010fe20000100a00 */
[----:B---3--:R1:W-:Y:S03]  /*401c0*/  STL.64 [R1+0x2940], R4 ;  /* 0x0029400401007387 */ /* 0x0083e60000100a00 */
[----:B-1----:R-:W3:Y:S01]  /*401d0*/  LDL.LU R4, [R1+0x300] ;  /* 0x0003000001047983 */ /* 0x002ee20000300800 */
[----:B------:R-:W3:Y:S02]  /*401e0*/  LDL.LU R5, [R1+0x304] ;  /* 0x0003040001057983 */ /* 0x000ee40000300800 */
[----:B------:R-:W4:Y:S02]  /*401f0*/  LDL.LU R6, [R1+0x308] ;  /* 0x0003080001067983 */ /* 0x000f240000300800 */
[----:B------:R-:W4:Y:S02]  /*40200*/  LDL.LU R7, [R1+0x30c] ;  /* 0x00030c0001077983 */ /* 0x000f240000300800 */
[----:B----4-:R-:W-:Y:S01]  /*40210*/  STL.64 [R1+0x2960], R6 ;  /* 0x0029600601007387 */ /* 0x010fe20000100a00 */
[----:B---3--:R1:W-:Y:S03]  /*40220*/  STL.64 [R1+0x2958], R4 ;  /* 0x0029580401007387 */ /* 0x0083e60000100a00 */
[----:B-1----:R-:W3:Y:S01]  /*40230*/  LDL.LU R4, [R1+0x310] ;  /* 0x0003100001047983 */ /* 0x002ee20000300800 */
[----:B------:R-:W3:Y:S02]  /*40240*/  LDL.LU R5, [R1+0x314] ;  /* 0x0003140001057983 */ /* 0x000ee40000300800 */
[----:B------:R-:W3:Y:S02]  /*40250*/  LDL.LU R6, [R1+0x318] ;  /* 0x0003180001067983 */ /* 0x000ee40000300800 */
[----:B------:R-:W3:Y:S01]  /*40260*/  LDL.LU R7, [R1+0x31c] ;  /* 0x00031c0001077983 */ /* 0x000ee20000300800 */
[----:B0-----:R-:W-:Y:S01]  /*40270*/  STL.64 [R1+0x10], R20 ;  /* 0x0000101401007387 */ /* 0x001fe20000100a00 */
[----:B------:R0:W-:Y:S03]  /*40280*/  STL.64 [R1+0x18], R22 ;  /* 0x0000181601007387 */ /* 0x0001e60000100a00 */
[----:B0-----:R-:W2:Y:S01]  /*40290*/  LDL.LU.64 R22, [R1+0x2970] ;  /* 0x0029700001167983 */ /* 0x001ea20000300a00 */
[----:B------:R-:W2:Y:S02]  /*402a0*/  LDL.LU.64 R20, [R1+0x2968] ;  /* 0x0029680001147983 */ /* 0x000ea40000300a00 */
[----:B------:R-:W-:-:S02]  /*402b0*/  IMAD.MOV.U32 R13, RZ, RZ, R3 ;  /* 0x000000ffff0d7224 */ /* 0x000fc400078e0003 */
[----:B------:R-:W-:Y:S01]  /*402c0*/  IMAD.MOV.U32 R11, RZ, RZ, R24 ;  /* 0x000000ffff0b7224 */ /* 0x000fe200078e0018 */
[C---:B--2---:R-:W-:Y:S01]  /*402d0*/  HMMA.16816.F32.BF16 R16, R20.reuse, R8, R16 ;  /* 0x000000081410723c */ /* 0x044fe20000041810 */
[----:B------:R-:W2:Y:S07]  /*402e0*/  LDL.LU R8, [R1+0x2e0] ;  /* 0x0002e00001087983 */ /* 0x000eae0000300800 */
[----:B---3--:R-:W-:Y:S11]  /*402f0*/  HMMA.16816.F32.BF16 R12, R20, R12, R4 ;  /* 0x0000000c140c723c */ /* 0x008ff60000041804 */
[----:B------:R-:W-:Y:S04]  /*40300*/  @!UPT UIADD3 URZ, URZ, URZ, URZ ;  /* 0x0000003f3f3ff290 */ /* 0x000fe8000fffe03f */
[----:B------:R-:W-:Y:S01]  /*40310*/  STL.64 [R1+0x350], R16 ;  /* 0x0003501001007387 */ /* 0x000fe20000100a00 */
[----:B------:R-:W-:Y:S02]  /*40320*/  STL.64 [R1+0x358], R18 ;  /* 0x0003581201007387 */ /* 0x000fe40000100a00 */
[----:B------:R-:W-:Y:S02]  /*40330*/  LDSM.16.M88.4 R16, [R25+0x23080] ;  /* 0x023080001910783b */ /* 0x000fe40000000200 */
[----:B------:R-:W0:Y:S04]  /*40340*/  LDSM.16.M88.4 R24, [R25+0x23880] ;  /* 0x023880001918783b */ /* 0x000e280000000200 */
[----:B------:R-:W2:Y:S01]  /*40350*/  LDL.LU R9, [R1+0x2e4] ;  /* 0x0002e40001097983 */ /* 0x000ea20000300800 */
[----:B------:R-:W2:Y:S02]  /*40360*/  LDL.LU R10, [R1+0x2e8] ;  /* 0x0002e800010a7983 */ /* 0x000ea40000300800 */
[----:B------:R-:W3:Y:S02]  /*40370*/  LDL.LU.64 R6, [R1+0x2960] ;  /* 0x0029600001067983 */ /* 0x000ee40000300a00 */
[----:B------:R-:W3:Y:S01]  /*40380*/  LDL.LU.64 R4, [R1+0x2958] ;  /* 0x0029580001047983 */ /* 0x000ee20000300a00 */
[----:B------:R1:W-:Y:S01]  /*40390*/  STL.64 [R1+0x340], R12 ;  /* 0x0003400c01007387 */ /* 0x0003e20000100a00 */
[----:B------:R-:W-:Y:S03]  /*403a0*/  STL.64 [R1+0x348], R14 ;  /* 0x0003480e01007387 */ /* 0x000fe60000100a00 */
[----:B-1----:R-:W3:Y:S04]  /*403b0*/  LDL.LU.64 R12, [R1+0x2950] ;  /* 0x00295000010c7983 */ /* 0x002ee80000300a00 */
[----:B0-----:R-:W-:Y:S01]  /*403c0*/  STL [R1+0x2584], R26 ;  /* 0x0025841a01007387 */ /* 0x001fe20000100800 */
[----:B------:R-:W-:Y:S02]  /*403d0*/  STL.64 [R1], R16 ;  /* 0x0000001001007387 */ /* 0x000fe40000100a00 */
[----:B------:R-:W-:Y:S02]  /*403e0*/  STL.64 [R1+0x8], R18 ;  /* 0x0000081201007387 */ /* 0x000fe40000100a00 */
[----:B------:R0:W-:Y:S02]  /*403f0*/  STL.64 [R1+0x2910], R16 ;  /* 0x0029101001007387 */ /* 0x0001e40000100a00 */
[----:B0-----:R-:W4:Y:S01]  /*40400*/  LDL.LU R16, [R1+0x4a0] ;  /* 0x0004a00001107983 */ /* 0x001f220000300800 */
[----:B------:R-:W4:Y:S02]  /*40410*/  LDL.LU R17, [R1+0x4a4] ;  /* 0x0004a40001117983 */ /* 0x000f240000300800 */
[----:B------:R-:W-:-:S02]  /*40420*/  IMAD.MOV.U32 R18, RZ, RZ, R29 ;  /* 0x000000ffff127224 */ /* 0x000fc400078e001d */
[----:B------:R-:W-:-:S05]  /*40430*/  IMAD.MOV.U32 R19, RZ, RZ, R28 ;  /* 0x000000ffff137224 */ /* 0x000fca00078e001c */
[----:B------:R-:W-:Y:S01]  /*40440*/  STL.64 [R1+0x2928], R18 ;  /* 0x0029281201007387 */ /* 0x000fe20000100a00 */
[----:B---3--:R-:W-:Y:S03]  /*40450*/  HMMA.16816.F32.BF16 R12, R20, R12, R4 ;  /* 0x0000000c140c723c */ /* 0x008fe60000041804 */
[----:B----4-:R0:W-:Y:S04]  /*40460*/  STL.64 [R1+0x2920], R16 ;  /* 0x0029201001007387 */ /* 0x0101e80000100a00 */
[----:B0-----:R-:W2:Y:S01]  /*40470*/  LDL.64 R16, [R1+0x20] ;  /* 0x0000200001107983 */ /* 0x001ea20000100a00 */
[----:B------:R-:W-:Y:S02]  /*40480*/  STL [R1+0x2580], R27 ;  /* 0x0025801b01007387 */ /* 0x000fe40000100800 */
[----:B------:R-:W3:Y:S02]  /*40490*/  LDL.LU.64 R6, [R1+0x2948] ;  /* 0x0029480001067983 */ /* 0x000ee40000300a00 */
[----:B------:R-:W3:Y:S11]  /*404a0*/  LDL.LU.64 R4, [R1+0x2940] ;  /* 0x0029400001047983 */ /* 0x000ef60000300a00 */
[----:B------:R0:W-:Y:S01]  /*404b0*/  STL.64 [R1+0x330], R12 ;  /* 0x0003300c01007387 */ /* 0x0001e20000100a00 */
[----:B------:R-:W-:Y:S03]  /*404c0*/  STL [R1+0x338], R14 ;  /* 0x0003380e01007387 */ /* 0x000fe60000100800 */
[----:B0-----:R-:W3:Y:S01]  /*404d0*/  LDL.LU.64 R12, [R1+0x2938] ;  /* 0x00293800010c7983 */ /* 0x001ee20000300a00 */
[----:B------:R-:W-:-:S05]  /*404e0*/  IMAD.MOV.U32 R28, RZ, RZ, R15 ;  /* 0x000000ffff1c7224 */ /* 0x000fca00078e000f */
[----:B------:R-:W-:Y:S01]  /*404f0*/  STL [R1+0x2588], R28 ;  /* 0x0025881c01007387 */ /* 0x000fe20000100800 */
[----:B------:R-:W4:Y:S01]  /*40500*/  LDL.LU R15, [R1+0x2930] ;  /* 0x00293000010f7983 */ /* 0x000f220000300800 */
[----:B---3--:R-:W-:Y:S01]  /*40510*/  HMMA.16816.F32.BF16 R4, R20, R12, R4 ;  /* 0x0000000c1404723c */ /* 0x008fe20000041804 */
[----:B------:R-:W-:Y:S02]  /*40520*/  IMAD.MOV.U32 R0, RZ, RZ, R13 ;  /* 0x000000ffff007224 */ /* 0x000fe400078e000d */
[----:B------:R-:W-:-:S05]  /*40530*/  IMAD.MOV.U32 R2, RZ, RZ, R12 ;  /* 0x000000ffff027224 */ /* 0x000fca00078e000c */
[C---:B--2---:R-:W-:Y:S01]  /*40540*/  HMMA.16816.F32.BF16 R8, R20.reuse, R16, R8 ;  /* 0x000000101408723c */ /* 0x044fe20000041808 */
[----:B------:R-:W-:Y:S11]  /*40550*/  IMAD.MOV.U32 R3, RZ, RZ, R17 ;  /* 0x000000ffff037224 */ /* 0x000ff600078e0011 */
[----:B------:R-:W-:Y:S04]  /*40560*/  @!UPT UIADD3 URZ, URZ, URZ, URZ ;  /* 0x0000003f3f3ff290 */ /* 0x000fe8000fffe03f */
[----:B------:R-:W-:Y:S02]  /*40570*/  IMAD.MOV.U32 R27, RZ, RZ, R7 ;  /* 0x000000ffff1b7224 */ /* 0x000fe400078e0007 */
[----:B------:R-:W-:Y:S01]  /*40580*/  IMAD.MOV.U32 R26, RZ, RZ, R6 ;  /* 0x000000ffff1a7224 */ /* 0x000fe200078e0006 */
[----:B------:R-:W-:Y:S01]  /*40590*/  STL.64 [R1+0x320], R4 ;  /* 0x0003200401007387 */ /* 0x000fe20000100a00 */
[----:B------:R-:W-:Y:S02]  /*405a0*/  STL [R1+0x290c], R0 ;  /* 0x00290c0001007387 */ /* 0x000fe40000100800 */
[----:B------:R-:W-:Y:S02]  /*405b0*/  STL [R1+0x2908], R2 ;  /* 0x0029080201007387 */ /* 0x000fe40000100800 */
[----:B------:R-:W-:Y:S01]  /*405c0*/  STL [R1+0x2590], R27 ;  /* 0x0025901b01007387 */ /* 0x000fe20000100800 */
[----:B------:R-:W-:Y:S01]  /*405d0*/  STL [R1+0x258c], R26 ;  /* 0x00258c1a01007387 */ /* 0x000fe20000100800 */
[----:B------:R0:W-:Y:S02]  /*405e0*/  STL.64 [R1+0x2918], R24 ;  /* 0x0029181801007387 */ /* 0x0001e40000100a00 */
[----:B------:R-:W-:Y:S01]  /*405f0*/  IMAD.MOV.U32 R29, RZ, RZ, R11 ;  /* 0x000000ffff1d7224 */ /* 0x000fe200078e000b */
[----:B----4-:R-:W-:Y:S04]  /*40600*/  LDSM.16.MT88.4 R4, [R15+0x18080] ;  /* 0x018080000f04783b */ /* 0x010fe80000004200 */
[----:B0-----:R-:W2:Y:S01]  /*40610*/  LDL.64 R24, [R1+0x10] ;  /* 0x0000100001187983 */ /* 0x001ea20000100a00 */
[----:B------:R-:W2:Y:S02]  /*40620*/  LDL.LU.64 R18, [R1+0x2928] ;  /* 0x0029280001127983 */ /* 0x000ea40000300a00 */
[----:B------:R-:W2:Y:S02]  /*40630*/  LDL.LU.64 R16, [R1+0x2920] ;  /* 0x0029200001107983 */ /* 0x000ea40000300a00 */
[----:B------:R-:W-:Y:S01]  /*40640*/  STL.64 [R1+0x310], R8 ;  /* 0x0003100801007387 */ /* 0x000fe20000100a00 */
[----:B------:R-:W-:Y:S02]  /*40650*/  STL [R1+0x318], R10 ;  /* 0x0003180a01007387 */ /* 0x000fe40000100800 */
[----:B------:R-:W0:Y:S04]  /*40660*/  LDSM.16.MT88.4 R8, [R15+0x18100] ;  /* 0x018100000f08783b */ /* 0x000e280000004200 */
[----:B------:R-:W1:Y:S04]  /*40670*/  LDSM.16.MT88.4 R12, [R15+0x18180] ;  /* 0x018180000f0c783b */ /* 0x000e680000004200 */
[----:B------:R-:W-:Y:S01]  /*40680*/  STL [R1+0x2568], R29 ;  /* 0x0025681d01007387 */ /* 0x000fe20000100800 */
[----:B0-----:R-:W-:Y:S01]  /*40690*/  STL.64 [R1+0x2890], R10 ;  /* 0x0028900a01007387 */ /* 0x001fe20000100a00 */
[----:B------:R0:W-:Y:S03]  /*406a0*/  STL.64 [R1+0x2888], R8 ;  /* 0x0028880801007387 */ /* 0x0001e60000100a00 */
[----:B0-----:R-:W3:Y:S01]  /*406b0*/  LDL.LU R8, [R1+0x210] ;  /* 0x0002100001087983 */ /* 0x001ee20000300800 */
[----:B------:R-:W3:Y:S02]  /*406c0*/  LDL.LU R9, [R1+0x214] ;  /* 0x0002140001097983 */ /* 0x000ee40000300800 */
[----:B------:R-:W3:Y:S02]  /*406d0*/  LDL.LU R10, [R1+0x218] ;  /* 0x00021800010a7983 */ /* 0x000ee40000300800 */
[----:B------:R-:W3:Y:S01]  /*406e0*/  LDL.LU R11, [R1+0x21c] ;  /* 0x00021c00010b7983 */ /* 0x000ee20000300800 */
[----:B--2---:R-:W-:Y:S01]  /*406f0*/  HMMA.16816.F32.BF16 R16, R20, R24, R16 ;  /* 0x000000181410723c */ /* 0x004fe20000041810 */
[----:B------:R-:W-:-:S02]  /*40700*/  IMAD.MOV.U32 R0, RZ, RZ, R24 ;  /* 0x000000ffff007224 */ /* 0x000fc400078e0018 */
[----:B------:R-:W-:Y:S02]  /*40710*/  IMAD.MOV.U32 R2, RZ, RZ, R25 ;  /* 0x000000ffff027224 */ /* 0x000fe400078e0019 */
[----:B------:R-:W3:Y:S11]  /*40720*/  LDL.LU.64 R24, [R1+0x2918] ;  /* 0x0029180001187983 */ /* 0x000ef60000300a00 */
[----:B------:R-:W-:Y:S08]  /*40730*/  @!UPT UIADD3 URZ, URZ, URZ, URZ ;  /* 0x0000003f3f3ff290 */ /* 0x000ff0000fffe03f */
[----:B------:R-:W-:Y:S02]  /*40740*/  IMAD.MOV.U32 R27, RZ, RZ, R17 ;  /* 0x000000ffff1b7224 */ /* 0x000fe400078e0011 */
[----:B------:R-:W-:Y:S02]  /*40750*/  IMAD.MOV.U32 R26, RZ, RZ, R18 ;  /* 0x000000ffff1a7224 */ /* 0x000fe400078e0012 */
[----:B------:R-:W-:Y:S01]  /*40760*/  IMAD.MOV.U32 R28, RZ, RZ, R19 ;  /* 0x000000ffff1c7224 */ /* 0x000fe200078e0013 */
[----:B------:R0:W-:Y:S04]  /*40770*/  STL [R1+0x300], R16 ;  /* 0x0003001001007387 */ /* 0x0001e80000100800 */
[----:B0-----:R-:W2:Y:S01]  /*40780*/  LDL.LU.64 R16, [R1+0x2910] ;  /* 0x0029100001107983 */ /* 0x001ea20000300a00 */
[----:B------:R-:W-:Y:S02]  /*40790*/  STL [R1+0x259c], R27 ;  /* 0x00259c1b01007387 */ /* 0x000fe40000100800 */
[----:B------:R-:W-:Y:S02]  /*407a0*/  STL [R1+0x2598], R26 ;  /* 0x0025981a01007387 */ /* 0x000fe40000100800 */
[----:B------:R-:W-:Y:S01]  /*407b0*/  STL [R1+0x2594], R28 ;  /* 0x0025941c01007387 */ /* 0x000fe20000100800 */
[----:B-1----:R-:W-:Y:S01]  /*407c0*/  STL.64 [R1+0x2810], R14 ;  /* 0x0028100e01007387 */ /* 0x002fe20000100a00 */
[----:B------:R0:W-:Y:S03]  /*407d0*/  STL.64 [R1+0x2808], R12 ;  /* 0x0028080c01007387 */ /* 0x0001e60000100a00 */
[----:B0-----:R-:W4:Y:S04]  /*407e0*/  LDL.64 R12, [R1+0x40] ;  /* 0x00004000010c7983 */ /* 0x001f280000100a00 */
[----:B----4-:R0:W-:Y:S04]  /*407f0*/  STL.64 [R1+0x2900], R12 ;  /* 0x0029000c01007387 */ /* 0x0101e80000100a00 */
[----:B0-----:R-:W2:Y:S01]  /*40800*/  LDL.LU R12, [R1+0x540] ;  /* 0x00054000010c7983 */ /* 0x001ea20000300800 */
[----:B------:R-:W2:Y:S02]  /*40810*/  LDL.LU R13, [R1+0x544] ;  /* 0x00054400010d7983 */ /* 0x000ea40000300800 */
[----:B------:R-:W2:Y:S02]  /*40820*/  LDL.LU R14, [R1+0x548] ;  /* 0x00054800010e7983 */ /* 0x000ea40000300800 */
[----:B------:R-:W2:Y:S02]  /*40830*/  LDL.LU R15, [R1+0x54c] ;  /* 0x00054c00010f7983 */ /* 0x000ea40000300800 */
[C---:B--2---:R-:W-:Y:S11]  /*40840*/  HMMA.16816.F32.BF16 R16, R20.reuse, R16, R12 ;  /* 0x000000101410723c */ /* 0x044ff6000004180c */
[----:B------:R-:W-:Y:S11]  /*40850*/  @!UPT UIADD3 URZ, URZ, URZ, URZ ;  /* 0x0000003f3f3ff290 */ /* 0x000ff6000fffe03f */
[----:B------:R-:W-:Y:S02]  /*40860*/  @!UPT UIADD3 URZ, URZ, URZ, URZ ;  /* 0x0000003f3f3ff290 */ /* 0x000fe4000fffe03f */
[----:B------:R-:W-:Y:S01]  /*40870*/  IMAD.MOV.U32 R29, RZ, RZ, R18 ;  /* 0x000000ffff1d7224 */ /* 0x000fe200078e0012 */
[----:B------:R-:W-:Y:S01]  /*40880*/  STL.64 [R1+0x2f0], R16 ;  /* 0x0002f01001007387 */ /* 0x000fe20000100a00 */
[----:B------:R-:W-:Y:S03]  /*40890*/  STL [R1+0x2fc], R19 ;  /* 0x0002fc1301007387 */ /* 0x000fe60000100800 */
[----:B------:R0:W-:Y:S04]  /*408a0*/  STL [R1+0x25a0], R29 ;  /* 0x0025a01d01007387 */ /* 0x0001e80000100800 */
[----:B0-----:R-:W2:Y:S01]  /*408b0*/  LDL R29, [R1+0x510] ;  /* 0x00051000011d7983 */ /* 0x001ea20000100800 */
[----:B---3--:R-:W-:Y:S03]  /*408c0*/  HMMA.16816.F32.BF16 R8, R20, R24, R8 ;  /* 0x000000181408723c */ /* 0x008fe60000041808 */
[----:B--2---:R-:W0:Y:S04]  /*408d0*/  LDSM.16.MT88.4 R16, [R29+0x18200] ;  /* 0x018200001d10783b */ /* 0x004e280000004200 */
[----:B------:R-:W1:Y:S04]  /*408e0*/  LDSM.16.MT88.4 R20, [R29+0x18280] ;  /* 0x018280001d14783b */ /* 0x000e680000004200 */
[----:B0-----:R-:W-:Y:S01]  /*408f0*/  STL.64 [R1+0x2780], R18 ;  /* 0x0027801201007387 */ /* 0x001fe20000100a00 */
[----:B------:R0:W-:Y:S11]  /*40900*/  STL.64 [R1+0x2778], R16 ;  /* 0x0027781001007387 */ /* 0x0001f60000100a00 */
[----:B------:R-:W-:Y:S01]  /*40910*/  STL [R1+0x250], R8 ;  /* 0x0002500801007387 */ /* 0x000fe20000100800 */
[----:B0-----:R-:W2:Y:S01]  /*40920*/  LDL.LU R16, [R1+0x4f0] ;  /* 0x0004f00001107983 */ /* 0x001ea20000300800 */
[----:B------:R-:W2:Y:S02]  /*40930*/  LDL.LU R17, [R1+0x4f4] ;  /* 0x0004f40001117983 */ /* 0x000ea40000300800 */
[----:B------:R-:W3:Y:S02]  /*40940*/  LDL.LU R18, [R1+0x4f8] ;  /* 0x0004f80001127983 */ /* 0x000ee40000300800 */
[----:B------:R-:W3:Y:S01]  /*40950*/  LDL.LU R19, [R1+0x4fc] ;  /* 0x0004fc0001137983 */ /* 0x000ee20000300800 */
[----:B------:R-:W4:Y:S01]  /*40960*/  LDL.LU R12, [R1+0x5c0] ;  /* 0x0005c000010c7983 */ /* 0x000f220000300800 */
[----:B------:R-:W4:Y:S02]  /*40970*/  LDL.LU R13, [R1+0x5c4] ;  /* 0x0005c400010d7983 */ /* 0x000f240000300800 */
[----:B------:R-:W4:Y:S02]  /*40980*/  LDL.LU R14, [R1+0x5c8] ;  /* 0x0005c800010e7983 */ /* 0x000f240000300800 */
[----:B------:R-:W4:Y:S02]  /*40990*/  LDL.LU R15, [R1+0x5cc] ;  /* 0x0005cc00010f7983 */ /* 0x000f240000300800 */
[----:B------:R-:W-:-:S02]  /*409a0*/  IMAD.MOV.U32 R27, RZ, RZ, R9 ;  /* 0x000000ffff1b7224 */ /* 0x000fc400078e0009 */
        /* <DEDUP_REMOVED lines=14> */
[----:B0-----:R-:W2:Y:S04]  /*40a90*/  LDL.64 R8, [R1] ;  /* 0x0000000001087983 */ /* 0x001ea80000100a00 */
[----:B--2---:R0:W-:Y:S02]  /*40aa0*/  STL.64 [R1+0x28b0], R8 ;  /* 0x0028b00801007387 */ /* 0x0041e40000100a00 */
[----:B0-----:R-:W-:-:S02]  /*40ab0*/  IMAD.MOV.U32 R8, RZ, RZ, R0 ;  /* 0x000000ffff087224 */ /* 0x001fc400078e0000 */
[----:B------:R-:W-:Y:S01]  /*40ac0*/  IMAD.MOV.U32 R9, RZ, RZ, R2 ;  /* 0x000000ffff097224 */ /* 0x000fe200078e0002 */
[----:B------:R-:W2:Y:S01]  /*40ad0*/  LDL.LU R0, [R1+0x290c] ;  /* 0x00290c0001007983 */ /* 0x000ea20000300800 */
[----:B------:R-:W2:Y:S03]  /*40ae0*/  LDL.LU R2, [R1+0x2908] ;  /* 0x0029080001027983 */ /* 0x000ea60000300800 */
[----:B------:R-:W-:Y:S01]  /*40af0*/  STL.64 [R1+0x28c8], R8 ;  /* 0x0028c80801007387 */ /* 0x000fe20000100a00 */
[----:B---3--:R-:W-:Y:S02]  /*40b00*/  STL.64 [R1+0x2878], R18 ;  /* 0x0028781201007387 */ /* 0x008fe40000100a00 */
[----:B------:R0:W-:Y:S02]  /*40b10*/  STL.64 [R1+0x2870], R16 ;  /* 0x0028701001007387 */ /* 0x0001e40000100a00 */
[----:B0-----:R-:W4:Y:S01]  /*40b20*/  LDL.64 R16, [R1+0x60] ;  /* 0x0000600001107983 */ /* 0x001f220000100a00 */
[----:B------:R-:W-:Y:S02]  /*40b30*/  STL [R1+0x25ac], R28 ;  /* 0x0025ac1c01007387 */ /* 0x000fe40000100800 */
[----:B------:R-:W-:Y:S02]  /*40b40*/  STL [R1+0x25a8], R26 ;  /* 0x0025a81a01007387 */ /* 0x000fe40000100800 */
[----:B------:R-:W-:Y:S01]  /*40b50*/  STL [R1+0x25a4], R27 ;  /* 0x0025a41b01007387 */ /* 0x000fe20000100800 */
[----:B------:R-:W3:Y:S01]  /*40b60*/  LDL R8, [R1+0x20] ;  /* 0x0000200001087983 */ /* 0x000ee20000100800 */
[----:B------:R-:W-:-:S05]  /*40b70*/  IMAD.MOV.U32 R9, RZ, RZ, R3 ;  /* 0x000000ffff097224 */ /* 0x000fca00078e0003 */
[----:B---3--:R4:W-:Y:S02]  /*40b80*/  STL.64 [R1+0x28e0], R8 ;  /* 0x0028e00801007387 */ /* 0x0089e40000100a00 */
[----:B----4-:R-:W-:Y:S02]  /*40b90*/  HMMA.16816.F32.BF16 R8, R4, R16, R12 ;  /* 0x000000100408723c */ /* 0x010fe4000004180c */
[----:B-1----:R-:W-:Y:S01]  /*40ba0*/  STL.64 [R1+0x2700], R22 ;  /* 0x0027001601007387 */ /* 0x002fe20000100a00 */
[----:B------:R0:W-:Y:S03]  /*40bb0*/  STL.64 [R1+0x26f8], R20 ;  /* 0x0026f81401007387 */ /* 0x0001e60000100a00 */
[----:B0-----:R-:W3:Y:S01]  /*40bc0*/  LDL.64 R20, [R1+0x50] ;  /* 0x0000500001147983 */ /* 0x001ee20000100a00 */
[----:B------:R-:W3:Y:S11]  /*40bd0*/  LDL.LU R12, [R1+0x5b0] ;  /* 0x0005b000010c7983 */ /* 0x000ef60000300800 */
[----:B------:R-:W-:Y:S05]  /*40be0*/  @!UPT UIADD3 URZ, URZ, URZ, URZ ;  /* 0x0000003f3f3ff290 */ /* 0x000fea000fffe03f */
[----:B------:R2:W-:Y:S01]  /*40bf0*/  STL.64 [R1+0x240], R8 ;  /* 0x0002400801007387 */ /* 0x0005e20000100a00 */
[----:B------:R-:W-:Y:S02]  /*40c00*/  STL.64 [R1+0x248], R10 ;  /* 0x0002480a01007387 */ /* 0x000fe40000100a00 */
[----:B------:R-:W3:Y:S02]  /*40c10*/  LDL.LU R13, [R1+0x5b4] ;  /* 0x0005b400010d7983 */ /* 0x000ee40000300800 */
[----:B------:R-:W3:Y:S01]  /*40c20*/  LDL.LU R14, [R1+0x5b8] ;  /* 0x0005b800010e7983 */ /* 0x000ee20000300800 */
[----:B------:R-:W3:Y:S01]  /*40c30*/  LDL.LU R15, [R1+0x5bc] ;  /* 0x0005bc00010f7983 */ /* 0x000ee20000300800 */
[----:B--2---:R-:W-:Y:S02]  /*40c40*/  IMAD.MOV.U32 R8, RZ, RZ, R2 ;  /* 0x000000ffff087224 */ /* 0x004fe400078e0002 */
[----:B------:R-:W-:-:S05]  /*40c50*/  IMAD.MOV.U32 R9, RZ, RZ, R0 ;  /* 0x000000ffff097224 */ /* 0x000fca00078e0000 */
[----:B------:R0:W-:Y:S04]  /*40c60*/  STL.64 [R1+0x28f8], R8 ;  /* 0x0028f80801007387 */ /* 0x0001e80000100a00 */
[----:B0-----:R-:W2:Y:S01]  /*40c70*/  LDL.LU R8, [R1+0x5a0] ;  /* 0x0005a00001087983 */ /* 0x001ea20000300800 */
[----:B------:R-:W2:Y:S02]  /*40c80*/  LDL.LU R9, [R1+0x5a4] ;  /* 0x0005a40001097983 */ /* 0x000ea40000300800 */
[----:B------:R-:W2:Y:S02]  /*40c90*/  LDL.LU R10, [R1+0x5a8] ;  /* 0x0005a800010a7983 */ /* 0x000ea40000300800 */
[----:B------:R-:W2:Y:S01]  /*40ca0*/  LDL.LU R11, [R1+0x5ac] ;  /* 0x0005ac00010b7983 */ /* 0x000ea20000300800 */
[----:B------:R0:W-:Y:S04]  /*40cb0*/  STL.64 [R1+0x28a8], R16 ;  /* 0x0028a81001007387 */ /* 0x0001e80000100a00 */
        /* <DEDUP_REMOVED lines=10> */
[C---:B---3--:R-:W-:Y:S01]  /*40d60*/  HMMA.16816.F32.BF16 R12, R4.reuse, R20, R12 ;  /* 0x00000014040c723c */ /* 0x048fe2000004180c */
[----:B----4-:R-:W-:Y:S01]  /*40d70*/  STL.64 [R1+0x28d8], R18 ;  /* 0x0028d81201007387 */ /* 0x010fe20000100a00 */
        /* <DEDUP_REMOVED lines=15> */
[----:B0-----:R-:W4:Y:S01]  /*40e70*/  LDL.LU R20, [R1+0x520] ;  /* 0x0005200001147983 */ /* 0x001f220000300800 */
[----:B------:R-:W4:Y:S02]  /*40e80*/  LDL.LU R21, [R1+0x524] ;  /* 0x0005240001157983 */ /* 0x000f240000300800 */
[----:B------:R-:W4:Y:S02]  /*40e90*/  LDL.LU R22, [R1+0x528] ;  /* 0x0005280001167983 */ /* 0x000f240000300800 */
[----:B------:R-:W4:Y:S01]  /*40ea0*/  LDL.LU R23, [R1+0x52c] ;  /* 0x00052c0001177983 */ /* 0x000f220000300800 */
[----:B---3--:R-:W-:Y:S11]  /*40eb0*/  HMMA.16816.F32.BF16 R8, R4, R12, R8 ;  /* 0x0000000c0408723c */ /* 0x008ff60000041808 */
[----:B------:R-:W-:Y:S11]  /*40ec0*/  @!UPT UIADD3 URZ, URZ, URZ, URZ ;  /* 0x0000003f3f3ff290 */ /* 0x000ff6000fffe03f */
[----:B------:R-:W-:Y:S02]  /*40ed0*/  @!UPT UIADD3 URZ, URZ, URZ, URZ ;  /* 0x0000003f3f3ff290 */ /* 0x000fe4000fffe03f */
[----:B------:R-:W-:Y:S02]  /*40ee0*/  IMAD.MOV.U32 R28, RZ, RZ, R8 ;  /* 0x000000ffff1c7224 */ /* 0x000fe400078e0008 */
[----:B------:R-:W-:Y:S02]  /*40ef0*/  IMAD.MOV.U32 R26, RZ, RZ, R9 ;  /* 0x000000ffff1a7224 */ /* 0x000fe400078e0009 */
[----:B------:R-:W2:Y:S01]  /*40f00*/  LDL.LU.64 R8, [R1+0x28f8] ;  /* 0x0028f80001087983 */ /* 0x000ea20000300a00 */
[----:B------:R-:W-:Y:S02]  /*40f10*/  IMAD.MOV.U32 R27, RZ, RZ, R10 ;  /* 0x000000ffff1b7224 */ /* 0x000fe400078e000a */
[----:B------:R-:W-:-:S05]  /*40f20*/  IMAD.MOV.U32 R29, RZ, RZ, R11 ;  /* 0x000000ffff1d7224 */ /* 0x000fca00078e000b */
[----:B------:R-:W-:Y:S01]  /*40f30*/  STL [R1+0x2858], R29 ;  /* 0x0028581d01007387 */ /* 0x000fe20000100800 */
[----:B------:R-:W-:Y:S02]  /*40f40*/  STL [R1+0x2690], R27 ;  /* 0x0026901b01007387 */ /* 0x000fe40000100800 */
[----:B------:R-:W-:Y:S02]  /*40f50*/  STL [R1+0x25bc], R26 ;  /* 0x0025bc1a01007387 */ /* 0x000fe40000100800 */
[----:B------:R-:W-:Y:S01]  /*40f60*/  STL [R1+0x25b8], R28 ;  /* 0x0025b81c01007387 */ /* 0x000fe20000100800 */
        /* <DEDUP_REMOVED lines=29> */
[----:B------:R-:W3:Y:S02]  /*41140*/  LDL.LU.64 R8, [R1+0x2898] ;  /* 0x0028980001087983 */ /* 0x000ee40000300a00 */
[----:B---3--:R-:W-:Y:S01]  /*41150*/  HMMA.16816.F32.BF16 R4, R4, R24, R8 ;  /* 0x000000180404723c */ /* 0x008fe20000041808 */
[----:B------:R-:W4:Y:S01]  /*41160*/  LDL.LU.64 R10, [R1+0x2890] ;  /* 0x00289000010a7983 */ /* 0x000f220000300a00 */
[----:B------:R-:W4:Y:S02]  /*41170*/  LDL.LU.64 R8, [R1+0x2888] ;  /* 0x0028880001087983 */ /* 0x000f240000300a00 */
[----:B--2---:R-:W-:Y:S11]  /*41180*/  IMAD.MOV.U32 R3, RZ, RZ, R17 ;  /* 0x000000ffff037224 */ /* 0x004ff600078e0011 */
[----:B------:R-:W-:Y:S08]  /*41190*/  @!UPT UIADD3 URZ, URZ, URZ, URZ ;  /* 0x0000003f3f3ff290 */ /* 0x000ff0000fffe03f */
[----:B------:R0:W-:Y:S01]  /*411a0*/  STL.64 [R1+0x140], R4 ;  /* 0x0001400401007387 */ /* 0x0001e20000100a00 */
[----:B------:R1:W-:Y:S03]  /*411b0*/  STL.64 [R1+0x148], R6 ;  /* 0x0001480601007387 */ /* 0x0003e60000100a00 */
[----:B0-----:R-:W2:Y:S01]  /*411c0*/  LDL.LU.64 R4, [R1+0x30] ;  /* 0x0000300001047983 */ /* 0x001ea20000300a00 */
[----:B-1----:R-:W-:Y:S01]  /*411d0*/  IMAD.MOV.U32 R6, RZ, RZ, R16 ;  /* 0x000000ffff067224 */ /* 0x002fe200078e0010 */
[C---:B----4-:R-:W-:Y:S11]  /*411e0*/  HMMA.16816.F32.BF16 R20, R8.reuse, R16, R20 ;  /* 0x000000100814723c */ /* 0x050ff60000041814 */
[----:B------:R-:W-:Y:S11]  /*411f0*/  @!UPT UIADD3 URZ, URZ, URZ, URZ ;  /* 0x0000003f3f3ff290 */ /* 0x000ff6000fffe03f */
[----:B------:R-:W-:Y:S01]  /*41200*/  @!UPT UIADD3 URZ, URZ, URZ, URZ ;  /* 0x0000003f3f3ff290 */ /* 0x000fe2000fffe03f */
[----:B------:R0:W-:Y:S01]  /*41210*/  STL.64 [R1+0x130], R20 ;  /* 0x0001301401007387 */ /* 0x0001e20000100a00 */
[----:B------:R-:W-:Y:S03]  /*41220*/  STL.64 [R1+0x138], R22 ;  /* 0x0001381601007387 */ /* 0x000fe60000100a00 */
[----:B0-----:R-:W3:Y:S01]  /*41230*/  LDL.LU.64 R20, [R1+0x2880] ;  /* 0x0028800001147983 */ /* 0x001ee20000300a00 */
[----:B------:R-:W3:Y:S02]  /*41240*/  LDL.LU.64 R18, [R1+0x2878] ;  /* 0x0028780001127983 */ /* 0x000ee40000300a00 */
        /* <DEDUP_REMOVED lines=8> */
[----:B------:R-:W-:Y:S02]  /*412d0*/  IMAD.MOV.U32 R27, RZ, RZ, R12 ;  /* 0x000000ffff1b7224 */ /* 0x000fe400078e000c */
[----:B------:R-:W-:Y:S02]  /*412e0*/  IMAD.MOV.U32 R26, RZ, RZ, R13 ;  /* 0x000000ffff1a7224 */ /* 0x000fe400078e000d */
[----:B------:R-:W-:-:S02]  /*412f0*/  IMAD.MOV.U32 R2, RZ, RZ, R20 ;  /* 0x000000ffff027224 */ /* 0x000fc400078e0014 */
[----:B------:R-:W-:Y:S01]  /*41300*/  IMAD.MOV.U32 R0, RZ, RZ, R21 ;  /* 0x000000ffff007224 */ /* 0x000fe200078e0015 */
[C---:B---3--:R-:W-:Y:S11]  /*41310*/  HMMA.16816.F32.BF16 R16, R8.reuse, R12, R16 ;  /* 0x0000000c0810723c */ /* 0x048ff60000041810 */
[----:B------:R-:W-:Y:S11]  /*41320*/  @!UPT UIADD3 URZ, URZ, URZ, URZ ;  /* 0x0000003f3f3ff290 */ /* 0x000ff6000fffe03f */
[----:B------:R-:W-:Y:S01]  /*41330*/  @!UPT UIADD3 URZ, URZ, URZ, URZ ;  /* 0x0000003f3f3ff290 */ /* 0x000fe2000fffe03f */
[----:B------:R-:W-:Y:S01]  /*41340*/  STL.64 [R1+0x110], R16 ;  /* 0x0001101001007387 */ /* 0x000fe20000100a00 */
[----:B------:R-:W-:Y:S02]  /*41350*/  STL.64 [R1+0x118], R18 ;  /* 0x0001181201007387 */ /* 0x000fe40000100a00 */
[----:B------:R-:W-:Y:S02]  /*41360*/  STL.64 [R1+0x2820], R26 ;  /* 0x0028201a01007387 */ /* 0x000fe40000100a00 */
[----:B------:R0:W-:Y:S01]  /*41370*/  STL.64 [R1+0x2818], R24 ;  /* 0x0028181801007387 */ /* 0x0001e20000100a00 */
[----:B------:R-:W3:Y:S01]  /*41380*/  LDL.LU R20, [R1+0x2c0] ;  /* 0x0002c00001147983 */ /* 0x000ee20000300800 */
[----:B------:R-:W3:Y:S02]  /*41390*/  LDL.LU R21, [R1+0x2c4] ;  /* 0x0002c40001157983 */ /* 0x000ee40000300800 */
[----:B------:R-:W4:Y:S02]  /*413a0*/  LDL.LU R22, [R1+0x2c8] ;  /* 0x0002c80001167983 */ /* 0x000f240000300800 */
[----:B------:R-:W4:Y:S01]  /*413b0*/  LDL.LU R23, [R1+0x2cc] ;  /* 0x0002cc0001177983 */ /* 0x000f220000300800 */
[----:B0-----:R-:W2:Y:S04]  /*413c0*/  LDL.64 R24, [R1+0x10] ;  /* 0x0000100001187983 */ /* 0x001ea80000100a00 */
[----:B--2---:R0:W-:Y:S01]  /*413d0*/  STL.64 [R1+0x2838], R24 ;  /* 0x0028381801007387 */ /* 0x0041e20000100a00 */
[----:B------:R-:W2:Y:S02]  /*413e0*/  LDL.LU R12, [R1+0x4d0] ;  /* 0x0004d000010c7983 */ /* 0x000ea40000300800 */
[----:B------:R-:W2:Y:S02]  /*413f0*/  LDL.LU R13, [R1+0x4d4] ;  /* 0x0004d400010d7983 */ /* 0x000ea40000300800 */
[----:B------:R-:W2:Y:S01]  /*41400*/  LDL.LU R14, [R1+0x4d8] ;  /* 0x0004d800010e7983 */ /* 0x000ea20000300800 */
[----:B------:R-:W2:Y:S04]  /*41410*/  LDL.LU R15, [R1+0x4dc] ;  /* 0x0004dc00010f7983 */ /* 0x000ea80000300800 */
[----:B0-----:R-:W2:Y:S04]  /*41420*/  LDL.64 R24, [R1+0x20] ;  /* 0x0000200001187983 */ /* 0x001ea80000100a00 */
[----:B--2---:R0:W-:Y:S04]  /*41430*/  STL.64 [R1+0x2850], R24 ;  /* 0x0028501801007387 */ /* 0x0041e80000100a00 */
[----:B0-----:R-:W2:Y:S01]  /*41440*/  LDL.LU R24, [R1+0x100] ;  /* 0x0001000001187983 */ /* 0x001ea20000300800 */
[----:B------:R-:W2:Y:S02]  /*41450*/  LDL.LU R25, [R1+0x104] ;  /* 0x0001040001197983 */ /* 0x000ea40000300800 */
[----:B------:R-:W2:Y:S02]  /*41460*/  LDL.LU R26, [R1+0x108] ;  /* 0x00010800011a7983 */ /* 0x000ea40000300800 */
[----:B------:R-:W2:Y:S01]  /*41470*/  LDL.LU R27, [R1+0x10c] ;  /* 0x00010c00011b7983 */ /* 0x000ea20000300800 */
[----:B------:R-:W-:Y:S01]  /*41480*/  STL.64 [R1+0x2830], R14 ;  /* 0x0028300e01007387 */ /* 0x000fe20000100a00 */
        /* <DEDUP_REMOVED lines=11> */
[----:B----4-:R-:W-:Y:S01]  /*41540*/  STL.64 [R1+0x2740], R22 ;  /* 0x0027401601007387 */ /* 0x010fe20000100a00 */
[----:B---3--:R0:W-:Y:S03]  /*41550*/  STL.64 [R1+0x2738], R20 ;  /* 0x0027381401007387 */ /* 0x0081e60000100a00 */
[----:B0-----:R-:W3:Y:S01]  /*41560*/  LDL.LU R20, [R1+0x390] ;  /* 0x0003900001147983 */ /* 0x001ee20000300800 */
[----:B------:R-:W3:Y:S02]  /*41570*/  LDL.LU R21, [R1+0x394] ;  /* 0x0003940001157983 */ /* 0x000ee40000300800 */
[----:B------:R-:W4:Y:S02]  /*41580*/  LDL.LU R22, [R1+0x398] ;  /* 0x0003980001167983 */ /* 0x000f240000300800 */
[----:B------:R-:W4:Y:S01]  /*41590*/  LDL.LU R23, [R1+0x39c] ;  /* 0x00039c0001177983 */ /* 0x000f220000300800 */
[----:B------:R-:W2:Y:S01]  /*415a0*/  LDL.LU R16, [R1+0x3c0] ;  /* 0x0003c00001107983 */ /* 0x000ea20000300800 */
[----:B------:R-:W2:Y:S02]  /*415b0*/  LDL.LU R17, [R1+0x3c4] ;  /* 0x0003c40001117983 */ /* 0x000ea40000300800 */
[----:B------:R-:W2:Y:S02]  /*415c0*/  LDL.LU R18, [R1+0x3c8] ;  /* 0x0003c80001127983 */ /* 0x000ea40000300800 */
[----:B------:R-:W2:Y:S01]  /*415d0*/  LDL.LU R19, [R1+0x3cc] ;  /* 0x0003cc0001137983 */ /* 0x000ea20000300800 */
[----:B------:R-:W-:Y:S01]  /*415e0*/  HMMA.16816.F32.BF16 R24, R8, R4, R24 ;  /* 0x000000040818723c */ /* 0x000fe20000041818 */
[----:B--2---:R-:W-:Y:S01]  /*415f0*/  STL.64 [R1+0x2790], R18 ;  /* 0x0027901201007387 */ /* 0x004fe20000100a00 */
[----:B------:R0:W-:Y:S02]  /*41600*/  STL.64 [R1+0x2788], R16 ;  /* 0x0027881001007387 */ /* 0x0001e40000100a00 */
[----:B0-----:R-:W-:-:S02]  /*41610*/  IMAD.MOV.U32 R16, RZ, RZ, R29 ;  /* 0x000000ffff107224 */ /* 0x001fc400078e001d */
[----:B------:R-:W2:Y:S01]  /*41620*/  LDL.LU R29, [R1+0x2858] ;  /* 0x00285800011d7983 */ /* 0x000ea20000300800 */
[----:B----4-:R-:W-:Y:S02]  /*41630*/  STL.64 [R1+0x2750], R22 ;  /* 0x0027501601007387 */ /* 0x010fe40000100a00 */
[----:B---3--:R0:W-:Y:S02]  /*41640*/  STL.64 [R1+0x2748], R20 ;  /* 0x0027481401007387 */ /* 0x0081e40000100a00 */
[----:B0-----:R-:W-:Y:S02]  /*41650*/  IMAD.MOV.U32 R20, RZ, RZ, R2 ;  /* 0x000000ffff147224 */ /* 0x001fe400078e0002 */
[----:B------:R-:W-:-:S05]  /*41660*/  IMAD.MOV.U32 R21, RZ, RZ, R0 ;  /* 0x000000ffff157224 */ /* 0x000fca00078e0000 */
[----:B------:R0:W-:Y:S04]  /*41670*/  STL.64 [R1+0x27f0], R20 ;  /* 0x0027f01401007387 */ /* 0x0001e80000100a00 */
[----:B0-----:R-:W3:Y:S01]  /*41680*/  LDL.LU R20, [R1+0x470] ;  /* 0x0004700001147983 */ /* 0x001ee20000300800 */
[----:B------:R-:W3:Y:S02]  /*41690*/  LDL.LU R21, [R1+0x474] ;  /* 0x0004740001157983 */ /* 0x000ee40000300800 */
[----:B------:R-:W3:Y:S02]  /*416a0*/  LDL.LU R22, [R1+0x478] ;  /* 0x0004780001167983 */ /* 0x000ee40000300800 */
[----:B------:R-:W3:Y:S01]  /*416b0*/  LDL.LU R23, [R1+0x47c] ;  /* 0x00047c0001177983 */ /* 0x000ee20000300800 */
[----:B------:R0:W-:Y:S01]  /*416c0*/  STL.64 [R1+0x100], R24 ;  /* 0x0001001801007387 */ /* 0x0001e20000100a00 */
[----:B------:R-:W-:Y:S03]  /*416d0*/  STL.64 [R1+0x108], R26 ;  /* 0x0001081a01007387 */ /* 0x000fe60000100a00 */
[----:B0-----:R-:W4:Y:S01]  /*416e0*/  LDL.LU.64 R24, [R1+0x2850] ;  /* 0x0028500001187983 */ /* 0x001f220000300a00 */
[----:B------:R-:W-:Y:S01]  /*416f0*/  STL.64 [R1+0x27d0], R4 ;  /* 0x0027d00401007387 */ /* 0x000fe20000100a00 */
        /* <DEDUP_REMOVED lines=17> */
[----:B------:R-:W2:Y:S02]  /*41810*/  LDL.LU.64 R26, [R1+0x2820] ;  /* 0x00282000011a7983 */ /* 0x000ea40000300a00 */
[----:B------:R-:W3:Y:S02]  /*41820*/  LDL.LU.64 R24, [R1+0x2818] ;  /* 0x0028180001187983 */ /* 0x000ee40000300a00 */
[----:B------:R-:W-:-:S07]  /*41830*/  IMAD.MOV.U32 R17, RZ, RZ, R28 ;  /* 0x000000ffff117224 */ /* 0x000fce00078e001c */
[C---:B----4-:R-:W-:Y:S08]  /*41840*/  HMMA.16816.F32.BF16 R12, R8.reuse, R16, R12 ;  /* 0x00000010080c723c */ /* 0x050ff0000004180c */
[----:B---3--:R-:W-:Y:S01]  /*41850*/  HMMA.16816.F32.BF16 R8, R8, R24, R20 ;  /* 0x000000180808723c */ /* 0x008fe20000041814 */
[----:B--2---:R-:W-:Y:S02]  /*41860*/  IMAD.MOV.U32 R4, RZ, RZ, R27 ;  /* 0x000000ffff047224 */ /* 0x004fe400078e001b */
[----:B------:R-:W-:-:S04]  /*41870*/  IMAD.MOV.U32 R5, RZ, RZ, R26 ;  /* 0x000000ffff057224 */ /* 0x000fc800078e001a */
[----:B------:R-:W-:-:S08]  /*41880*/  IMAD.MOV.U32 R20, RZ, RZ, R6 ;  /* 0x000000ffff147224 */ /* 0x000fd000078e0006 */
[----:B------:R-:W-:Y:S01]  /*41890*/  STL.64 [R1+0x400], R12 ;  /* 0x0004000c01007387 */ /* 0x000fe20000100a00 */
[----:B------:R0:W-:Y:S03]  /*418a0*/  STL.64 [R1+0x408], R14 ;  /* 0x0004080e01007387 */ /* 0x0001e60000100a00 */
[----:B0-----:R-:W2:Y:S01]  /*418b0*/  LDL.LU.64 R14, [R1+0x2810] ;  /* 0x00281000010e7983 */ /* 0x001ea20000300a00 */
[----:B------:R-:W2:Y:S02]  /*418c0*/  LDL.LU.64 R12, [R1+0x2808] ;  /* 0x00280800010c7983 */ /* 0x000ea40000300a00 */
[----:B------:R-:W-:Y:S02]  /*418d0*/  STL.64 [R1+0x27e8], R4 ;  /* 0x0027e80401007387 */ /* 0x000fe40000100a00 */
[----:B------:R0:W-:Y:S02]  /*418e0*/  STL.64 [R1+0x27a0], R16 ;  /* 0x0027a01001007387 */ /* 0x0001e40000100a00 */
[----:B0-----:R-:W-:-:S02]  /*418f0*/  IMAD.MOV.U32 R16, RZ, RZ, R18 ;  /* 0x000000ffff107224 */ /* 0x001fc400078e0012 */
[----:B------:R-:W-:-:S05]  /*41900*/  IMAD.MOV.U32 R17, RZ, RZ, R7 ;  /* 0x000000ffff117224 */ /* 0x000fca00078e0007 */
[----:B------:R-:W-:Y:S01]  /*41910*/  STL.64 [R1+0x27b8], R16 ;  /* 0x0027b81001007387 */ /* 0x000fe20000100a00 */
[----:B------:R-:W-:Y:S02]  /*41920*/  STL.64 [R1+0x3f0], R8 ;  /* 0x0003f00801007387 */ /* 0x000fe40000100a00 */
[----:B------:R-:W-:Y:S02]  /*41930*/  STL.64 [R1+0x3f8], R10 ;  /* 0x0003f80a01007387 */ /* 0x000fe40000100a00 */
[----:B------:R-:W3:Y:S01]  /*41940*/  LDL.LU R4, [R1+0x440] ;  /* 0x0004400001047983 */ /* 0x000ee20000300800 */
[----:B------:R-:W3:Y:S01]  /*41950*/  LDL.LU R5, [R1+0x444] ;  /* 0x0004440001057983 */ /* 0x000ee20000300800 */
        /* <DEDUP_REMOVED lines=17> */
[----:B------:R-:W4:Y:S02]  /*41a70*/  LDL.LU R19, [R1+0x42c] ;  /* 0x00042c0001137983 */ /* 0x000f240000300800 */
[----:B------:R-:W-:Y:S01]  /*41a80*/  IMAD.MOV.U32 R21, RZ, RZ, R3 ;  /* 0x000000ffff157224 */ /* 0x000fe200078e0003 */
[----:B----4-:R-:W-:Y:S01]  /*41a90*/  STL.64 [R1+0x27e0], R18 ;  /* 0x0027e01201007387 */ /* 0x010fe20000100a00 */
[----:B---3--:R0:W-:Y:S03]  /*41aa0*/  STL.64 [R1+0x27d8], R16 ;  /* 0x0027d81001007387 */ /* 0x0081e60000100a00 */
[----:B0-----:R-:W3:Y:S01]  /*41ab0*/  LDL.LU R16, [R1+0x430] ;  /* 0x0004300001107983 */ /* 0x001ee20000300800 */
[----:B------:R-:W3:Y:S02]  /*41ac0*/  LDL.LU R17, [R1+0x434] ;  /* 0x0004340001117983 */ /* 0x000ee40000300800 */
[----:B------:R-:W3:Y:S02]  /*41ad0*/  LDL.LU R18, [R1+0x438] ;  /* 0x0004380001127983 */ /* 0x000ee40000300800 */
        /* <DEDUP_REMOVED lines=8> */
[----:B----4-:R0:W-:Y:S03]  /*41b60*/  STL.64 [R1+0x27a8], R24 ;  /* 0x0027a81801007387 */ /* 0x0101e60000100a00 */
[----:B0-----:R-:W2:Y:S01]  /*41b70*/  LDL.LU R24, [R1+0x3e0] ;  /* 0x0003e00001187983 */ /* 0x001ea20000300800 */
[----:B------:R-:W2:Y:S02]  /*41b80*/  LDL.LU R25, [R1+0x3e4] ;  /* 0x0003e40001197983 */ /* 0x000ea40000300800 */
[----:B------:R-:W2:Y:S02]  /*41b90*/  LDL.LU R26, [R1+0x3e8] ;  /* 0x0003e800011a7983 */ /* 0x000ea40000300800 */
[----:B------:R-:W2:Y:S01]  /*41ba0*/  LDL.LU R27, [R1+0x3ec] ;  /* 0x0003ec00011b7983 */ /* 0x000ea20000300800 */
[----:B------:R-:W3:Y:S01]  /*41bb0*/  LDL.LU.64 R6, [R1+0x2800] ;  /* 0x0028000001067983 */ /* 0x000ee20000300a00 */
[----:B------:R-:W3:Y:S11]  /*41bc0*/  LDL.LU.64 R4, [R1+0x27f8] ;  /* 0x0027f80001047983 */ /* 0x000ef60000300a00 */
[----:B------:R0:W-:Y:S02]  /*41bd0*/  STL.64 [R1+0x470], R20 ;  /* 0x0004701401007387 */ /* 0x0001e40000100a00 */
[----:B------:R-:W-:Y:S01]  /*41be0*/  STL.64 [R1+0x478], R22 ;  /* 0x0004781601007387 */ /* 0x000fe20000100a00 */
        /* <DEDUP_REMOVED lines=8> */
[----:B0-----:R-:W4:Y:S01]  /*41c70*/  LDL.64 R20, [R1+0x60] ;  /* 0x0000600001147983 */ /* 0x001f220000100a00 */
[C---:B---3--:R-:W-:Y:S03]  /*41c80*/  HMMA.16816.F32.BF16 R4, R12.reuse, R4, R16 ;  /* 0x000000040c04723c */ /* 0x048fe60000041810 */
[----:B------:R-:W3:Y:S01]  /*41c90*/  LDL.LU.64 R18, [R1+0x27e0] ;  /* 0x0027e00001127983 */ /* 0x000ee20000300a00 */
[----:B------:R-:W3:Y:S11]  /*41ca0*/  LDL.LU.64 R16, [R1+0x27d8] ;  /* 0x0027d80001107983 */ /* 0x000ef60000300a00 */
[----:B------:R-:W-:Y:S08]  /*41cb0*/  @!UPT UIADD3 URZ, URZ, URZ, URZ ;  /* 0x0000003f3f3ff290 */ /* 0x000ff0000fffe03f */
[----:B------:R0:W-:Y:S01]  /*41cc0*/  STL.64 [R1+0x450], R4 ;  /* 0x0004500401007387 */ /* 0x0001e20000100a00 */
[----:B------:R-:W-:Y:S03]  /*41cd0*/  STL.64 [R1+0x458], R6 ;  /* 0x0004580601007387 */ /* 0x000fe60000100a00 */
[----:B0-----:R-:W3:Y:S02]  /*41ce0*/  LDL.LU.64 R4, [R1+0x27d0] ;  /* 0x0027d00001047983 */ /* 0x001ee40000300a00 */
        /* <DEDUP_REMOVED lines=11> */
[----:B------:R-:W2:Y:S02]  /*41da0*/  LDL.LU R7, [R1+0x3ac] ;  /* 0x0003ac0001077983 */ /* 0x000ea40000300800 */
[----:B------:R-:W-:-:S02]  /*41db0*/  IMAD.MOV.U32 R8, RZ, RZ, R2 ;  /* 0x000000ffff087224 */ /* 0x000fc400078e0002 */
[----:B------:R-:W-:-:S07]  /*41dc0*/  IMAD.MOV.U32 R9, RZ, RZ, R0 ;  /* 0x000000ffff097224 */ /* 0x000fce00078e0000 */
        /* <DEDUP_REMOVED lines=9> */
[----:B------:R1:W-:Y:S03]  /*41e60*/  STL.64 [R1+0x438], R18 ;  /* 0x0004381201007387 */ /* 0x0003e60000100a00 */
[----:B0-----:R-:W1:Y:S02]  /*41e70*/  LDL.LU.64 R16, [R1+0x27b8] ;  /* 0x0027b80001107983 */ /* 0x001e640000300a00 */
[C---:B-1----:R-:W-:Y:S02]  /*41e80*/  HMMA.16816.F32.BF16 R16, R12.reuse, R16, R24 ;  /* 0x000000100c10723c */ /* 0x042fe40000041818 */
[----:B------:R-:W3:Y:S01]  /*41e90*/  LDL.LU.64 R26, [R1+0x27b0] ;  /* 0x0027b000011a7983 */ /* 0x000ee20000300a00 */
[----:B------:R-:W3:Y:S11]  /*41ea0*/  LDL.LU.64 R24, [R1+0x27a8] ;  /* 0x0027a80001187983 */ /* 0x000ef60000300a00 */
[----:B------:R-:W-:Y:S09]  /*41eb0*/  @!UPT UIADD3 URZ, URZ, URZ, URZ ;  /* 0x0000003f3f3ff290 */ /* 0x000ff2000fffe03f */
[----:B------:R0:W-:Y:S01]  /*41ec0*/  STL.64 [R1+0x420], R16 ;  /* 0x0004201001007387 */ /* 0x0001e20000100a00 */
[----:B------:R3:W-:Y:S03]  /*41ed0*/  STL.64 [R1+0x428], R18 ;  /* 0x0004281201007387 */ /* 0x0007e60000100a00 */
[----:B0-----:R-:W3:Y:S02]  /*41ee0*/  LDL.LU.64 R16, [R1+0x27a0] ;  /* 0x0027a00001107983 */ /* 0x001ee40000300a00 */
[C---:B---3--:R-:W-:Y:S02]  /*41ef0*/  HMMA.16816.F32.BF16 R16, R12.reuse, R16, R24 ;  /* 0x000000100c10723c */ /* 0x048fe40000041818 */
[----:B------:R-:W3:Y:S11]  /*41f00*/  LDL.LU.64 R24, [R1+0x2798] ;  /* 0x0027980001187983 */ /* 0x000ef60000300a00 */
[----:B------:R-:W-:Y:S10]  /*41f10*/  @!UPT UIADD3 URZ, URZ, URZ, URZ ;  /* 0x0000003f3f3ff290 */ /* 0x000ff4000fffe03f */
[----:B------:R-:W-:Y:S01]  /*41f20*/  STL.64 [R1+0x410], R16 ;  /* 0x0004101001007387 */ /* 0x000fe20000100a00 */
[----:B------:R0:W-:Y:S03]  /*41f30*/  STL.64 [R1+0x418], R18 ;  /* 0x0004181201007387 */ /* 0x0001e60000100a00 */
[----:B0-----:R-:W3:Y:S01]  /*41f40*/  LDL.LU.64 R18, [R1+0x2790] ;  /* 0x0027900001127983 */ /* 0x001ee20000300a00 */
[----:B------:R-:W3:Y:S02]  /*41f50*/  LDL.LU.64 R16, [R1+0x2788] ;  /* 0x0027880001107983 */ /* 0x000ee40000300a00 */
[----:B---3--:R-:W-:Y:S01]  /*41f60*/  HMMA.16816.F32.BF16 R12, R12, R24, R16 ;  /* 0x000000180c0c723c */ /* 0x008fe20000041810 */
[----:B------:R-:W2:Y:S01]  /*41f70*/  LDL.LU.64 R18, [R1+0x2780] ;  /* 0x0027800001127983 */ /* 0x000ea20000300a00 */
[----:B------:R-:W2:Y:S02]  /*41f80*/  LDL.LU.64 R16, [R1+0x2778] ;  /* 0x0027780001107983 */ /* 0x000ea40000300a00 */
[----:B------:R0:W-:Y:S02]  /*41f90*/  STL.64 [R1+0x2718], R24 ;  /* 0x0027181801007387 */ /* 0x0001e40000100a00 */
[----:B0-----:R-:W3:Y:S11]  /*41fa0*/  LDL.LU R24, [R1+0x2d0] ;  /* 0x0002d00001187983 */ /* 0x001ef60000300800 */
[----:B------:R-:W-:Y:S06]  /*41fb0*/  @!UPT UIADD3 URZ, URZ, URZ, URZ ;  /* 0x0000003f3f3ff290 */ /* 0x000fec000fffe03f */
[----:B------:R-:W-:Y:S01]  /*41fc0*/  STL.64 [R1+0x3e0], R12 ;  /* 0x0003e00c01007387 */ /* 0x000fe20000100a00 */
[----:B------:R0:W-:Y:S02]  /*41fd0*/  STL.64 [R1+0x3e8], R14 ;  /* 0x0003e80e01007387 */ /* 0x0001e40000100a00 */
[----:B------:R-:W3:Y:S02]  /*41fe0*/  LDL.LU R25, [R1+0x2d4] ;  /* 0x0002d40001197983 */ /* 0x000ee40000300800 */
[----:B------:R-:W3:Y:S01]  /*41ff0*/  LDL.LU R26, [R1+0x2d8] ;  /* 0x0002d800011a7983 */ /* 0x000ee20000300800 */
[----:B------:R-:W3:Y:S04]  /*42000*/  LDL.LU R27, [R1+0x2dc] ;  /* 0x0002dc00011b7983 */ /* 0x000ee80000300800 */
[----:B0-----:R-:W3:Y:S01]  /*42010*/  LDL R15, [R1+0x510] ;  /* 0x00051000010f7983 */ /* 0x001ee20000100800 */
[----:B----4-:R-:W-:-:S02]  /*42020*/  IMAD.MOV.U32 R2, RZ, RZ, R20 ;  /* 0x000000ffff027224 */ /* 0x010fc400078e0014 */
[----:B------:R-:W-:Y:S01]  /*42030*/  IMAD.MOV.U32 R0, RZ, RZ, R21 ;  /* 0x000000ffff007224 */ /* 0x000fe200078e0015 */
[C---:B--2---:R-:W-:Y:S01]  /*42040*/  HMMA.16816.F32.BF16 R4, R16.reuse, R20, R4 ;  /* 0x000000141004723c */ /* 0x044fe20000041804 */
[----:B---3--:R-:W-:Y:S01]  /*42050*/  STL [R1+0x2730], R15 ;  /* 0x0027300f01007387 */ /* 0x008fe20000100800 */
[----:B------:R-:W2:Y:S11]  /*42060*/  LDL.64 R12, [R1+0x40] ;  /* 0x00004000010c7983 */ /* 0x000eb60000100a00 */
[----:B------:R-:W-:Y:S10]  /*42070*/  @!UPT UIADD3 URZ, URZ, URZ, URZ ;  /* 0x0000003f3f3ff290 */ /* 0x000ff4000fffe03f */
[----:B------:R-:W-:Y:S02]  /*42080*/  STL.64 [R1+0x3d0], R4 ;  /* 0x0003d00401007387 */ /* 0x000fe40000100a00 */
[----:B------:R0:W-:Y:S02]  /*42090*/  STL.64 [R1+0x3d8], R6 ;  /* 0x0003d80601007387 */ /* 0x0001e40000100a00 */
[----:B0-----:R-:W3:Y:S01]  /*420a0*/  LDL.LU.64 R6, [R1+0x2770] ;  /* 0x0027700001067983 */ /* 0x001ee20000300a00 */
[----:B------:R-:W3:Y:S02]  /*420b0*/  LDL.LU.64 R4, [R1+0x2768] ;  /* 0x0027680001047983 */ /* 0x000ee40000300a00 */
[----:B------:R-:W3:Y:S02]  /*420c0*/  LDL.LU.64 R20, [R1+0x2760] ;  /* 0x0027600001147983 */ /* 0x000ee40000300a00 */
[C---:B---3--:R-:W-:Y:S01]  /*420d0*/  HMMA.16816.F32.BF16 R20, R16.reuse, R20, R4 ;  /* 0x000000141014723c */ /* 0x048fe20000041804 */
[----:B------:R-:W3:Y:S11]  /*420e0*/  LDL.LU.64 R4, [R1+0x2758] ;  /* 0x0027580001047983 */ /* 0x000ef60000300a00 */
[----:B------:R-:W-:Y:S11]  /*420f0*/  @!UPT UIADD3 URZ, URZ, URZ, URZ ;  /* 0x0000003f3f3ff290 */ /* 0x000ff6000fffe03f */
[----:B------:R-:W-:Y:S01]  /*42100*/  STL.64 [R1+0x3c0], R20 ;  /* 0x0003c01401007387 */ /* 0x000fe20000100a00 */
[----:B------:R0:W-:Y:S03]  /*42110*/  STL.64 [R1+0x3c8], R22 ;  /* 0x0003c81601007387 */ /* 0x0001e60000100a00 */
[----:B0-----:R-:W4:Y:S01]  /*42120*/  LDL.LU.64 R22, [R1+0x2750] ;  /* 0x0027500001167983 */ /* 0x001f220000300a00 */
[----:B------:R-:W4:Y:S02]  /*42130*/  LDL.LU.64 R20, [R1+0x2748] ;  /* 0x0027480001147983 */ /* 0x000f240000300a00 */
[----:B--2---:R-:W-:Y:S02]  /*42140*/  IMAD.MOV.U32 R6, RZ, RZ, R12 ;  /* 0x000000ffff067224 */ /* 0x004fe400078e000c */
[----:B------:R-:W-:Y:S01]  /*42150*/  IMAD.MOV.U32 R3, RZ, RZ, R13 ;  /* 0x000000ffff037224 */ /* 0x000fe200078e000d */
[C---:B----4-:R-:W-:Y:S08]  /*42160*/  HMMA.16816.F32.BF16 R20, R16.reuse, R12, R20 ;  /* 0x0000000c1014723c */ /* 0x050ff00000041814 */
[----:B---3--:R-:W-:Y:S11]  /*42170*/  HMMA.16816.F32.BF16 R12, R16, R4, R24 ;  /* 0x00000004100c723c */ /* 0x008ff60000041818 */
[----:B------:R-:W-:Y:S04]  /*42180*/  @!UPT UIADD3 URZ, URZ, URZ, URZ ;  /* 0x0000003f3f3ff290 */ /* 0x000fe8000fffe03f */
[----:B------:R-:W-:Y:S01]  /*42190*/  STL.64 [R1+0x3b0], R20 ;  /* 0x0003b01401007387 */ /* 0x000fe20000100a00 */
[----:B------:R0:W-:Y:S03]  /*421a0*/  STL.64 [R1+0x3b8], R22 ;  /* 0x0003b81601007387 */ /* 0x0001e60000100a00 */
[----:B0-----:R-:W2:Y:S01]  /*421b0*/  LDL.LU.64 R22, [R1+0x2740] ;  /* 0x0027400001167983 */ /* 0x001ea20000300a00 */
[----:B------:R-:W2:Y:S02]  /*421c0*/  LDL.LU.64 R20, [R1+0x2738] ;  /* 0x0027380001147983 */ /* 0x000ea40000300a00 */
[----:B------:R0:W-:Y:S02]  /*421d0*/  STL.64 [R1+0x26b0], R4 ;  /* 0x0026b00401007387 */ /* 0x0001e40000100a00 */
[----:B------:R-:W-:Y:S01]  /*421e0*/  STL.64 [R1+0x3a0], R12 ;  /* 0x0003a00c01007387 */ /* 0x000fe20000100a00 */
[----:B------:R-:W-:Y:S01]  /*421f0*/  STL.64 [R1+0x3a8], R14 ;  /* 0x0003a80e01007387 */ /* 0x000fe20000100a00 */
[----:B0-----:R-:W-:-:S02]  /*42200*/  IMAD.MOV.U32 R4, RZ, RZ, R6 ;  /* 0x000000ffff047224 */ /* 0x001fc400078e0006 */
[----:B------:R-:W-:-:S05]  /*42210*/  IMAD.MOV.U32 R5, RZ, RZ, R3 ;  /* 0x000000ffff057224 */ /* 0x000fca00078e0003 */
[----:B------:R0:W-:Y:S04]  /*42220*/  STL.64 [R1+0x26c8], R4 ;  /* 0x0026c80401007387 */ /* 0x0001e80000100a00 */
[----:B0-----:R-:W3:Y:S04]  /*42230*/  LDL.LU.64 R4, [R1+0x50] ;  /* 0x0000500001047983 */ /* 0x001ee80000300a00 */
[----:B---3--:R2:W-:Y:S02]  /*42240*/  STL.64 [R1+0x26e0], R4 ;  /* 0x0026e00401007387 */ /* 0x0085e40000100a00 */
[C---:B--2---:R-:W-:Y:S02]  /*42250*/  HMMA.16816.F32.BF16 R4, R16.reuse, R8, R20 ;  /* 0x000000081004723c */ /* 0x044fe40000041814 */
[----:B------:R-:W2:Y:S11]  /*42260*/  LDL.LU R20, [R1+0x1a0] ;  /* 0x0001a00001147983 */ /* 0x000eb60000300800 */
[----:B------:R-:W-:Y:S10]  /*42270*/  @!UPT UIADD3 URZ, URZ, URZ, URZ ;  /* 0x0000003f3f3ff290 */ /* 0x000ff4000fffe03f */
        /* <DEDUP_REMOVED lines=9> */
[----:B------:R-:W3:Y:S02]  /*42310*/  LDL.LU R12, [R1+0x2b0] ;  /* 0x0002b000010c7983 */ /* 0x000ee40000300800 */
[----:B------:R-:W3:Y:S02]  /*42320*/  LDL.LU R13, [R1+0x2b4] ;  /* 0x0002b400010d7983 */ /* 0x000ee40000300800 */
[----:B------:R-:W3:Y:S01]  /*42330*/  LDL.LU R14, [R1+0x2b8] ;  /* 0x0002b800010e7983 */ /* 0x000ee20000300800 */
[----:B------:R-:W3:Y:S04]  /*42340*/  LDL.LU R15, [R1+0x2bc] ;  /* 0x0002bc00010f7983 */ /* 0x000ee80000300800 */
[----:B--2---:R-:W-:Y:S01]  /*42350*/  STL.64 [R1+0x2728], R26 ;  /* 0x0027281a01007387 */ /* 0x004fe20000100a00 */
[----:B----4-:R0:W-:Y:S03]  /*42360*/  STL.64 [R1+0x2720], R24 ;  /* 0x0027201801007387 */ /* 0x0101e60000100a00 */
[----:B0-----:R-:W2:Y:S01]  /*42370*/  LDL.64 R24, [R1+0x10] ;  /* 0x0000100001187983 */ /* 0x001ea20000100a00 */
[----:B---3--:R-:W-:Y:S02]  /*42380*/  STL.64 [R1+0x2710], R22 ;  /* 0x0027101601007387 */ /* 0x008fe40000100a00 */
[----:B------:R0:W-:Y:S02]  /*42390*/  STL.64 [R1+0x2708], R20 ;  /* 0x0027081401007387 */ /* 0x0001e40000100a00 */
[----:B0-----:R-:W3:Y:S01]  /*423a0*/  LDL.LU.64 R20, [R1] ;  /* 0x0000000001147983 */ /* 0x001ee20000300a00 */
[----:B------:R0:W-:Y:S03]  /*423b0*/  STL.64 [R1+0x26a8], R8 ;  /* 0x0026a80801007387 */ /* 0x0001e60000100a00 */
        /* <DEDUP_REMOVED lines=10> */
[----:B------:R-:W-:Y:S01]  /*42460*/  HMMA.16816.F32.BF16 R12, R16, R24, R12 ;  /* 0x00000018100c723c */ /* 0x000fe2000004180c */
[----:B----4-:R-:W-:Y:S01]  /*42470*/  STL.64 [R1+0x26d8], R10 ;  /* 0x0026d80a01007387 */ /* 0x010fe20000100a00 */
[----:B--2---:R0:W-:Y:S03]  /*42480*/  STL.64 [R1+0x26d0], R8 ;  /* 0x0026d00801007387 */ /* 0x0041e60000100a00 */
[----:B0-----:R-:W2:Y:S01]  /*42490*/  LDL.LU R8, [R1+0xf0] ;  /* 0x0000f00001087983 */ /* 0x001ea20000300800 */
[----:B------:R-:W2:Y:S02]  /*424a0*/  LDL.LU R9, [R1+0xf4] ;  /* 0x0000f40001097983 */ /* 0x000ea40000300800 */
[----:B------:R-:W4:Y:S02]  /*424b0*/  LDL.LU R10, [R1+0xf8] ;  /* 0x0000f800010a7983 */ /* 0x000f240000300800 */
[----:B------:R-:W4:Y:S02]  /*424c0*/  LDL.LU R11, [R1+0xfc] ;  /* 0x0000fc00010b7983 */ /* 0x000f240000300800 */
[----:B----4-:R-:W-:Y:S01]  /*424d0*/  STL.64 [R1+0x26f0], R10 ;  /* 0x0026f00a01007387 */ /* 0x010fe20000100a00 */
[----:B--2---:R0:W-:Y:S03]  /*424e0*/  STL.64 [R1+0x26e8], R8 ;  /* 0x0026e80801007387 */ /* 0x0041e60000100a00 */
[----:B0-----:R-:W2:Y:S01]  /*424f0*/  LDL.LU R8, [R1+0x190] ;  /* 0x0001900001087983 */ /* 0x001ea20000300800 */
[----:B------:R-:W2:Y:S02]  /*42500*/  LDL.LU R9, [R1+0x194] ;  /* 0x0001940001097983 */ /* 0x000ea40000300800 */
[----:B------:R-:W2:Y:S02]  /*42510*/  LDL.LU R10, [R1+0x198] ;  /* 0x00019800010a7983 */ /* 0x000ea40000300800 */
[----:B------:R-:W2:Y:S02]  /*42520*/  LDL.LU R11, [R1+0x19c] ;  /* 0x00019c00010b7983 */ /* 0x000ea40000300800 */
[----:B------:R0:W-:Y:S01]  /*42530*/  STL.64 [R1+0x380], R12 ;  /* 0x0003800c01007387 */ /* 0x0001e20000100a00 */
[----:B------:R1:W-:Y:S02]  /*42540*/  STL.64 [R1+0x388], R14 ;  /* 0x0003880e01007387 */ /* 0x0003e40000100a00 */
[----:B0-----:R-:W-:Y:S01]  /*42550*/  IMAD.MOV.U32 R13, RZ, RZ, R24 ;  /* 0x000000ffff0d7224 */ /* 0x001fe200078e0018 */
[----:B-1----:R-:W4:Y:S01]  /*42560*/  LDL.LU R15, [R1+0x2730] ;  /* 0x00273000010f7983 */ /* 0x002f220000300800 */
[----:B------:R-:W-:-:S02]  /*42570*/  IMAD.MOV.U32 R12, RZ, RZ, R25 ;  /* 0x000000ffff0c7224 */ /* 0x000fc400078e0019 */
[----:B------:R-:W2:Y:S02]  /*42580*/  LDL.LU.64 R26, [R1+0x2728] ;  /* 0x00272800011a7983 */ /* 0x000ea40000300a00 */
[----:B------:R-:W2:Y:S02]  /*42590*/  LDL.LU.64 R24, [R1+0x2720] ;  /* 0x0027200001187983 */ /* 0x000ea40000300a00 */
[----:B------:R-:W-:Y:S02]  /*425a0*/  IMAD.MOV.U32 R4, RZ, RZ, R2 ;  /* 0x000000ffff047224 */ /* 0x000fe400078e0002 */
[----:B---3--:R-:W-:Y:S01]  /*425b0*/  IMAD.MOV.U32 R2, RZ, RZ, R21 ;  /* 0x000000ffff027224 */ /* 0x008fe200078e0015 */
[C---:B--2---:R-:W-:Y:S11]  /*425c0*/  HMMA.16816.F32.BF16 R24, R16.reuse, R20, R24 ;  /* 0x000000141018723c */ /* 0x044ff60000041818 */
[----:B------:R-:W-:Y:S11]  /*425d0*/  @!UPT UIADD3 URZ, URZ, URZ, URZ ;  /* 0x0000003f3f3ff290 */ /* 0x000ff6000fffe03f */
[----:B------:R-:W-:Y:S01]  /*425e0*/  @!UPT UIADD3 URZ, URZ, URZ, URZ ;  /* 0x0000003f3f3ff290 */ /* 0x000fe2000fffe03f */
[----:B------:R0:W-:Y:S01]  /*425f0*/  STL.64 [R1+0x370], R24 ;  /* 0x0003701801007387 */ /* 0x0001e20000100a00 */
[----:B------:R1:W-:Y:S03]  /*42600*/  STL.64 [R1+0x378], R26 ;  /* 0x0003781a01007387 */ /* 0x0003e60000100a00 */
[----:B0-----:R-:W2:Y:S01]  /*42610*/  LDL.LU.64 R24, [R1+0x2718] ;  /* 0x0027180001187983 */ /* 0x001ea20000300a00 */
[----:B-1----:R-:W-:Y:S02]  /*42620*/  IMAD.MOV.U32 R27, RZ, RZ, R20 ;  /* 0x000000ffff1b7224 */ /* 0x002fe400078e0014 */
[----:B------:R-:W2:Y:S02]  /*42630*/  LDL.LU.64 R22, [R1+0x2710] ;  /* 0x0027100001167983 */ /* 0x000ea40000300a00 */
[----:B------:R-:W2:Y:S02]  /*42640*/  LDL.LU.64 R20, [R1+0x2708] ;  /* 0x0027080001147983 */ /* 0x000ea40000300a00 */
[----:B--2---:R-:W-:Y:S01]  /*42650*/  HMMA.16816.F32.BF16 R16, R16, R24, R20 ;  /* 0x000000181010723c */ /* 0x004fe20000041814 */
[----:B------:R-:W2:Y:S01]  /*42660*/  LDL.LU.64 R22, [R1+0x2700] ;  /* 0x0027000001167983 */ /* 0x000ea20000300a00 */
[----:B------:R-:W2:Y:S11]  /*42670*/  LDL.LU.64 R20, [R1+0x26f8] ;  /* 0x0026f80001147983 */ /* 0x000eb60000300a00 */
[----:B------:R-:W-:Y:S10]  /*42680*/  @!UPT UIADD3 URZ, URZ, URZ, URZ ;  /* 0x0000003f3f3ff290 */ /* 0x000ff4000fffe03f */
[----:B------:R0:W-:Y:S01]  /*42690*/  STL.64 [R1+0x2d0], R16 ;  /* 0x0002d01001007387 */ /* 0x0001e20000100a00 */
[----:B------:R1:W-:Y:S03]  /*426a0*/  STL.64 [R1+0x2d8], R18 ;  /* 0x0002d81201007387 */ /* 0x0003e60000100a00 */
[----:B0-----:R-:W3:Y:S01]  /*426b0*/  LDL.LU R16, [R1+0x4c0] ;  /* 0x0004c00001107983 */ /* 0x001ee20000300800 */
[----:B------:R-:W3:Y:S02]  /*426c0*/  LDL.LU R17, [R1+0x4c4] ;  /* 0x0004c40001117983 */ /* 0x000ee40000300800 */
[----:B-1----:R-:W3:Y:S02]  /*426d0*/  LDL.LU R18, [R1+0x4c8] ;  /* 0x0004c80001127983 */ /* 0x002ee40000300800 */
[----:B------:R-:W3:Y:S02]  /*426e0*/  LDL.LU R19, [R1+0x4cc] ;  /* 0x0004cc0001137983 */ /* 0x000ee40000300800 */
[----:B------:R-:W-:-:S07]  /*426f0*/  IMAD.MOV.U32 R5, RZ, RZ, R0 ;  /* 0x000000ffff057224 */ /* 0x000fce00078e0000 */
[C---:B--2---:R-:W-:Y:S01]  /*42700*/  HMMA.16816.F32.BF16 R4, R20.reuse, R4, R8 ;  /* 0x000000041404723c */ /* 0x044fe20000041808 */
[----:B---3--:R-:W-:Y:S01]  /*42710*/  STL.64 [R1+0x26a0], R18 ;  /* 0x0026a01201007387 */ /* 0x008fe20000100a00 */
[----:B------:R0:W-:Y:S03]  /*42720*/  STL.64 [R1+0x2698], R16 ;  /* 0x0026981001007387 */ /* 0x0001e60000100a00 */
        /* <DEDUP_REMOVED lines=9> */
[----:B---3--:R-:W-:Y:S01]  /*427c0*/  HMMA.16816.F32.BF16 R8, R20, R4, R8 ;  /* 0x000000041408723c */ /* 0x008fe20000041808 */
[----:B------:R-:W-:-:S02]  /*427d0*/  IMAD.MOV.U32 R0, RZ, RZ, R4 ;  /* 0x000000ffff007224 */ /* 0x000fc400078e0004 */
[----:B------:R-:W-:Y:S11]  /*427e0*/  IMAD.MOV.U32 R26, RZ, RZ, R5 ;  /* 0x000000ffff1a7224 */ /* 0x000ff600078e0005 */
[----:B------:R-:W-:Y:S09]  /*427f0*/  @!UPT UIADD3 URZ, URZ, URZ, URZ ;  /* 0x0000003f3f3ff290 */ /* 0x000ff2000fffe03f */
[----:B------:R-:W-:Y:S01]  /*42800*/  STL.64 [R1+0x2b0], R8 ;  /* 0x0002b00801007387 */ /* 0x000fe20000100a00 */
[----:B------:R0:W-:Y:S03]  /*42810*/  STL.64 [R1+0x2b8], R10 ;  /* 0x0002b80a01007387 */ /* 0x0001e60000100a00 */
[----:B0-----:R-:W3:Y:S01]  /*42820*/  LDL.LU.64 R10, [R1+0x26d8] ;  /* 0x0026d800010a7983 */ /* 0x001ee20000300a00 */
[----:B------:R-:W3:Y:S02]  /*42830*/  LDL.LU.64 R8, [R1+0x26d0] ;  /* 0x0026d00001087983 */ /* 0x000ee40000300a00 */
[----:B------:R-:W3:Y:S02]  /*42840*/  LDL.LU.64 R4, [R1+0x26c8] ;  /* 0x0026c80001047983 */ /* 0x000ee40000300a00 */
[C---:B---3--:R-:W-:Y:S01]  /*42850*/  HMMA.16816.F32.BF16 R4, R20.reuse, R4, R8 ;  /* 0x000000041404723c */ /* 0x048fe20000041808 */
[----:B------:R-:W3:Y:S01]  /*42860*/  LDL.LU.64 R10, [R1+0x26c0] ;  /* 0x0026c000010a7983 */ /* 0x000ee20000300a00 */
[----:B------:R-:W3:Y:S11]  /*42870*/  LDL.LU.64 R8, [R1+0x26b8] ;  /* 0x0026b80001087983 */ /* 0x000ef60000300a00 */
[----:B------:R-:W-:Y:S10]  /*42880*/  @!UPT UIADD3 URZ, URZ, URZ, URZ ;  /* 0x0000003f3f3ff290 */ /* 0x000ff4000fffe03f */
[----:B------:R0:W-:Y:S01]  /*42890*/  STL.64 [R1+0x2a0], R4 ;  /* 0x0002a00401007387 */ /* 0x0001e20000100a00 */
[----:B------:R-:W-:Y:S03]  /*428a0*/  STL.64 [R1+0x2a8], R6 ;  /* 0x0002a80601007387 */ /* 0x000fe60000100a00 */
[----:B0-----:R-:W3:Y:S02]  /*428b0*/  LDL.LU.64 R4, [R1+0x26b0] ;  /* 0x0026b00001047983 */ /* 0x001ee40000300a00 */
[C---:B---3--:R-:W-:Y:S01]  /*428c0*/  HMMA.16816.F32.BF16 R8, R20.reuse, R4, R8 ;  /* 0x000000041408723c */ /* 0x048fe20000041808 */
[----:B------:R-:W-:Y:S02]  /*428d0*/  IMAD.MOV.U32 R3, RZ, RZ, R4 ;  /* 0x000000ffff037224 */ /* 0x000fe400078e0004 */
[----:B------:R-:W-:Y:S02]  /*428e0*/  IMAD.MOV.U32 R28, RZ, RZ, R5 ;  /* 0x000000ffff1c7224 */ /* 0x000fe400078e0005 */
[----:B----4-:R-:W0:Y:S11]  /*428f0*/  LDSM.16.MT88.4 R4, [R15+0x18300] ;  /* 0x018300000f04783b */ /* 0x010e360000004200 */
[----:B------:R-:W-:Y:S07]  /*42900*/  @!UPT UIADD3 URZ, URZ, URZ, URZ ;  /* 0x0000003f3f3ff290 */ /* 0x000fee000fffe03f */
[----:B------:R1:W-:Y:S01]  /*42910*/  STL.64 [R1+0x290], R8 ;  /* 0x0002900801007387 */ /* 0x0003e20000100a00 */
[----:B------:R-:W-:Y:S03]  /*42920*/  STL.64 [R1+0x298], R10 ;  /* 0x0002980a01007387 */ /* 0x000fe60000100a00 */
[----:B-1----:R-:W3:Y:S04]  /*42930*/  LDL.LU.64 R8, [R1+0x26a8] ;  /* 0x0026a80001087983 */ /* 0x002ee80000300a00 */
[----:B0-----:R-:W-:Y:S01]  /*42940*/  STL.64 [R1+0x2680], R6 ;  /* 0x0026800601007387 */ /* 0x001fe20000100a00 */
[----:B------:R0:W-:Y:S03]  /*42950*/  STL.64 [R1+0x2678], R4 ;  /* 0x0026780401007387 */ /* 0x0001e60000100a00 */
[----:B0-----:R-:W3:Y:S01]  /*42960*/  LDL.LU R4, [R1+0x1b0] ;  /* 0x0001b00001047983 */ /* 0x001ee20000300800 */
[----:B------:R-:W3:Y:S02]  /*42970*/  LDL.LU R5, [R1+0x1b4] ;  /* 0x0001b40001057983 */ /* 0x000ee40000300800 */
[----:B------:R-:W3:Y:S02]  /*42980*/  LDL.LU R6, [R1+0x1b8] ;  /* 0x0001b80001067983 */ /* 0x000ee40000300800 */
[----:B------:R-:W3:Y:S02]  /*42990*/  LDL.LU R7, [R1+0x1bc] ;  /* 0x0001bc0001077983 */ /* 0x000ee40000300800 */
[----:B---3--:R-:W-:Y:S01]  /*429a0*/  HMMA.16816.F32.BF16 R8, R20, R8, R4 ;  /* 0x000000081408723c */ /* 0x008fe20000041804 */
[----:B------:R-:W3:Y:S11]  /*429b0*/  LDL.LU R4, [R1+0x180] ;  /* 0x0001800001047983 */ /* 0x000ef60000300800 */
[----:B------:R-:W-:Y:S11]  /*429c0*/  @!UPT UIADD3 URZ, URZ, URZ, URZ ;  /* 0x0000003f3f3ff290 */ /* 0x000ff6000fffe03f */
[----:B------:R-:W-:Y:S01]  /*429d0*/  STL.64 [R1+0x280], R8 ;  /* 0x0002800801007387 */ /* 0x000fe20000100a00 */
[----:B------:R-:W-:Y:S02]  /*429e0*/  STL.64 [R1+0x288], R10 ;  /* 0x0002880a01007387 */ /* 0x000fe40000100a00 */
[----:B------:R-:W0:Y:S04]  /*429f0*/  LDSM.16.MT88.4 R8, [R15+0x18380] ;  /* 0x018380000f08783b */ /* 0x000e280000004200 */
[----:B------:R-:W3:Y:S01]  /*42a00*/  LDL.LU R5, [R1+0x184] ;  /* 0x0001840001057983 */ /* 0x000ee20000300800 */
[----:B------:R-:W3:Y:S01]  /*42a10*/  LDL.LU R6, [R1+0x188] ;  /* 0x0001880001067983 */ /* 0x000ee20000300800 */
[----:B------:R-:W3:Y:S03]  /*42a20*/  LDL.LU R7, [R1+0x18c] ;  /* 0x00018c0001077983 */ /* 0x000ee60000300800 */
[----:B0-----:R-:W-:Y:S01]  /*42a30*/  STL.64 [R1+0x2618], R10 ;  /* 0x0026180a01007387 */ /* 0x001fe20000100a00 */
[----:B------:R0:W-:Y:S02]  /*42a40*/  STL.64 [R1+0x2610], R8 ;  /* 0x0026100801007387 */ /* 0x0001e40000100a00 */
[----:B0-----:R-:W-:-:S02]  /*42a50*/  IMAD.MOV.U32 R8, RZ, RZ, R13 ;  /* 0x000000ffff087224 */ /* 0x001fc400078e000d */
[----:B------:R-:W-:Y:S02]  /*42a60*/  IMAD.MOV.U32 R9, RZ, RZ, R12 ;  /* 0x000000ffff097224 */ /* 0x000fe400078e000c */
[----:B------:R-:W0:Y:S05]  /*42a70*/  LDSM.16.MT88.4 R12, [R15+0x1c000] ;  /* 0x01c000000f0c783b */ /* 0x000e2a0000004200 */
[C---:B--2---:R-:W-:Y:S01]  /*42a80*/  HMMA.16816.F32.BF16 R8, R20.reuse, R8, R16 ;  /* 0x000000081408723c */ /* 0x044fe20000041810 */
[----:B------:R-:W2:Y:S01]  /*42a90*/  LDL.LU.64 R18, [R1+0x26a0] ;  /* 0x0026a00001127983 */ /* 0x000ea20000300a00 */
[----:B------:R-:W2:Y:S03]  /*42aa0*/  LDL.LU.64 R16, [R1+0x2698] ;  /* 0x0026980001107983 */ /* 0x000ea60000300a00 */
[----:B0-----:R-:W-:Y:S11]  /*42ab0*/  STL.64 [R1+0x2578], R14 ;  /* 0x0025780e01007387 */ /* 0x001ff60000100a00 */
[----:B------:R-:W-:Y:S07]  /*42ac0*/  @!UPT UIADD3 URZ, URZ, URZ, URZ ;  /* 0x0000003f3f3ff290 */ /* 0x000fee000fffe03f */
[----:B------:R-:W-:Y:S02]  /*42ad0*/  STL.64 [R1+0x270], R8 ;  /* 0x0002700801007387 */ /* 0x000fe40000100a00 */
[----:B------:R-:W-:Y:S02]  /*42ae0*/  STL.64 [R1+0x278], R10 ;  /* 0x0002780a01007387 */ /* 0x000fe40000100a00 */
[----:B------:R0:W-:Y:S02]  /*42af0*/  STL.64 [R1+0x2570], R12 ;  /* 0x0025700c01007387 */ /* 0x0001e40000100a00 */
[----:B0-----:R-:W-:Y:S02]  /*42b00*/  IMAD.MOV.U32 R12, RZ, RZ, R27 ;  /* 0x000000ffff0c7224 */ /* 0x001fe400078e001b */
[----:B------:R-:W-:Y:S01]  /*42b10*/  IMAD.MOV.U32 R13, RZ, RZ, R2 ;  /* 0x000000ffff0d7224 */ /* 0x000fe200078e0002 */
[----:B------:R-:W4:Y:S01]  /*42b20*/  LDL.LU R27, [R1+0x2690] ;  /* 0x00269000011b7983 */ /* 0x000f220000300800 */
[----:B------:R-:W3:Y:S02]  /*42b30*/  LDL.LU R2, [R1+0x268c] ;  /* 0x00268c0001027983 */ /* 0x000ee40000300800 */
[----:B------:R-:W3:Y:S02]  /*42b40*/  LDL.LU R8, [R1+0x580] ;  /* 0x0005800001087983 */ /* 0x000ee40000300800 */
[----:B------:R-:W3:Y:S01]  /*42b50*/  LDL.LU R9, [R1+0x584] ;  /* 0x0005840001097983 */ /* 0x000ee20000300800 */
[----:B------:R-:W3:Y:S01]  /*42b60*/  LDL.LU R10, [R1+0x588] ;  /* 0x00058800010a7983 */ /* 0x000ee20000300800 */
[----:B------:R-:W3:Y:S02]  /*42b70*/  LDL.LU R11, [R1+0x58c] ;  /* 0x00058c00010b7983 */ /* 0x000ee40000300800 */
[----:B------:R0:W-:Y:S01]  /*42b80*/  STL.64 [R1+0x2630], R12 ;  /* 0x0026300c01007387 */ /* 0x0001e20000100a00 */
[C---:B--2---:R-:W-:Y:S01]  /*42b90*/  HMMA.16816.F32.BF16 R16, R20.reuse, R12, R16 ;  /* 0x0000000c1410723c */ /* 0x044fe20000041810 */
[----:B0-----:R-:W2:Y:S11]  /*42ba0*/  LDL.LU.64 R12, [R1+0x40] ;  /* 0x00004000010c7983 */ /* 0x001eb60000300a00 */
[----:B------:R-:W-:Y:S11]  /*42bb0*/  @!UPT UIADD3 URZ, URZ, URZ, URZ ;  /* 0x0000003f3f3ff290 */ /* 0x000ff6000fffe03f */
[----:B------:R-:W-:Y:S01]  /*42bc0*/  STL.64 [R1+0x260], R16 ;  /* 0x0002601001007387 */ /* 0x000fe20000100a00 */
[----:B------:R-:W-:Y:S03]  /*42bd0*/  STL.64 [R1+0x268], R18 ;  /* 0x0002681201007387 */ /* 0x000fe60000100a00 */
[----:B--2---:R0:W-:Y:S04]  /*42be0*/  STL.64 [R1+0x2650], R12 ;  /* 0x0026500c01007387 */ /* 0x0041e80000100a00 */
[----:B0-----:R-:W2:Y:S01]  /*42bf0*/  LDL.LU R12, [R1+0x570] ;  /* 0x00057000010c7983 */ /* 0x001ea20000300800 */
[----:B------:R-:W2:Y:S02]  /*42c00*/  LDL.LU R13, [R1+0x574] ;  /* 0x00057400010d7983 */ /* 0x000ea40000300800 */
[----:B------:R-:W2:Y:S02]  /*42c10*/  LDL.LU R14, [R1+0x578] ;  /* 0x00057800010e7983 */ /* 0x000ea40000300800 */
[----:B------:R-:W2:Y:S02]  /*42c20*/  LDL.LU R15, [R1+0x57c] ;  /* 0x00057c00010f7983 */ /* 0x000ea40000300800 */
[----:B--2---:R0:W-:Y:S04]  /*42c30*/  STL.64 [R1+0x2660], R14 ;  /* 0x0026600e01007387 */ /* 0x0041e80000100a00 */
[----:B0-----:R-:W2:Y:S01]  /*42c40*/  LDL R15, [R1+0x510] ;  /* 0x00051000010f7983 */ /* 0x001ea20000100800 */
[----:B------:R0:W-:Y:S01]  /*42c50*/  STL.64 [R1+0x2658], R12 ;  /* 0x0026580c01007387 */ /* 0x0001e20000100a00 */
[----:B---3--:R-:W-:Y:S02]  /*42c60*/  HMMA.16816.F32.BF16 R20, R20, R24, R4 ;  /* 0x000000181414723c */ /* 0x008fe40000041804 */
[----:B0-----:R-:W3:Y:S04]  /*42c70*/  LDL.LU.64 R12, [R1+0x60] ;  /* 0x00006000010c7983 */ /* 0x001ee80000300a00 */
[----:B--2---:R-:W0:Y:S04]  /*42c80*/  LDSM.16.MT88.4 R16, [R15+0x1c080] ;  /* 0x01c080000f10783b */ /* 0x004e280000004200 */
[----:B0-----:R-:W-:Y:S01]  /*42c90*/  STL.64 [R1+0x24e0], R18 ;  /* 0x0024e01201007387 */ /* 0x001fe20000100a00 */
[----:B------:R0:W-:Y:S02]  /*42ca0*/  STL.64 [R1+0x24d8], R16 ;  /* 0x0024d81001007387 */ /* 0x0001e40000100a00 */
[----:B0-----:R-:W-:-:S02]  /*42cb0*/  IMAD.MOV.U32 R16, RZ, RZ, R0 ;  /* 0x000000ffff107224 */ /* 0x001fc400078e0000 */
[----:B------:R-:W2:Y:S01]  /*42cc0*/  LDL.LU R0, [R1+0x2688] ;  /* 0x0026880001007983 */ /* 0x000ea20000300800 */
[----:B------:R-:W3:Y:S02]  /*42cd0*/  LDL.LU.64 R6, [R1+0x2680] ;  /* 0x0026800001067983 */ /* 0x000ee40000300a00 */
[----:B------:R-:W3:Y:S02]  /*42ce0*/  LDL.LU.64 R4, [R1+0x2678] ;  /* 0x0026780001047983 */ /* 0x000ee40000300a00 */
[----:B----4-:R-:W-:Y:S01]  /*42cf0*/  STL [R1+0x2640], R27 ;  /* 0x0026401b01007387 */ /* 0x010fe20000100800 */
[----:B------:R0:W-:Y:S02]  /*42d00*/  STL.64 [R1+0x2638], R24 ;  /* 0x0026381801007387 */ /* 0x0001e40000100a00 */
[----:B------:R-:W-:Y:S02]  /*42d10*/  STL.64 [R1+0x1c0], R20 ;  /* 0x0001c01401007387 */ /* 0x000fe40000100a00 */
[----:B------:R-:W-:Y:S02]  /*42d20*/  STL.64 [R1+0x1c8], R22 ;  /* 0x0001c81601007387 */ /* 0x000fe40000100a00 */
[----:B------:R-:W1:Y:S01]  /*42d30*/  LDSM.16.MT88.4 R20, [R15+0x1c100] ;  /* 0x01c100000f14783b */ /* 0x000e620000004200 */
[----:B------:R-:W-:-:S03]  /*42d40*/  IMAD.MOV.U32 R17, RZ, RZ, R26 ;  /* 0x000000ffff117224 */ /* 0x000fc600078e001a */
[----:B0-----:R-:W4:Y:S01]  /*42d50*/  LDL.LU R24, [R1+0x560] ;  /* 0x0005600001187983 */ /* 0x001f220000300800 */
[----:B------:R-:W4:Y:S02]  /*42d60*/  LDL.LU R25, [R1+0x564] ;  /* 0x0005640001197983 */ /* 0x000f240000300800 */
[----:B------:R-:W4:Y:S02]  /*42d70*/  LDL.LU R26, [R1+0x568] ;  /* 0x00056800011a7983 */ /* 0x000f240000300800 */
[----:B------:R-:W4:Y:S01]  /*42d80*/  LDL.LU R27, [R1+0x56c] ;  /* 0x00056c00011b7983 */ /* 0x000f220000300800 */
[----:B-1----:R-:W-:Y:S01]  /*42d90*/  STL.64 [R1+0x2468], R22 ;  /* 0x0024681601007387 */ /* 0x002fe20000100a00 */
[----:B------:R0:W-:Y:S02]  /*42da0*/  STL.64 [R1+0x2460], R20 ;  /* 0x0024601401007387 */ /* 0x0001e40000100a00 */
[----:B0-----:R-:W-:Y:S02]  /*42db0*/  IMAD.MOV.U32 R20, RZ, RZ, R3 ;  /* 0x000000ffff147224 */ /* 0x001fe400078e0003 */
[----:B------:R-:W-:Y:S01]  /*42dc0*/  IMAD.MOV.U32 R23, RZ, RZ, R2 ;  /* 0x000000ffff177224 */ /* 0x000fe200078e0002 */
[----:B------:R-:W4:Y:S01]  /*42dd0*/  LDL.LU R3, [R1+0x2670] ;  /* 0x0026700001037983 */ /* 0x000f220000300800 */
[----:B---3--:R-:W-:Y:S01]  /*42de0*/  HMMA.16816.F32.BF16 R8, R4, R12, R8 ;  /* 0x0000000c0408723c */ /* 0x008fe20000041808 */
[----:B--2---:R-:W-:-:S02]  /*42df0*/  IMAD.MOV.U32 R22, RZ, RZ, R0 ;  /* 0x000000ffff167224 */ /* 0x004fc400078e0000 */
[----:B------:R-:W2:Y:S01]  /*42e00*/  LDL.LU R0, [R1+0x266c] ;  /* 0x00266c0001007983 */ /* 0x000ea20000300800 */
[----:B------:R-:W3:Y:S11]  /*42e10*/  LDL.LU R2, [R1+0x2668] ;  /* 0x0026680001027983 */ /* 0x000ef60000300800 */
[----:B------:R-:W-:Y:S08]  /*42e20*/  @!UPT UIADD3 URZ, URZ, URZ, URZ ;  /* 0x0000003f3f3ff290 */ /* 0x000ff0000fffe03f */
[----:B------:R-:W-:Y:S01]  /*42e30*/  STL.64 [R1+0x1b0], R8 ;  /* 0x0001b00801007387 */ /* 0x000fe20000100a00 */
[----:B------:R0:W-:Y:S02]  /*42e40*/  STL.64 [R1+0x1b8], R10 ;  /* 0x0001b80a01007387 */ /* 0x0001e40000100a00 */
[----:B------:R-:W2:Y:S02]  /*42e50*/  LDL.LU.64 R14, [R1+0x2660] ;  /* 0x00266000010e7983 */ /* 0x000ea40000300a00 */
[----:B0-----:R-:W-:Y:S02]  /*42e60*/  IMAD.MOV.U32 R11, RZ, RZ, R12 ;  /* 0x000000ffff0b7224 */ /* 0x001fe400078e000c */
[----:B------:R-:W-:Y:S02]  /*42e70*/  IMAD.MOV.U32 R10, RZ, RZ, R13 ;  /* 0x000000ffff0a7224 */ /* 0x000fe400078e000d */
[----:B------:R-:W2:Y:S02]  /*42e80*/  LDL.LU.64 R12, [R1+0x2658] ;  /* 0x00265800010c7983 */ /* 0x000ea40000300a00 */
[----:B--2---:R-:W-:Y:S11]  /*42e90*/  HMMA.16816.F32.BF16 R12, R4, R16, R12 ;  /* 0x00000010040c723c */ /* 0x004ff6000004180c */
[----:B------:R-:W-:Y:S11]  /*42ea0*/  @!UPT UIADD3 URZ, URZ, URZ, URZ ;  /* 0x0000003f3f3ff290 */ /* 0x000ff6000fffe03f */
[----:B------:R-:W-:Y:S01]  /*42eb0*/  @!UPT UIADD3 URZ, URZ, URZ, URZ ;  /* 0x0000003f3f3ff290 */ /* 0x000fe2000fffe03f */
[----:B------:R0:W-:Y:S01]  /*42ec0*/  STL.64 [R1+0x1a0], R12 ;  /* 0x0001a00c01007387 */ /* 0x0001e20000100a00 */
[----:B------:R-:W-:Y:S03]  /*42ed0*/  STL.64 [R1+0x1a8], R14 ;  /* 0x0001a80e01007387 */ /* 0x000fe60000100a00 */
[----:B0-----:R-:W4:Y:S01]  /*42ee0*/  LDL.LU.64 R12, [R1+0x2650] ;  /* 0x00265000010c7983 */ /* 0x001f220000300a00 */
[----:B------:R0:W-:Y:S03]  /*42ef0*/  STL.64 [R1+0x25f8], R16 ;  /* 0x0025f81001007387 */ /* 0x0001e60000100a00 */
[----:B0-----:R-:W2:Y:S01]  /*42f00*/  LDL.LU.64 R16, [R1+0x20] ;  /* 0x0000200001107983 */ /* 0x001ea20000300a00 */
[----:B------:R-:W-:-:S03]  /*42f10*/  IMAD.MOV.U32 R21, RZ, RZ, R28 ;  /* 0x000000ffff157224 */ /* 0x000fc600078e001c */
[----:B--2---:R0:W-:Y:S04]  /*42f20*/  STL.64 [R1+0x2648], R16 ;  /* 0x0026481001007387 */ /* 0x0041e80000100a00 */
[----:B0-----:R-:W2:Y:S01]  /*42f30*/  LDL.LU R16, [R1+0x550] ;  /* 0x0005500001107983 */ /* 0x001ea20000300800 */
[----:B------:R-:W2:Y:S02]  /*42f40*/  LDL.LU R17, [R1+0x554] ;  /* 0x0005540001117983 */ /* 0x000ea40000300800 */
[----:B------:R-:W2:Y:S02]  /*42f50*/  LDL.LU R18, [R1+0x558] ;  /* 0x0005580001127983 */ /* 0x000ea40000300800 */
[----:B------:R-:W2:Y:S01]  /*42f60*/  LDL.LU R19, [R1+0x55c] ;  /* 0x00055c0001137983 */ /* 0x000ea20000300800 */
[----:B----4-:R-:W-:Y:S01]  /*42f70*/  HMMA.16816.F32.BF16 R24, R4, R12, R24 ;  /* 0x0000000c0418723c */ /* 0x010fe20000041818 */
[----:B------:R-:W-:-:S02]  /*42f80*/  IMAD.MOV.U32 R9, RZ, RZ, R12 ;  /* 0x000000ffff097224 */ /* 0x000fc400078e000c */
[----:B------:R-:W-:Y:S11]  /*42f90*/  IMAD.MOV.U32 R8, RZ, RZ, R13 ;  /* 0x000000ffff087224 */ /* 0x000ff600078e000d */
[----:B------:R-:W-:Y:S09]  /*42fa0*/  @!UPT UIADD3 URZ, URZ, URZ, URZ ;  /* 0x0000003f3f3ff290 */ /* 0x000ff2000fffe03f */
[----:B------:R0:W-:Y:S01]  /*42fb0*/  STL.64 [R1+0x190], R24 ;  /* 0x0001901801007387 */ /* 0x0001e20000100a00 */
[----:B------:R1:W-:Y:S03]  /*42fc0*/  STL.64 [R1+0x198], R26 ;  /* 0x0001981a01007387 */ /* 0x0003e60000100a00 */
[----:B0-----:R-:W4:Y:S01]  /*42fd0*/  LDL.LU R24, [R1+0x160] ;  /* 0x0001600001187983 */ /* 0x001f220000300800 */
[----:B------:R-:W4:Y:S02]  /*42fe0*/  LDL.LU R25, [R1+0x164] ;  /* 0x0001640001197983 */ /* 0x000f240000300800 */
[----:B-1----:R-:W4:Y:S02]  /*42ff0*/  LDL.LU R26, [R1+0x168] ;  /* 0x00016800011a7983 */ /* 0x002f240000300800 */
[----:B------:R-:W4:Y:S01]  /*43000*/  LDL.LU R27, [R1+0x16c] ;  /* 0x00016c00011b7983 */ /* 0x000f220000300800 */
[----:B------:R-:W4:Y:S01]  /*43010*/  LDL.LU.64 R12, [R1+0x10] ;  /* 0x00001000010c7983 */ /* 0x000f220000300a00 */
[----:B--2---:R-:W-:Y:S11]  /*43020*/  HMMA.16816.F32.BF16 R16, R4, R20, R16 ;  /* 0x000000140410723c */ /* 0x004ff60000041810 */
[----:B------:R-:W-:Y:S11]  /*43030*/  @!UPT UIADD3 URZ, URZ, URZ, URZ ;  /* 0x0000003f3f3ff290 */ /* 0x000ff6000fffe03f */
[----:B------:R-:W-:Y:S01]  /*43040*/  @!UPT UIADD3 URZ, URZ, URZ, URZ ;  /* 0x0000003f3f3ff290 */ /* 0x000fe2000fffe03f */
[----:B------:R0:W-:Y:S01]  /*43050*/  STL.64 [R1+0x180], R16 ;  /* 0x0001801001007387 */ /* 0x0001e20000100a00 */
[----:B------:R-:W-:Y:S03]  /*43060*/  STL.64 [R1+0x188], R18 ;  /* 0x0001881201007387 */ /* 0x000fe60000100a00 */
[----:B0-----:R-:W2:Y:S01]  /*43070*/  LDL.LU.64 R16, [R1+0x2648] ;  /* 0x0026480001107983 */ /* 0x001ea20000300a00 */
[----:B------:R-:W-:Y:S02]  /*43080*/  STL.64 [R1+0x25d8], R22 ;  /* 0x0025d81601007387 */ /* 0x000fe40000100a00 */
[----:B------:R0:W-:Y:S02]  /*43090*/  STL.64 [R1+0x25d0], R20 ;  /* 0x0025d01401007387 */ /* 0x0001e40000100a00 */
[----:B0-----:R-:W2:Y:S01]  /*430a0*/  LDL.LU R20, [R1+0x170] ;  /* 0x0001700001147983 */ /* 0x001ea20000300800 */
[----:B------:R-:W2:Y:S02]  /*430b0*/  LDL.LU R21, [R1+0x174] ;  /* 0x0001740001157983 */ /* 0x000ea40000300800 */
[----:B---3--:R-:W-:-:S02]  /*430c0*/  IMAD.MOV.U32 R22, RZ, RZ, R2 ;  /* 0x000000ffff167224 */ /* 0x008fc400078e0002 */
[----:B------:R-:W-:-:S07]  /*430d0*/  IMAD.MOV.U32 R23, RZ, RZ, R0 ;  /* 0x000000ffff177224 */ /* 0x000fce00078e0000 */
[----:B--2---:R-:W-:Y:S01]  /*430e0*/  HMMA.16816.F32.BF16 R20, R4, R16, R20 ;  /* 0x000000100414723c */ /* 0x004fe20000041814 */
[----:B------:R-:W-:Y:S02]  /*430f0*/  IMAD.MOV.U32 R2, RZ, RZ, R16 ;  /* 0x000000ffff027224 */ /* 0x000fe400078e0010 */
[----:B------:R-:W-:-:S04]  /*43100*/  IMAD.MOV.U32 R0, RZ, RZ, R17 ;  /* 0x000000ffff007224 */ /* 0x000fc800078e0011 */
[----:B------:R-:W-:Y:S02]  /*43110*/  IMAD.MOV.U32 R16, RZ, RZ, R11 ;  /* 0x000000ffff107224 */ /* 0x000fe400078e000b */
[----:B------:R-:W-:Y:S11]  /*43120*/  IMAD.MOV.U32 R17, RZ, RZ, R10 ;  /* 0x000000ffff117224 */ /* 0x000ff600078e000a */
[----:B------:R-:W-:Y:S03]  /*43130*/  @!UPT UIADD3 URZ, URZ, URZ, URZ ;  /* 0x0000003f3f3ff290 */ /* 0x000fe6000fffe03f */
[----:B------:R-:W-:Y:S01]  /*43140*/  STL.64 [R1+0x170], R20 ;  /* 0x0001701401007387 */ /* 0x000fe20000100a00 */
[----:B------:R-:W-:Y:S02]  /*43150*/  STL.64 [R1+0x178], R22 ;  /* 0x0001781601007387 */ /* 0x000fe40000100a00 */
[----:B------:R0:W-:Y:S02]  /*43160*/  STL.64 [R1+0x2628], R16 ;  /* 0x0026281001007387 */ /* 0x0001e40000100a00 */
[----:B0-----:R-:W2:Y:S01]  /*43170*/  LDL.LU R16, [R1+0x150] ;  /* 0x0001500001107983 */ /* 0x001ea20000300800 */
[----:B------:R-:W2:Y:S02]  /*43180*/  LDL.LU R17, [R1+0x154] ;  /* 0x0001540001117983 */ /* 0x000ea40000300800 */
[----:B------:R-:W2:Y:S02]  /*43190*/  LDL.LU R18, [R1+0x158] ;  /* 0x0001580001127983 */ /* 0x000ea40000300800 */
[----:B------:R-:W2:Y:S02]  /*431a0*/  LDL.LU R19, [R1+0x15c] ;  /* 0x00015c0001137983 */ /* 0x000ea40000300800 */
[----:B------:R-:W-:-:S02]  /*431b0*/  IMAD.MOV.U32 R20, RZ, RZ, R9 ;  /* 0x000000ffff147224 */ /* 0x000fc400078e0009 */
[----:B------:R-:W-:Y:S02]  /*431c0*/  IMAD.MOV.U32 R21, RZ, RZ, R8 ;  /* 0x000000ffff157224 */ /* 0x000fe400078e0008 */
[----:B------:R-:W3:Y:S01]  /*431d0*/  LDL.LU R8, [R1+0x4b0] ;  /* 0x0004b00001087983 */ /* 0x000ee20000300800 */
[----:B------:R-:W3:Y:S02]  /*431e0*/  LDL.LU R9, [R1+0x4b4] ;  /* 0x0004b40001097983 */ /* 0x000ee40000300800 */
[----:B------:R-:W3:Y:S02]  /*431f0*/  LDL.LU R10, [R1+0x4b8] ;  /* 0x0004b800010a7983 */ /* 0x000ee40000300800 */
[----:B------:R-:W3:Y:S01]  /*43200*/  LDL.LU R11, [R1+0x4bc] ;  /* 0x0004bc00010b7983 */ /* 0x000ee20000300800 */
[----:B------:R0:W-:Y:S04]  /*43210*/  STL.64 [R1+0x25f0], R20 ;  /* 0x0025f01401007387 */ /* 0x0001e80000100a00 */
[----:B0-----:R-:W2:Y:S01]  /*43220*/  LDL.LU R20, [R1+0x480] ;  /* 0x0004800001147983 */ /* 0x001ea20000300800 */
[----:B------:R-:W2:Y:S02]  /*43230*/  LDL.LU R21, [R1+0x484] ;  /* 0x0004840001157983 */ /* 0x000ea40000300800 */
[----:B------:R-:W2:Y:S02]  /*43240*/  LDL.LU R22, [R1+0x488] ;  /* 0x0004880001167983 */ /* 0x000ea40000300800 */
[----:B------:R-:W2:Y:S01]  /*43250*/  LDL.LU R23, [R1+0x48c] ;  /* 0x00048c0001177983 */ /* 0x000ea20000300800 */
[C---:B----4-:R-:W-:Y:S01]  /*43260*/  HMMA.16816.F32.BF16 R24, R4.reuse, R12, R24 ;  /* 0x0000000c0418723c */ /* 0x050fe20000041818 */
[----:B------:R-:W-:Y:S01]  /*43270*/  IMAD.MOV.U32 R28, RZ, RZ, R13 ;  /* 0x000000ffff1c7224 */ /* 0x000fe200078e000d */
        /* <DEDUP_REMOVED lines=9> */
[----:B0-----:R-:W4:Y:S01]  /*43310*/  LDL.LU R27, [R1+0x2640] ;  /* 0x00264000011b7983 */ /* 0x001f220000300800 */
[----:B------:R-:W3:Y:S02]  /*43320*/  LDL.LU.64 R24, [R1+0x2638] ;  /* 0x0026380001187983 */ /* 0x000ee40000300a00 */
[----:B------:R-:W-:Y:S02]  /*43330*/  IMAD.MOV.U32 R26, RZ, RZ, R12 ;  /* 0x000000ffff1a7224 */ /* 0x000fe400078e000c */
[----:B------:R-:W2:Y:S02]  /*43340*/  LDL.LU.64 R12, [R1+0x2630] ;  /* 0x00263000010c7983 */ /* 0x000ea40000300a00 */
[----:B--2---:R-:W-:Y:S11]  /*43350*/  HMMA.16816.F32.BF16 R16, R4, R12, R16 ;  /* 0x0000000c0410723c */ /* 0x004ff60000041810 */
[----:B------:R-:W-:Y:S11]  /*43360*/  @!UPT UIADD3 URZ, URZ, URZ, URZ ;  /* 0x0000003f3f3ff290 */ /* 0x000ff6000fffe03f */
[----:B------:R-:W-:Y:S01]  /*43370*/  @!UPT UIADD3 URZ, URZ, URZ, URZ ;  /* 0x0000003f3f3ff290 */ /* 0x000fe2000fffe03f */
[----:B------:R0:W-:Y:S01]  /*43380*/  STL.64 [R1+0x150], R16 ;  /* 0x0001501001007387 */ /* 0x0001e20000100a00 */
[----:B------:R-:W-:Y:S03]  /*43390*/  STL.64 [R1+0x158], R18 ;  /* 0x0001581201007387 */ /* 0x000fe60000100a00 */
[----:B0-----:R-:W2:Y:S01]  /*433a0*/  LDL.LU.64 R16, [R1+0x2628] ;  /* 0x0026280001107983 */ /* 0x001ea20000300a00 */
[----:B------:R0:W-:Y:S03]  /*433b0*/  STL.64 [R1+0x25b0], R12 ;  /* 0x0025b00c01007387 */ /* 0x0001e60000100a00 */
[----:B0-----:R-:W2:Y:S01]  /*433c0*/  LDL.LU R12, [R1+0xa0] ;  /* 0x0000a000010c7983 */ /* 0x001ea20000300800 */
[----:B------:R-:W2:Y:S02]  /*433d0*/  LDL.LU R13, [R1+0xa4] ;  /* 0x0000a400010d7983 */ /* 0x000ea40000300800 */
[----:B------:R-:W2:Y:S02]  /*433e0*/  LDL.LU R14, [R1+0xa8] ;  /* 0x0000a800010e7983 */ /* 0x000ea40000300800 */
[----:B------:R-:W-:-:S02]  /*433f0*/  IMAD.MOV.U32 R15, RZ, RZ, R3 ;  /* 0x000000ffff0f7224 */ /* 0x000fc400078e0003 */
[----:B------:R-:W3:Y:S04]  /*43400*/  LDL.LU R3, [R1+0x2620] ;  /* 0x0026200001037983 */ /* 0x000ee80000300800 */
[----:B--2---:R-:W-:Y:S01]  /*43410*/  STL.64 [R1+0x25c8], R14 ;  /* 0x0025c80e01007387 */ /* 0x004fe20000100a00 */
[----:B------:R0:W-:Y:S03]  /*43420*/  STL.64 [R1+0x25c0], R12 ;  /* 0x0025c00c01007387 */ /* 0x0001e60000100a00 */
[----:B0-----:R-:W2:Y:S01]  /*43430*/  LDL.LU R12, [R1+0xb0] ;  /* 0x0000b000010c7983 */ /* 0x001ea20000300800 */
[----:B------:R-:W2:Y:S02]  /*43440*/  LDL.LU R13, [R1+0xb4] ;  /* 0x0000b400010d7983 */ /* 0x000ea40000300800 */
[----:B------:R-:W2:Y:S02]  /*43450*/  LDL.LU R14, [R1+0xb8] ;  /* 0x0000b800010e7983 */ /* 0x000ea40000300800 */
[----:B------:R-:W2:Y:S01]  /*43460*/  LDL.LU R15, [R1+0xbc] ;  /* 0x0000bc00010f7983 */ /* 0x000ea20000300800 */
[----:B---3--:R-:W-:Y:S01]  /*43470*/  HMMA.16816.F32.BF16 R4, R4, R24, R8 ;  /* 0x000000180404723c */ /* 0x008fe20000041808 */
[----:B--2---:R-:W-:Y:S01]  /*43480*/  STL.64 [R1+0x25e8], R14 ;  /* 0x0025e80e01007387 */ /* 0x004fe20000100a00 */
[----:B------:R0:W-:Y:S03]  /*43490*/  STL.64 [R1+0x25e0], R12 ;  /* 0x0025e00c01007387 */ /* 0x0001e60000100a00 */
[----:B0-----:R-:W2:Y:S01]  /*434a0*/  LDL.LU R12, [R1+0xc0] ;  /* 0x0000c000010c7983 */ /* 0x001ea20000300800 */
[----:B------:R-:W2:Y:S02]  /*434b0*/  LDL.LU R13, [R1+0xc4] ;  /* 0x0000c400010d7983 */ /* 0x000ea40000300800 */
[----:B------:R-:W2:Y:S02]  /*434c0*/  LDL.LU R14, [R1+0xc8] ;  /* 0x0000c800010e7983 */ /* 0x000ea40000300800 */
[----:B------:R-:W3:Y:S01]  /*434d0*/  LDL.LU.64 R10, [R1+0x2618] ;  /* 0x00261800010a7983 */ /* 0x000ee20000300a00 */
[----:B------:R-:W3:Y:S11]  /*434e0*/  LDL.LU.64 R8, [R1+0x2610] ;  /* 0x0026100001087983 */ /* 0x000ef60000300a00 */
[----:B------:R-:W-:Y:S01]  /*434f0*/  @!UPT UIADD3 URZ, URZ, URZ, URZ ;  /* 0x0000003f3f3ff290 */ /* 0x000fe2000fffe03f */
[----:B------:R0:W-:Y:S02]  /*43500*/  STL.64 [R1+0xf0], R4 ;  /* 0x0000f00401007387 */ /* 0x0001e40000100a00 */
[----:B------:R-:W-:Y:S02]  /*43510*/  STL.64 [R1+0xf8], R6 ;  /* 0x0000f80601007387 */ /* 0x000fe40000100a00 */
[----:B0-----:R-:W-:Y:S01]  /*43520*/  IMAD.MOV.U32 R5, RZ, RZ, R0 ;  /* 0x000000ffff057224 */ /* 0x001fe200078e0000 */
[----:B---3--:R-:W-:Y:S01]  /*43530*/  HMMA.16816.F32.BF16 R16, R8, R16, R20 ;  /* 0x000000100810723c */ /* 0x008fe20000041814 */
[----:B------:R-:W3:Y:S01]  /*43540*/  LDL.LU.64 R22, [R1+0x2608] ;  /* 0x0026080001167983 */ /* 0x000ee20000300a00 */
[----:B------:R-:W3:Y:S11]  /*43550*/  LDL.LU.64 R20, [R1+0x2600] ;  /* 0x0026000001147983 */ /* 0x000ef60000300a00 */
[----:B------:R-:W-:Y:S10]  /*43560*/  @!UPT UIADD3 URZ, URZ, URZ, URZ ;  /* 0x0000003f3f3ff290 */ /* 0x000ff4000fffe03f */
[----:B------:R0:W-:Y:S01]  /*43570*/  STL [R1+0xe0], R16 ;  /* 0x0000e01001007387 */ /* 0x0001e20000100800 */
[----:B------:R-:W-:-:S03]  /*43580*/  IMAD.MOV.U32 R0, RZ, RZ, R17 ;  /* 0x000000ffff007224 */ /* 0x000fc600078e0011 */
[----:B0-----:R-:W3:Y:S01]  /*43590*/  LDL.LU.64 R16, [R1+0x25f8] ;  /* 0x0025f80001107983 */ /* 0x001ee20000300a00 */
[----:B------:R-:W-:Y:S02]  /*435a0*/  IMAD.MOV.U32 R4, RZ, RZ, R2 ;  /* 0x000000ffff047224 */ /* 0x000fe400078e0002 */
[----:B------:R-:W-:Y:S02]  /*435b0*/  IMAD.MOV.U32 R15, RZ, RZ, R3 ;  /* 0x000000ffff0f7224 */ /* 0x000fe400078e0003 */
[----:B------:R-:W-:Y:S02]  /*435c0*/  IMAD.MOV.U32 R2, RZ, RZ, R19 ;  /* 0x000000ffff027224 */ /* 0x000fe400078e0013 */
[----:B------:R-:W-:-:S03]  /*435d0*/  IMAD.MOV.U32 R3, RZ, RZ, R18 ;  /* 0x000000ffff037224 */ /* 0x000fc600078e0012 */
[----:B------:R-:W-:Y:S02]  /*435e0*/  STL [R1+0x2214], R2 ;  /* 0x0022140201007387 */ /* 0x000fe40000100800 */
[----:B------:R-:W-:Y:S02]  /*435f0*/  STL [R1+0x2210], R3 ;  /* 0x0022100301007387 */ /* 0x000fe40000100800 */
[----:B------:R-:W-:Y:S01]  /*43600*/  STL [R1+0x220c], R0 ;  /* 0x00220c0001007387 */ /* 0x000fe20000100800 */
[C---:B---3--:R-:W-:Y:S01]  /*43610*/  HMMA.16816.F32.BF16 R16, R8.reuse, R16, R20 ;  /* 0x000000100810723c */ /* 0x048fe20000041814 */
[----:B------:R-:W2:Y:S11]  /*43620*/  LDL.LU.64 R20, [R1+0x25f0] ;  /* 0x0025f00001147983 */ /* 0x000eb60000300a00 */
[----:B------:R-:W-:Y:S11]  /*43630*/  @!UPT UIADD3 URZ, URZ, URZ, URZ ;  /* 0x0000003f3f3ff290 */ /* 0x000ff6000fffe03f */
        /* <DEDUP_REMOVED lines=10> */
[----:B------:R0:W-:Y:S01]  /*436e0*/  STL [R1+0xc0], R20 ;  /* 0x0000c01401007387 */ /* 0x0001e20000100800 */
[----:B------:R-:W-:Y:S02]  /*436f0*/  IMAD.MOV.U32 R3, RZ, RZ, R22 ;  /* 0x000000ffff037224 */ /* 0x000fe400078e0016 */
[----:B------:R-:W-:Y:S02]  /*43700*/  IMAD.MOV.U32 R0, RZ, RZ, R23 ;  /* 0x000000ffff007224 */ /* 0x000fe400078e0017 */
[----:B------:R-:W-:Y:S01]  /*43710*/  IMAD.MOV.U32 R2, RZ, RZ, R21 ;  /* 0x000000ffff027224 */ /* 0x000fe200078e0015 */
[----:B------:R-:W2:Y:S04]  /*43720*/  LDL.LU.64 R22, [R1+0x25d8] ;  /* 0x0025d80001167983 */ /* 0x000ea80000300a00 */
[----:B0-----:R-:W2:Y:S01]  /*43730*/  LDL.LU.64 R20, [R1+0x25d0] ;  /* 0x0025d00001147983 */ /* 0x001ea20000300a00 */
[----:B------:R-:W-:Y:S02]  /*43740*/  STL [R1+0x2228], R0 ;  /* 0x0022280001007387 */ /* 0x000fe40000100800 */
[----:B------:R-:W-:Y:S02]  /*43750*/  STL [R1+0x2224], R3 ;  /* 0x0022240301007387 */ /* 0x000fe40000100800 */
        /* <DEDUP_REMOVED lines=11> */
[----:B------:R-:W3:Y:S01]  /*43810*/  LDL.LU R26, [R1+0x25bc] ;  /* 0x0025bc00011a7983 */ /* 0x000ee20000300800 */
[----:B------:R-:W3:Y:S01]  /*43820*/  LDL.LU R28, [R1+0x25b8] ;  /* 0x0025b800011c7983 */ /* 0x000ee20000300800 */
[----:B--2---:R-:W-:Y:S02]  /*43830*/  HMMA.16816.F32.BF16 R4, R8, R4, R12 ;  /* 0x000000040804723c */ /* 0x004fe4000004180c */
[----:B------:R-:W2:Y:S11]  /*43840*/  LDL.LU.64 R12, [R1+0x25b0] ;  /* 0x0025b000010c7983 */ /* 0x000eb60000300a00 */
[----:B------:R-:W-:Y:S10]  /*43850*/  @!UPT UIADD3 URZ, URZ, URZ, URZ ;  /* 0x0000003f3f3ff290 */ /* 0x000ff4000fffe03f */
[----:B------:R0:W-:Y:S01]  /*43860*/  STL [R1+0xa0], R4 ;  /* 0x0000a00401007387 */ /* 0x0001e20000100800 */
[----:B------:R-:W-:Y:S02]  /*43870*/  IMAD.MOV.U32 R0, RZ, RZ, R5 ;  /* 0x000000ffff007224 */ /* 0x000fe400078e0005 */
[----:B------:R-:W-:Y:S02]  /*43880*/  IMAD.MOV.U32 R3, RZ, RZ, R6 ;  /* 0x000000ffff037224 */ /* 0x000fe400078e0006 */
[----:B------:R-:W-:Y:S01]  /*43890*/  IMAD.MOV.U32 R2, RZ, RZ, R7 ;  /* 0x000000ffff027224 */ /* 0x000fe200078e0007 */
[----:B0-----:R-:W2:Y:S01]  /*438a0*/  LDL.LU R4, [R1+0x210] ;  /* 0x0002100001047983 */ /* 0x001ea20000300800 */
[----:B------:R-:W2:Y:S02]  /*438b0*/  LDL.LU R5, [R1+0x214] ;  /* 0x0002140001057983 */ /* 0x000ea40000300800 */
[----:B------:R-:W2:Y:S02]  /*438c0*/  LDL.LU R6, [R1+0x218] ;  /* 0x0002180001067983 */ /* 0x000ea40000300800 */
[----:B------:R-:W2:Y:S02]  /*438d0*/  LDL.LU R7, [R1+0x21c] ;  /* 0x00021c0001077983 */ /* 0x000ea40000300800 */
[----:B--2---:R4:W-:Y:S01]  /*438e0*/  STL.64 [R1+0x24a0], R6 ;  /* 0x0024a00601007387 */ /* 0x0049e20000100a00 */
[----:B------:R3:W-:Y:S02]  /*438f0*/  STL.64 [R1+0x2498], R4 ;  /* 0x0024980401007387 */ /* 0x0007e40000100a00 */
[----:B----4-:R-:W-:-:S02]  /*43900*/  IMAD.MOV.U32 R6, RZ, RZ, R27 ;  /* 0x000000ffff067224 */ /* 0x010fc400078e001b */
[----:B---3--:R-:W-:Y:S02]  /*43910*/  IMAD.MOV.U32 R4, RZ, RZ, R28 ;  /* 0x000000ffff047224 */ /* 0x008fe400078e001c */
[----:B------:R-:W-:Y:S01]  /*43920*/  IMAD.MOV.U32 R7, RZ, RZ, R29 ;  /* 0x000000ffff077224 */ /* 0x000fe200078e001d */
[----:B------:R-:W2:Y:S01]  /*43930*/  LDL.LU R28, [R1+0x25ac] ;  /* 0x0025ac00011c7983 */ /* 0x000ea20000300800 */
[----:B------:R-:W-:Y:S02]  /*43940*/  IMAD.MOV.U32 R5, RZ, RZ, R26 ;  /* 0x000000ffff057224 */ /* 0x000fe400078e001a */
[----:B------:R-:W3:Y:S02]  /*43950*/  LDL.LU R26, [R1+0x25a8] ;  /* 0x0025a800011a7983 */ /* 0x000ee40000300800 */
[----:B------:R-:W4:Y:S01]  /*43960*/  LDL.LU R27, [R1+0x25a4] ;  /* 0x0025a400011b7983 */ /* 0x000f220000300800 */
[----:B------:R-:W2:Y:S01]  /*43970*/  LDL.LU R29, [R1+0x25a0] ;  /* 0x0025a000011d7983 */ /* 0x000ea20000300800 */
[----:B------:R0:W-:Y:S02]  /*43980*/  STL.64 [R1+0x24b0], R6 ;  /* 0x0024b00601007387 */ /* 0x0001e40000100a00 */
[----:B------:R1:W-:Y:S01]  /*43990*/  STL.64 [R1+0x24a8], R4 ;  /* 0x0024a80401007387 */ /* 0x0003e20000100a00 */
[----:B0-----:R-:W2:Y:S04]  /*439a0*/  LDL R6, [R1+0x58] ;  /* 0x0000580001067983 */ /* 0x001ea80000100800 */
[----:B------:R-:W2:Y:S04]  /*439b0*/  LDL R7, [R1+0x5c] ;  /* 0x00005c0001077983 */ /* 0x000ea80000100800 */
[----:B--2---:R0:W-:Y:S01]  /*439c0*/  STL.64 [R1+0x2550], R6 ;  /* 0x0025500601007387 */ /* 0x0041e20000100a00 */
[----:B-1----:R-:W2:Y:S02]  /*439d0*/  LDL.LU R4, [R1+0x90] ;  /* 0x0000900001047983 */ /* 0x002ea40000300800 */
[----:B------:R-:W2:Y:S01]  /*439e0*/  LDL.LU R5, [R1+0x94] ;  /* 0x0000940001057983 */ /* 0x000ea20000300800 */
[----:B0-----:R-:W2:Y:S01]  /*439f0*/  LDL.LU R6, [R1+0x98] ;  /* 0x0000980001067983 */ /* 0x001ea20000300800 */
[----:B------:R-:W2:Y:S02]  /*43a00*/  LDL.LU R7, [R1+0x9c] ;  /* 0x00009c0001077983 */ /* 0x000ea40000300800 */
[----:B------:R-:W-:Y:S02]  /*43a10*/  STL [R1+0x2234], R2 ;  /* 0x0022340201007387 */ /* 0x000fe40000100800 */
[----:B------:R0:W-:Y:S02]  /*43a20*/  STL [R1+0x2230], R3 ;  /* 0x0022300301007387 */ /* 0x0001e40000100800 */
[----:B0-----:R-:W3:Y:S01]  /*43a30*/  LDL R3, [R1+0x510] ;  /* 0x0005100001037983 */ /* 0x001ee20000100800 */
[----:B------:R-:W-:Y:S01]  /*43a40*/  STL [R1+0x222c], R0 ;  /* 0x00222c0001007387 */ /* 0x000fe20000100800 */
[C---:B--2---:R-:W-:Y:S08]  /*43a50*/  HMMA.16816.F32.BF16 R20, R8.reuse, R20, R4 ;  /* 0x000000140814723c */ /* 0x044ff00000041804 */
[----:B------:R-:W-:Y:S11]  /*43a60*/  HMMA.16816.F32.BF16 R4, R8, R12, R16 ;  /* 0x0000000c0804723c */ /* 0x000ff60000041810 */
[----:B------:R-:W-:Y:S11]  /*43a70*/  @!UPT UIADD3 URZ, URZ, URZ, URZ ;  /* 0x0000003f3f3ff290 */ /* 0x000ff6000fffe03f */
[----:B------:R-:W-:Y:S01]  /*43a80*/  @!UPT UIADD3 URZ, URZ, URZ, URZ ;  /* 0x0000003f3f3ff290 */ /* 0x000fe2000fffe03f */
[----:B------:R-:W-:Y:S01]  /*43a90*/  STL.64 [R1+0x80], R4 ;  /* 0x0000800401007387 */ /* 0x000fe20000100a00 */
[----:B------:R-:W-:Y:S02]  /*43aa0*/  STL.64 [R1+0x90], R20 ;  /* 0x0000901401007387 */ /* 0x000fe40000100a00 */
[----:B------:R-:W-:Y:S02]  /*43ab0*/  STL.64 [R1+0x98], R22 ;  /* 0x0000981601007387 */ /* 0x000fe40000100a00 */
[----:B------:R-:W-:Y:S01]  /*43ac0*/  STL [R1+0x88], R6 ;  /* 0x0000880601007387 */ /* 0x000fe20000100800 */
[----:B------:R-:W2:Y:S01]  /*43ad0*/  LDL.LU R16, [R1+0x250] ;  /* 0x0002500001107983 */ /* 0x000ea20000300800 */
[----:B---3--:R-:W-:Y:S02]  /*43ae0*/  IMAD.MOV.U32 R18, RZ, RZ, R26 ;  /* 0x000000ffff127224 */ /* 0x008fe400078e001a */
[----:B------:R-:W-:Y:S02]  /*43af0*/  IMAD.MOV.U32 R19, RZ, RZ, R28 ;  /* 0x000000ffff137224 */ /* 0x000fe400078e001c */
[----:B----4-:R-:W-:-:S02]  /*43b00*/  IMAD.MOV.U32 R17, RZ, RZ, R27 ;  /* 0x000000ffff117224 */ /* 0x010fc400078e001b */
[----:B------:R-:W3:Y:S01]  /*43b10*/  LDL.LU R27, [R1+0x259c] ;  /* 0x00259c00011b7983 */ /* 0x000ee20000300800 */
[----:B------:R-:W4:Y:S02]  /*43b20*/  LDL.LU R26, [R1+0x2598] ;  /* 0x00259800011a7983 */ /* 0x000f240000300800 */
[----:B------:R-:W3:Y:S02]  /*43b30*/  LDL.LU R28, [R1+0x2594] ;  /* 0x00259400011c7983 */ /* 0x000ee40000300800 */
[----:B------:R0:W-:Y:S01]  /*43b40*/  STL.64 [R1+0x24f0], R18 ;  /* 0x0024f01201007387 */ /* 0x0001e20000100a00 */
[----:B--2---:R3:W-:Y:S01]  /*43b50*/  STL.64 [R1+0x24e8], R16 ;  /* 0x0024e81001007387 */ /* 0x0047e20000100a00 */
[----:B0-----:R-:W2:Y:S02]  /*43b60*/  LDL.64 R18, [R1+0x8] ;  /* 0x0000080001127983 */ /* 0x001ea40000100a00 */
[----:B---3--:R-:W-:Y:S01]  /*43b70*/  IMAD.MOV.U32 R17, RZ, RZ, R27 ;  /* 0x000000ffff117224 */ /* 0x008fe200078e001b */
[----:B--2---:R4:W-:Y:S01]  /*43b80*/  STL.64 [R1+0x2500], R18 ;  /* 0x0025001201007387 */ /* 0x0049e20000100a00 */
[----:B------:R-:W2:Y:S02]  /*43b90*/  LDL.LU R16, [R1+0x300] ;  /* 0x0003000001107983 */ /* 0x000ea40000300800 */
[----:B------:R-:W3:Y:S02]  /*43ba0*/  LDL.LU R27, [R1+0x2590] ;  /* 0x00259000011b7983 */ /* 0x000ee40000300800 */
[----:B----4-:R-:W-:-:S02]  /*43bb0*/  IMAD.MOV.U32 R18, RZ, RZ, R26 ;  /* 0x000000ffff127224 */ /* 0x010fc400078e001a */
[----:B------:R-:W-:Y:S01]  /*43bc0*/  IMAD.MOV.U32 R19, RZ, RZ, R28 ;  /* 0x000000ffff137224 */ /* 0x000fe200078e001c */
[----:B------:R-:W4:Y:S01]  /*43bd0*/  LDL.LU R26, [R1+0x258c] ;  /* 0x00258c00011a7983 */ /* 0x000f220000300800 */
[----:B------:R-:W2:Y:S02]  /*43be0*/  LDL.LU R28, [R1+0x2588] ;  /* 0x00258800011c7983 */ /* 0x000ea40000300800 */
[----:B------:R-:W2:Y:S02]  /*43bf0*/  LDL.LU R12, [R1+0x70] ;  /* 0x00007000010c7983 */ /* 0x000ea40000300800 */
[----:B------:R-:W2:Y:S01]  /*43c00*/  LDL.LU R13, [R1+0x74] ;  /* 0x00007400010d7983 */ /* 0x000ea20000300800 */
[----:B------:R-:W2:Y:S01]  /*43c10*/  LDL.LU R14, [R1+0x78] ;  /* 0x00007800010e7983 */ /* 0x000ea20000300800 */
[----:B------:R-:W2:Y:S02]  /*43c20*/  LDL.LU R15, [R1+0x7c] ;  /* 0x00007c00010f7983 */ /* 0x000ea40000300800 */
[----:B------:R-:W2:Y:S02]  /*43c30*/  LDL.64 R22, [R1+0x48] ;  /* 0x0000480001167983 */ /* 0x000ea40000100a00 */
[----:B------:R-:W-:Y:S01]  /*43c40*/  IMAD.MOV.U32 R2, RZ, RZ, R7 ;  /* 0x000000ffff027224 */ /* 0x000fe200078e0007 */
[----:B--2---:R-:W-:Y:S01]  /*43c50*/  STL.64 [R1+0x2548], R22 ;  /* 0x0025481601007387 */ /* 0x004fe20000100a00 */
[----:B------:R0:W-:Y:S02]  /*43c60*/  STL.64 [R1+0x2510], R18 ;  /* 0x0025101201007387 */ /* 0x0001e40000100a00 */
[----:B------:R-:W-:Y:S02]  /*43c70*/  STL.64 [R1+0x2508], R16 ;  /* 0x0025081001007387 */ /* 0x000fe40000100a00 */
[----:B------:R-:W2:Y:S01]  /*43c80*/  LDL R6, [R1+0x68] ;  /* 0x0000680001067983 */ /* 0x000ea20000100800 */
[----:B------:R-:W2:Y:S04]  /*43c90*/  LDL R7, [R1+0x6c] ;  /* 0x00006c0001077983 */ /* 0x000ea80000100800 */
[----:B0-----:R-:W2:Y:S04]  /*43ca0*/  LDL R18, [R1+0x28] ;  /* 0x0000280001127983 */ /* 0x001ea80000100800 */
[----:B------:R-:W2:Y:S01]  /*43cb0*/  LDL R19, [R1+0x2c] ;  /* 0x00002c0001137983 */ /* 0x000ea20000100800 */
[----:B------:R-:W2:Y:S02]  /*43cc0*/  LDL.LU R20, [R1+0x340] ;  /* 0x0003400001147983 */ /* 0x000ea40000300800 */
[----:B------:R-:W2:Y:S02]  /*43cd0*/  LDL.LU R21, [R1+0x344] ;  /* 0x0003440001157983 */ /* 0x000ea40000300800 */
[----:B------:R-:W2:Y:S01]  /*43ce0*/  LDL.LU R22, [R1+0x348] ;  /* 0x0003480001167983 */ /* 0x000ea20000300800 */
[----:B------:R-:W2:Y:S01]  /*43cf0*/  LDL.LU R23, [R1+0x34c] ;  /* 0x00034c0001177983 */ /* 0x000ea20000300800 */
[----:B------:R-:W-:Y:S03]  /*43d00*/  HMMA.16816.F32.BF16 R8, R8, R24, R12 ;  /* 0x000000180808723c */ /* 0x000fe6000004180c */
[----:B--2---:R-:W-:Y:S01]  /*43d10*/  STL.64 [R1+0x2560], R22 ;  /* 0x0025601601007387 */ /* 0x004fe20000100a00 */
[----:B------:R0:W-:Y:S03]  /*43d20*/  STL.64 [R1+0x2558], R20 ;  /* 0x0025581401007387 */ /* 0x0001e60000100a00 */
[----:B0-----:R-:W2:Y:S01]  /*43d30*/  LDL.LU R20, [R1+0x350] ;  /* 0x0003500001147983 */ /* 0x001ea20000300800 */
[----:B------:R-:W2:Y:S02]  /*43d40*/  LDL.LU R21, [R1+0x354] ;  /* 0x0003540001157983 */ /* 0x000ea40000300800 */
[----:B------:R-:W2:Y:S02]  /*43d50*/  LDL.LU R22, [R1+0x358] ;  /* 0x0003580001167983 */ /* 0x000ea40000300800 */
[----:B------:R-:W2:Y:S01]  /*43d60*/  LDL.LU R23, [R1+0x35c] ;  /* 0x00035c0001177983 */ /* 0x000ea20000300800 */
[----:B------:R4:W-:Y:S01]  /*43d70*/  STL.64 [R1+0x2528], R18 ;  /* 0x0025281201007387 */ /* 0x0009e20000100a00 */
[----:B------:R-:W2:Y:S02]  /*43d80*/  LDL.LU R16, [R1+0x320] ;  /* 0x0003200001107983 */ /* 0x000ea40000300800 */
[----:B------:R-:W2:Y:S02]  /*43d90*/  LDL.LU R17, [R1+0x324] ;  /* 0x0003240001117983 */ /* 0x000ea40000300800 */
[----:B----4-:R-:W-:-:S02]  /*43da0*/  IMAD.MOV.U32 R18, RZ, RZ, R26 ;  /* 0x000000ffff127224 */ /* 0x010fc400078e001a */
[----:B---3--:R-:W-:Y:S01]  /*43db0*/  IMAD.MOV.U32 R19, RZ, RZ, R27 ;  /* 0x000000ffff137224 */ /* 0x008fe200078e001b */
[----:B------:R-:W3:Y:S01]  /*43dc0*/  LDL.LU R26, [R1+0x2584] ;  /* 0x00258400011a7983 */ /* 0x000ee20000300800 */
[----:B------:R-:W3:Y:S03]  /*43dd0*/  LDL.LU R27, [R1+0x2580] ;  /* 0x00258000011b7983 */ /* 0x000ee60000300800 */
[----:B------:R-:W-:Y:S04]  /*43de0*/  STL.64 [R1+0x2540], R18 ;  /* 0x0025401201007387 */ /* 0x000fe80000100a00 */
[----:B--2---:R0:W-:Y:S04]  /*43df0*/  STL.64 [R1+0x2538], R16 ;  /* 0x0025381001007387 */ /* 0x0041e80000100a00 */
[----:B0-----:R-:W2:Y:S01]  /*43e00*/  LDL.LU R16, [R1+0x330] ;  /* 0x0003300001107983 */ /* 0x001ea20000300800 */
[----:B------:R-:W2:Y:S02]  /*43e10*/  LDL.LU R17, [R1+0x334] ;  /* 0x0003340001117983 */ /* 0x000ea40000300800 */
[----:B------:R-:W2:Y:S02]  /*43e20*/  LDL.LU R18, [R1+0x338] ;  /* 0x0003380001127983 */ /* 0x000ea40000300800 */
[----:B------:R-:W-:Y:S01]  /*43e30*/  STL [R1+0x23d0], R2 ;  /* 0x0023d00201007387 */ /* 0x000fe20000100800 */
[----:B------:R-:W4:Y:S01]  /*43e40*/  LDL.LU.64 R14, [R1+0x2578] ;  /* 0x00257800010e7983 */ /* 0x000f220000300a00 */
[----:B------:R-:W4:Y:S02]  /*43e50*/  LDL.LU.64 R12, [R1+0x2570] ;  /* 0x00257000010c7983 */ /* 0x000f240000300a00 */
[----:B------:R-:W-:Y:S02]  /*43e60*/  STL.64 [R1+0x70], R8 ;  /* 0x0000700801007387 */ /* 0x000fe40000100a00 */
[----:B------:R-:W-:Y:S01]  /*43e70*/  STL [R1+0x78], R10 ;  /* 0x0000780a01007387 */ /* 0x000fe20000100800 */
[----:B---3--:R0:W-:Y:S01]  /*43e80*/  STL.64 [R1+0x24f8], R26 ;  /* 0x0024f81a01007387 */ /* 0x0081e20000100a00 */
[----:B------:R-:W3:Y:S02]  /*43e90*/  LDL.LU R24, [R1+0x2f0] ;  /* 0x0002f00001187983 */ /* 0x000ee40000300800 */
[----:B------:R-:W3:Y:S02]  /*43ea0*/  LDL.LU R25, [R1+0x2f4] ;  /* 0x0002f40001197983 */ /* 0x000ee40000300800 */
[----:B0-----:R-:W-:-:S02]  /*43eb0*/  IMAD.MOV.U32 R26, RZ, RZ, R29 ;  /* 0x000000ffff1a7224 */ /* 0x001fc400078e001d */
[----:B------:R-:W2:Y:S01]  /*43ec0*/  LDL.LU R29, [R1+0x2568] ;  /* 0x00256800011d7983 */ /* 0x000ea20000300800 */
[----:B------:R-:W2:Y:S02]  /*43ed0*/  LDL.LU R27, [R1+0x2fc] ;  /* 0x0002fc00011b7983 */ /* 0x000ea40000300800 */
[----:B------:R-:W-:Y:S02]  /*43ee0*/  IMAD.MOV.U32 R19, RZ, RZ, R28 ;  /* 0x000000ffff137224 */ /* 0x000fe400078e001c */
[----:B------:R-:W-:Y:S01]  /*43ef0*/  IMAD.MOV.U32 R28, RZ, RZ, R11 ;  /* 0x000000ffff1c7224 */ /* 0x000fe200078e000b */
[----:B----4-:R-:W-:Y:S01]  /*43f00*/  HMMA.16816.F32.BF16 R4, R12, R6, R20 ;  /* 0x000000060c04723c */ /* 0x010fe20000041814 */
[----:B--2---:R-:W-:Y:S01]  /*43f10*/  STL.64 [R1+0x2520], R26 ;  /* 0x0025201a01007387 */ /* 0x004fe20000100a00 */
[----:B---3--:R0:W-:Y:S03]  /*43f20*/  STL.64 [R1+0x2518], R24 ;  /* 0x0025181801007387 */ /* 0x0081e60000100a00 */
[----:B0-----:R-:W2:Y:S01]  /*43f30*/  LDL.LU R24, [R1+0x310] ;  /* 0x0003100001187983 */ /* 0x001ea20000300800 */
[----:B------:R-:W2:Y:S02]  /*43f40*/  LDL.LU R25, [R1+0x314] ;  /* 0x0003140001197983 */ /* 0x000ea40000300800 */
[----:B------:R-:W2:Y:S02]  /*43f50*/  LDL.LU R26, [R1+0x318] ;  /* 0x00031800011a7983 */ /* 0x000ea40000300800 */
[----:B------:R-:W3:Y:S01]  /*43f60*/  LDL.64 R10, [R1+0x18] ;  /* 0x00001800010a7983 */ /* 0x000ee20000100a00 */
[----:B------:R-:W-:Y:S01]  /*43f70*/  STL [R1+0x23e8], R28 ;  /* 0x0023e81c01007387 */ /* 0x000fe20000100800 */
[----:B------:R-:W4:Y:S02]  /*43f80*/  LDL.LU.64 R22, [R1+0x2560] ;  /* 0x0025600001167983 */ /* 0x000f240000300a00 */
[----:B------:R-:W4:Y:S09]  /*43f90*/  LDL.LU.64 R20, [R1+0x2558] ;  /* 0x0025580001147983 */ /* 0x000f320000300a00 */
[----:B------:R-:W-:Y:S01]  /*43fa0*/  STL.64 [R1+0x760], R4 ;  /* 0x0007600401007387 */ /* 0x000fe20000100a00 */
[----:B------:R0:W-:Y:S04]  /*43fb0*/  STL.64 [R1+0x768], R6 ;  /* 0x0007680601007387 */ /* 0x0001e80000100a00 */
[----:B0-----:R-:W4:Y:S01]  /*43fc0*/  LDL.LU.64 R6, [R1+0x2550] ;  /* 0x0025500001067983 */ /* 0x001f220000300a00 */
[----:B------:R-:W-:-:S02]  /*43fd0*/  IMAD.MOV.U32 R27, RZ, RZ, R29 ;  /* 0x000000ffff1b7224 */ /* 0x000fc400078e001d */
[----:B------:R-:W-:-:S05]  /*43fe0*/  IMAD.MOV.U32 R29, RZ, RZ, R4 ;  /* 0x000000ffff1d7224 */ /* 0x000fca00078e0004 */
[----:B------:R-:W-:Y:S01]  /*43ff0*/  STL [R1+0x1ee4], R29 ;  /* 0x001ee41d01007387 */ /* 0x000fe20000100800 */
[C---:B----4-:R-:W-:Y:S11]  /*44000*/  HMMA.16816.F32.BF16 R20, R12.reuse, R6, R20 ;  /* 0x000000060c14723c */ /* 0x050ff60000041814 */
[----:B------:R-:W-:Y:S11]  /*44010*/  @!UPT UIADD3 URZ, URZ, URZ, URZ ;  /* 0x0000003f3f3ff290 */ /* 0x000ff6000fffe03f */
[----:B------:R-:W-:Y:S01]  /*44020*/  @!UPT UIADD3 URZ, URZ, URZ, URZ ;  /* 0x0000003f3f3ff290 */ /* 0x000fe2000fffe03f */
[----:B------:R-:W-:Y:S01]  /*44030*/  STL.64 [R1+0x750], R20 ;  /* 0x0007501401007387 */ /* 0x000fe20000100a00 */
[----:B------:R0:W-:Y:S03]  /*44040*/  STL.64 [R1+0x758], R22 ;  /* 0x0007581601007387 */ /* 0x0001e60000100a00 */
[----:B0-----:R-:W4:Y:S01]  /*44050*/  LDL.LU.64 R22, [R1+0x2548] ;  /* 0x0025480001167983 */ /* 0x001f220000300a00 */
[----:B------:R0:W-:Y:S03]  /*44060*/  STL.64 [R1+0x24c0], R6 ;  /* 0x0024c00601007387 */ /* 0x0001e60000100a00 */
[----:B0-----:R-:W2:Y:S01]  /*44070*/  LDL.64 R6, [R1+0x68] ;  /* 0x0000680001067983 */ /* 0x001ea20000100a00 */
        /* <DEDUP_REMOVED lines=12> */
[----:B------:R-:W-:Y:S01]  /*44140*/  STL.64 [R1+0x780], R16 ;  /* 0x0007801001007387 */ /* 0x000fe20000100a00 */
[----:B------:R0:W-:Y:S03]  /*44150*/  STL.64 [R1+0x788], R18 ;  /* 0x0007881201007387 */ /* 0x0001e60000100a00 */
[----:B0-----:R-:W2:Y:S01]  /*44160*/  LDL.LU.64 R18, [R1+0x2528] ;  /* 0x0025280001127983 */ /* 0x001ea20000300a00 */
[----:B------:R0:W-:Y:S02]  /*44170*/  STL.64 [R1+0x24b8], R22 ;  /* 0x0024b81601007387 */ /* 0x0001e40000100a00 */
[----:B------:R-:W4:Y:S02]  /*44180*/  LDL.LU R20, [R1+0x230] ;  /* 0x0002300001147983 */ /* 0x000f240000300800 */
[----:B------:R-:W4:Y:S01]  /*44190*/  LDL.LU R21, [R1+0x234] ;  /* 0x0002340001157983 */ /* 0x000f220000300800 */
[----:B0-----:R-:W3:Y:S01]  /*441a0*/  LDL.LU R22, [R1+0x238] ;  /* 0x0002380001167983 */ /* 0x001ee20000300800 */
[----:B------:R-:W3:Y:S01]  /*441b0*/  LDL.LU R23, [R1+0x23c] ;  /* 0x00023c0001177983 */ /* 0x000ee20000300800 */
[C---:B--2---:R-:W-:Y:S02]  /*441c0*/  HMMA.16816.F32.BF16 R16, R12.reuse, R18, R24 ;  /* 0x000000120c10723c */ /* 0x044fe40000041818 */
[----:B---3--:R-:W-:Y:S01]  /*441d0*/  STL.64 [R1+0x24d0], R22 ;  /* 0x0024d01601007387 */ /* 0x008fe20000100a00 */
[----:B----4-:R0:W-:Y:S03]  /*441e0*/  STL.64 [R1+0x24c8], R20 ;  /* 0x0024c81401007387 */ /* 0x0101e60000100a00 */
[----:B0-----:R-:W2:Y:S01]  /*441f0*/  LDL.LU R20, [R1+0x240] ;  /* 0x0002400001147983 */ /* 0x001ea20000300800 */
[----:B------:R-:W2:Y:S02]  /*44200*/  LDL.LU R21, [R1+0x244] ;  /* 0x0002440001157983 */ /* 0x000ea40000300800 */
[----:B------:R-:W2:Y:S02]  /*44210*/  LDL.LU R22, [R1+0x248] ;  /* 0x0002480001167983 */ /* 0x000ea40000300800 */
[----:B------:R-:W2:Y:S01]  /*44220*/  LDL.LU R23, [R1+0x24c] ;  /* 0x00024c0001177983 */ /* 0x000ea20000300800 */
[----:B------:R-:W3:Y:S01]  /*44230*/  LDL.LU.64 R26, [R1+0x2520] ;  /* 0x00252000011a7983 */ /* 0x000ee20000300a00 */
[----:B------:R-:W3:Y:S10]  /*44240*/  LDL.LU.64 R24, [R1+0x2518] ;  /* 0x0025180001187983 */ /* 0x000ef40000300a00 */
[----:B------:R-:W-:Y:S02]  /*44250*/  STL.64 [R1+0x5a0], R16 ;  /* 0x0005a01001007387 */ /* 0x000fe40000100a00 */
[----:B------:R0:W-:Y:S02]  /*44260*/  STL.64 [R1+0x5a8], R18 ;  /* 0x0005a81201007387 */ /* 0x0001e40000100a00 */
[----:B0-----:R-:W4:Y:S01]  /*44270*/  LDL.LU.64 R18, [R1+0x2510] ;  /* 0x0025100001127983 */ /* 0x001f220000300a00 */
[----:B------:R-:W4:Y:S02]  /*44280*/  LDL.LU.64 R16, [R1+0x2508] ;  /* 0x0025080001107983 */ /* 0x000f240000300a00 */
[C---:B----4-:R-:W-:Y:S11]  /*44290*/  HMMA.16816.F32.BF16 R16, R12.reuse, R10, R16 ;  /* 0x0000000a0c10723c */ /* 0x050ff60000041810 */
[----:B------:R-:W-:Y:S11]  /*442a0*/  @!UPT UIADD3 URZ, URZ, URZ, URZ ;  /* 0x0000003f3f3ff290 */ /* 0x000ff6000fffe03f */
[----:B------:R-:W-:Y:S01]  /*442b0*/  @!UPT UIADD3 URZ, URZ, URZ, URZ ;  /* 0x0000003f3f3ff290 */ /* 0x000fe2000fffe03f */
[----:B------:R-:W-:Y:S01]  /*442c0*/  STL.64 [R1+0x590], R16 ;  /* 0x0005901001007387 */ /* 0x000fe20000100a00 */
[----:B------:R0:W-:Y:S03]  /*442d0*/  STL.64 [R1+0x598], R18 ;  /* 0x0005981201007387 */ /* 0x0001e60000100a00 */
[----:B0-----:R-:W3:Y:S01]  /*442e0*/  LDL.LU.64 R18, [R1+0x2500] ;  /* 0x0025000001127983 */ /* 0x001ee20000300a00 */
[----:B------:R-:W-:Y:S01]  /*442f0*/  STL.64 [R1+0x2490], R10 ;  /* 0x0024900a01007387 */ /* 0x000fe20000100a00 */
[C---:B---3--:R-:W-:Y:S11]  /*44300*/  HMMA.16816.F32.BF16 R24, R12.reuse, R18, R24 ;  /* 0x000000120c18723c */ /* 0x048ff60000041818 */
[----:B------:R-:W-:Y:S11]  /*44310*/  @!UPT UIADD3 URZ, URZ, URZ, URZ ;  /* 0x0000003f3f3ff290 */ /* 0x000ff6000fffe03f */
[----:B------:R-:W-:Y:S01]  /*44320*/  @!UPT UIADD3 URZ, URZ, URZ, URZ ;  /* 0x0000003f3f3ff290 */ /* 0x000fe2000fffe03f */
[----:B------:R0:W-:Y:S01]  /*44330*/  STL.64 [R1+0x600], R24 ;  /* 0x0006001801007387 */ /* 0x0001e20000100a00 */
[----:B------:R1:W-:Y:S02]  /*44340*/  STL.64 [R1+0x608], R26 ;  /* 0x0006081a01007387 */ /* 0x0003e40000100a00 */
[----:B0-----:R-:W-:Y:S01]  /*44350*/  IMAD.MOV.U32 R25, RZ, RZ, R18 ;  /* 0x000000ffff197224 */ /* 0x001fe200078e0012 */
[----:B-1----:R-:W3:Y:S01]  /*44360*/  LDL.LU.64 R26, [R1+0x24f8] ;  /* 0x0024f800011a7983 */ /* 0x002ee20000300a00 */
[----:B------:R-:W-:Y:S02]  /*44370*/  IMAD.MOV.U32 R24, RZ, RZ, R19 ;  /* 0x000000ffff187224 */ /* 0x000fe400078e0013 */
[----:B------:R-:W3:Y:S02]  /*44380*/  LDL.LU.64 R18, [R1+0x24f0] ;  /* 0x0024f00001127983 */ /* 0x000ee40000300a00 */
[----:B------:R-:W3:Y:S02]  /*44390*/  LDL.LU.64 R16, [R1+0x24e8] ;  /* 0x0024e80001107983 */ /* 0x000ee40000300a00 */
[----:B---3--:R-:W-:Y:S01]  /*443a0*/  HMMA.16816.F32.BF16 R12, R12, R26, R16 ;  /* 0x0000001a0c0c723c */ /* 0x008fe20000041810 */
[----:B------:R-:W2:Y:S01]  /*443b0*/  LDL.LU.64 R18, [R1+0x24e0] ;  /* 0x0024e00001127983 */ /* 0x000ea20000300a00 */
[----:B------:R-:W2:Y:S02]  /*443c0*/  LDL.LU.64 R16, [R1+0x24d8] ;  /* 0x0024d80001107983 */ /* 0x000ea40000300a00 */
[----:B------:R-:W-:Y:S02]  /*443d0*/  STL.64 [R1+0x2470], R26 ;  /* 0x0024701a01007387 */ /* 0x000fe40000100a00 */
[----:B------:R-:W-:-:S02]  /*443e0*/  IMAD.MOV.U32 R10, RZ, RZ, R2 ;  /* 0x000000ffff0a7224 */ /* 0x000fc400078e0002 */
[----:B------:R-:W-:Y:S02]  /*443f0*/  IMAD.MOV.U32 R11, RZ, RZ, R0 ;  /* 0x000000ffff0b7224 */ /* 0x000fe400078e0000 */
[----:B------:R-:W-:Y:S02]  /*44400*/  IMAD.MOV.U32 R2, RZ, RZ, R6 ;  /* 0x000000ffff027224 */ /* 0x000fe400078e0006 */
[----:B------:R-:W-:-:S11]  /*44410*/  IMAD.MOV.U32 R0, RZ, RZ, R7 ;  /* 0x000000ffff007224 */ /* 0x000fd600078e0007 */
[----:B------:R-:W-:Y:S01]  /*44420*/  STL.64 [R1+0x5f0], R12 ;  /* 0x0005f00c01007387 */ /* 0x000fe20000100a00 */
[----:B------:R0:W-:Y:S03]  /*44430*/  STL.64 [R1+0x5f8], R14 ;  /* 0x0005f80e01007387 */ /* 0x0001e60000100a00 */
[----:B0-----:R-:W3:Y:S01]  /*44440*/  LDL.64 R14, [R1+0x28] ;  /* 0x00002800010e7983 */ /* 0x001ee20000100a00 */
        /* <DEDUP_REMOVED lines=13> */
[----:B0-----:R-:W4:Y:S01]  /*44520*/  LDL.LU.64 R6, [R1+0x24b0] ;  /* 0x0024b00001067983 */ /* 0x001f220000300a00 */
[----:B------:R-:W4:Y:S02]  /*44530*/  LDL.LU.64 R4, [R1+0x24a8] ;  /* 0x0024a80001047983 */ /* 0x000f240000300a00 */
[C---:B----4-:R-:W-:Y:S01]  /*44540*/  HMMA.16816.F32.BF16 R8, R16.reuse, R10, R4 ;  /* 0x0000000a1008723c */ /* 0x050fe20000041804 */
[----:B------:R-:W2:Y:S01]  /*44550*/  LDL.LU.64 R6, [R1+0x24a0] ;  /* 0x0024a00001067983 */ /* 0x000ea20000300a00 */
[----:B------:R-:W2:Y:S11]  /*44560*/  LDL.LU.64 R4, [R1+0x2498] ;  /* 0x0024980001047983 */ /* 0x000eb60000300a00 */
[----:B------:R-:W-:Y:S10]  /*44570*/  @!UPT UIADD3 URZ, URZ, URZ, URZ ;  /* 0x0000003f3f3ff290 */ /* 0x000ff4000fffe03f */
[----:B------:R-:W-:Y:S01]  /*44580*/  STL.64 [R1+0x7b0], R8 ;  /* 0x0007b00801007387 */ /* 0x000fe20000100a00 */
[----:B------:R2:W-:Y:S02]  /*44590*/  STL.64 [R1+0x7b8], R10 ;  /* 0x0007b80a01007387 */ /* 0x0005e40000100a00 */
[----:B--2---:R-:W-:Y:S01]  /*445a0*/  HMMA.16816.F32.BF16 R8, R16, R22, R4 ;  /* 0x000000161008723c */ /* 0x004fe20000041804 */
[----:B------:R-:W2:Y:S11]  /*445b0*/  LDL.LU R4, [R1+0x400] ;  /* 0x0004000001047983 */ /* 0x000eb60000300800 */
[----:B------:R-:W-:Y:S11]  /*445c0*/  @!UPT UIADD3 URZ, URZ, URZ, URZ ;  /* 0x0000003f3f3ff290 */ /* 0x000ff6000fffe03f */
[----:B------:R-:W-:Y:S01]  /*445d0*/  STL.64 [R1+0x7a0], R8 ;  /* 0x0007a00801007387 */ /* 0x000fe20000100a00 */
[----:B------:R-:W-:Y:S02]  /*445e0*/  STL.64 [R1+0x7a8], R10 ;  /* 0x0007a80a01007387 */ /* 0x000fe40000100a00 */
[----:B------:R-:W2:Y:S02]  /*445f0*/  LDL.LU R5, [R1+0x404] ;  /* 0x0004040001057983 */ /* 0x000ea40000300800 */
[----:B------:R-:W4:Y:S01]  /*44600*/  LDL.LU R6, [R1+0x408] ;  /* 0x0004080001067983 */ /* 0x000f220000300800 */
[----:B------:R-:W4:Y:S04]  /*44610*/  LDL.LU R7, [R1+0x40c] ;  /* 0x00040c0001077983 */ /* 0x000f280000300800 */
[----:B----4-:R-:W-:Y:S01]  /*44620*/  STL.64 [R1+0x2400], R6 ;  /* 0x0024000601007387 */ /* 0x010fe20000100a00 */
[----:B--2---:R0:W-:Y:S03]  /*44630*/  STL.64 [R1+0x23f8], R4 ;  /* 0x0023f80401007387 */ /* 0x0041e60000100a00 */
[----:B0-----:R-:W2:Y:S01]  /*44640*/  LDL.LU R4, [R1+0x2e0] ;  /* 0x0002e00001047983 */ /* 0x001ea20000300800 */
[----:B------:R-:W2:Y:S02]  /*44650*/  LDL.LU R5, [R1+0x2e4] ;  /* 0x0002e40001057983 */ /* 0x000ea40000300800 */
[----:B------:R-:W4:Y:S02]  /*44660*/  LDL.LU R6, [R1+0x2e8] ;  /* 0x0002e80001067983 */ /* 0x000f240000300800 */
[----:B------:R-:W4:Y:S01]  /*44670*/  LDL.LU R7, [R1+0x2ec] ;  /* 0x0002ec0001077983 */ /* 0x000f220000300800 */
[----:B------:R-:W2:Y:S01]  /*44680*/  LDL.LU R20, [R1+0x140] ;  /* 0x0001400001147983 */ /* 0x000ea20000300800 */
[----:B------:R-:W2:Y:S02]  /*44690*/  LDL.LU R21, [R1+0x144] ;  /* 0x0001440001157983 */ /* 0x000ea40000300800 */
[----:B------:R-:W2:Y:S02]  /*446a0*/  LDL.LU R22, [R1+0x148] ;  /* 0x0001480001167983 */ /* 0x000ea40000300800 */
[----:B------:R-:W2:Y:S01]  /*446b0*/  LDL.LU R23, [R1+0x14c] ;  /* 0x00014c0001177983 */ /* 0x000ea20000300800 */
[----:B------:R-:W3:Y:S01]  /*446c0*/  LDL.LU R8, [R1+0x200] ;  /* 0x0002000001087983 */ /* 0x000ee20000300800 */
[----:B------:R-:W3:Y:S02]  /*446d0*/  LDL.LU R9, [R1+0x204] ;  /* 0x0002040001097983 */ /* 0x000ee40000300800 */
[----:B------:R-:W-:-:S02]  /*446e0*/  IMAD.MOV.U32 R26, RZ, RZ, R25 ;  /* 0x000000ffff1a7224 */ /* 0x000fc400078e0019 */
[----:B------:R-:W-:Y:S01]  /*446f0*/  IMAD.MOV.U32 R27, RZ, RZ, R24 ;  /* 0x000000ffff1b7224 */ /* 0x000fe200078e0018 */
[----:B------:R-:W3:Y:S01]  /*44700*/  LDL.LU R10, [R1+0x208] ;  /* 0x00020800010a7983 */ /* 0x000ee20000300800 */
[----:B------:R-:W3:Y:S03]  /*44710*/  LDL.LU R11, [R1+0x20c] ;  /* 0x00020c00010b7983 */ /* 0x000ee60000300800 */
[----:B--2---:R-:W-:Y:S01]  /*44720*/  STL.64 [R1+0x2480], R22 ;  /* 0x0024801601007387 */ /* 0x004fe20000100a00 */
[----:B------:R0:W-:Y:S02]  /*44730*/  STL.64 [R1+0x2478], R20 ;  /* 0x0024781401007387 */ /* 0x0001e40000100a00 */
[----:B------:R1:W-:Y:S01]  /*44740*/  STL.64 [R1+0x2488], R26 ;  /* 0x0024881a01007387 */ /* 0x0003e20000100a00 */
[----:B0-----:R-:W2:Y:S01]  /*44750*/  LDL.LU R20, [R1+0x1e0] ;  /* 0x0001e00001147983 */ /* 0x001ea20000300800 */
[----:B------:R-:W2:Y:S02]  /*44760*/  LDL.LU R21, [R1+0x1e4] ;  /* 0x0001e40001157983 */ /* 0x000ea40000300800 */
[----:B------:R-:W2:Y:S02]  /*44770*/  LDL.LU R22, [R1+0x1e8] ;  /* 0x0001e80001167983 */ /* 0x000ea40000300800 */
[----:B------:R-:W2:Y:S01]  /*44780*/  LDL.LU R23, [R1+0x1ec] ;  /* 0x0001ec0001177983 */ /* 0x000ea20000300800 */
[----:B------:R-:W2:Y:S01]  /*44790*/  LDL.LU R24, [R1+0x1f0] ;  /* 0x0001f00001187983 */ /* 0x000ea20000300800 */
[----:B------:R-:W2:Y:S02]  /*447a0*/  LDL.LU R25, [R1+0x1f4] ;  /* 0x0001f40001197983 */ /* 0x000ea40000300800 */
[----:B-1----:R-:W2:Y:S02]  /*447b0*/  LDL.LU R26, [R1+0x1f8] ;  /* 0x0001f800011a7983 */ /* 0x002ea40000300800 */
[----:B------:R-:W2:Y:S01]  /*447c0*/  LDL.LU R27, [R1+0x1fc] ;  /* 0x0001fc00011b7983 */ /* 0x000ea20000300800 */
[----:B----4-:R-:W-:Y:S01]  /*447d0*/  STL.64 [R1+0x2410], R6 ;  /* 0x0024100601007387 */ /* 0x010fe20000100a00 */
        /* <DEDUP_REMOVED lines=10> */
[----:B------:R-:W4:Y:S02]  /*44880*/  LDL.LU R7, [R1+0x10c] ;  /* 0x00010c0001077983 */ /* 0x000f240000300800 */
[----:B----4-:R0:W-:Y:S01]  /*44890*/  STL.64 [R1+0x2430], R6 ;  /* 0x0024300601007387 */ /* 0x0101e20000100a00 */
[----:B--2---:R-:W-:Y:S03]  /*448a0*/  STL.64 [R1+0x2428], R4 ;  /* 0x0024280401007387 */ /* 0x004fe60000100a00 */
[----:B0-----:R-:W2:Y:S01]  /*448b0*/  LDL.64 R6, [R1+0x48] ;  /* 0x0000480001067983 */ /* 0x001ea20000100a00 */
[C---:B---3--:R-:W-:Y:S03]  /*448c0*/  HMMA.16816.F32.BF16 R8, R16.reuse, R14, R8 ;  /* 0x0000000e1008723c */ /* 0x048fe60000041808 */
[----:B--2---:R0:W-:Y:S04]  /*448d0*/  STL.64 [R1+0x2440], R6 ;  /* 0x0024400601007387 */ /* 0x0041e80000100a00 */
[----:B0-----:R-:W2:Y:S04]  /*448e0*/  LDL.64 R6, [R1+0x58] ;  /* 0x0000580001067983 */ /* 0x001ea80000100a00 */
[----:B--2---:R-:W-:Y:S11]  /*448f0*/  STL.64 [R1+0x2448], R6 ;  /* 0x0024480601007387 */ /* 0x004ff60000100a00 */
[----:B------:R-:W-:Y:S01]  /*44900*/  @!UPT UIADD3 URZ, URZ, URZ, URZ ;  /* 0x0000003f3f3ff290 */ /* 0x000fe2000fffe03f */
[----:B------:R-:W-:Y:S02]  /*44910*/  STL.64 [R1+0x5c0], R8 ;  /* 0x0005c00801007387 */ /* 0x000fe40000100a00 */
[----:B------:R0:W-:Y:S02]  /*44920*/  STL.64 [R1+0x5c8], R10 ;  /* 0x0005c80a01007387 */ /* 0x0001e40000100a00 */
[----:B0-----:R-:W2:Y:S01]  /*44930*/  LDL.LU.64 R10, [R1+0x2490] ;  /* 0x00249000010a7983 */ /* 0x001ea20000300a00 */
[----:B------:R0:W-:Y:S02]  /*44940*/  STL.64 [R1+0x2438], R14 ;  /* 0x0024380e01007387 */ /* 0x0001e40000100a00 */
[----:B------:R-:W3:Y:S02]  /*44950*/  LDL.LU R12, [R1+0x110] ;  /* 0x00011000010c7983 */ /* 0x000ee40000300800 */
[----:B------:R-:W3:Y:S01]  /*44960*/  LDL.LU R13, [R1+0x114] ;  /* 0x00011400010d7983 */ /* 0x000ee20000300800 */
[----:B0-----:R-:W4:Y:S01]  /*44970*/  LDL.LU R14, [R1+0x118] ;  /* 0x00011800010e7983 */ /* 0x001f220000300800 */
[----:B------:R-:W4:Y:S01]  /*44980*/  LDL.LU R15, [R1+0x11c] ;  /* 0x00011c00010f7983 */ /* 0x000f220000300800 */
[C---:B--2---:R-:W-:Y:S02]  /*44990*/  HMMA.16816.F32.BF16 R24, R16.reuse, R10, R24 ;  /* 0x0000000a1018723c */ /* 0x044fe40000041818 */
[----:B----4-:R-:W-:Y:S01]  /*449a0*/  STL.64 [R1+0x2458], R14 ;  /* 0x0024580e01007387 */ /* 0x010fe20000100a00 */
[----:B---3--:R0:W-:Y:S03]  /*449b0*/  STL.64 [R1+0x2450], R12 ;  /* 0x0024500c01007387 */ /* 0x0081e60000100a00 */
[----:B0-----:R-:W2:Y:S01]  /*449c0*/  LDL.LU R12, [R1+0x130] ;  /* 0x00013000010c7983 */ /* 0x001ea20000300800 */
[----:B------:R-:W2:Y:S02]  /*449d0*/  LDL.LU R13, [R1+0x134] ;  /* 0x00013400010d7983 */ /* 0x000ea40000300800 */
[----:B------:R-:W2:Y:S02]  /*449e0*/  LDL.LU R14, [R1+0x138] ;  /* 0x00013800010e7983 */ /* 0x000ea40000300800 */
[----:B------:R-:W2:Y:S11]  /*449f0*/  LDL.LU R15, [R1+0x13c] ;  /* 0x00013c00010f7983 */ /* 0x000eb60000300800 */
[----:B------:R-:W-:Y:S01]  /*44a00*/  @!UPT UIADD3 URZ, URZ, URZ, URZ ;  /* 0x0000003f3f3ff290 */ /* 0x000fe2000fffe03f */
[----:B------:R-:W-:Y:S01]  /*44a10*/  STL.64 [R1+0x580], R24 ;  /* 0x0005801801007387 */ /* 0x000fe20000100a00 */
[----:B------:R0:W-:Y:S03]  /*44a20*/  STL.64 [R1+0x588], R26 ;  /* 0x0005881a01007387 */ /* 0x0001e60000100a00 */
[----:B0-----:R-:W3:Y:S02]  /*44a30*/  LDL.LU.64 R26, [R1+0x2488] ;  /* 0x00248800011a7983 */ /* 0x001ee40000300a00 */
[C---:B---3--:R-:W-:Y:S02]  /*44a40*/  HMMA.16816.F32.BF16 R24, R16.reuse, R26, R20 ;  /* 0x0000001a1018723c */ /* 0x048fe40000041814 */
[----:B------:R-:W3:Y:S01]  /*44a50*/  LDL.LU.64 R22, [R1+0x2480] ;  /* 0x0024800001167983 */ /* 0x000ee20000300a00 */
[----:B------:R-:W3:Y:S11]  /*44a60*/  LDL.LU.64 R20, [R1+0x2478] ;  /* 0x0024780001147983 */ /* 0x000ef60000300a00 */
[----:B------:R-:W-:Y:S09]  /*44a70*/  @!UPT UIADD3 URZ, URZ, URZ, URZ ;  /* 0x0000003f3f3ff290 */ /* 0x000ff2000fffe03f */
[----:B------:R-:W-:Y:S01]  /*44a80*/  STL.64 [R1+0x570], R24 ;  /* 0x0005701801007387 */ /* 0x000fe20000100a00 */
[----:B------:R0:W-:Y:S03]  /*44a90*/  STL.64 [R1+0x578], R26 ;  /* 0x0005781a01007387 */ /* 0x0001e60000100a00 */
[----:B0-----:R-:W3:Y:S01]  /*44aa0*/  LDL.LU.64 R26, [R1+0x2470] ;  /* 0x00247000011a7983 */ /* 0x001ee20000300a00 */
[----:B------:R-:W-:Y:S02]  /*44ab0*/  IMAD.MOV.U32 R6, RZ, RZ, R2 ;  /* 0x000000ffff067224 */ /* 0x000fe400078e0002 */
[----:B------:R-:W-:Y:S01]  /*44ac0*/  IMAD.MOV.U32 R7, RZ, RZ, R0 ;  /* 0x000000ffff077224 */ /* 0x000fe200078e0000 */
[----:B---3--:R-:W-:Y:S01]  /*44ad0*/  HMMA.16816.F32.BF16 R16, R16, R26, R20 ;  /* 0x0000001a1010723c */ /* 0x008fe20000041814 */
[----:B------:R-:W2:Y:S01]  /*44ae0*/  LDL.LU.64 R22, [R1+0x2468] ;  /* 0x0024680001167983 */ /* 0x000ea20000300a00 */
[----:B------:R-:W2:Y:S11]  /*44af0*/  LDL.LU.64 R20, [R1+0x2460] ;  /* 0x0024600001147983 */ /* 0x000eb60000300a00 */
[----:B------:R-:W-:Y:S10]  /*44b00*/  @!UPT UIADD3 URZ, URZ, URZ, URZ ;  /* 0x0000003f3f3ff290 */ /* 0x000ff4000fffe03f */
[----:B------:R-:W-:Y:S01]  /*44b10*/  STL.64 [R1+0x550], R16 ;  /* 0x0005501001007387 */ /* 0x000fe20000100a00 */
[----:B------:R0:W-:Y:S03]  /*44b20*/  STL.64 [R1+0x558], R18 ;  /* 0x0005581201007387 */ /* 0x0001e60000100a00 */
[----:B0-----:R-:W3:Y:S01]  /*44b30*/  LDL.64 R18, [R1+0x38] ;  /* 0x0000380001127983 */ /* 0x001ee20000100a00 */
[----:B------:R0:W-:Y:S02]  /*44b40*/  STL [R1+0x23f0], R26 ;  /* 0x0023f01a01007387 */ /* 0x0001e40000100800 */
[----:B------:R1:W-:Y:S02]  /*44b50*/  STL [R1+0x23ec], R27 ;  /* 0x0023ec1b01007387 */ /* 0x0003e40000100800 */
[----:B------:R-:W4:Y:S01]  /*44b60*/  LDL.LU R24, [R1+0x120] ;  /* 0x0001200001187983 */ /* 0x000f220000300800 */
[----:B------:R-:W4:Y:S04]  /*44b70*/  LDL.LU R25, [R1+0x124] ;  /* 0x0001240001197983 */ /* 0x000f280000300800 */
[----:B0-----:R-:W4:Y:S01]  /*44b80*/  LDL.LU R26, [R1+0x128] ;  /* 0x00012800011a7983 */ /* 0x001f220000300800 */
[----:B-1----:R-:W4:Y:S01]  /*44b90*/  LDL.LU R27, [R1+0x12c] ;  /* 0x00012c00011b7983 */ /* 0x002f220000300800 */
[C---:B--2---:R-:W-:Y:S02]  /*44ba0*/  HMMA.16816.F32.BF16 R4, R20.reuse, R6, R12 ;  /* 0x000000061404723c */ /* 0x044fe4000004180c */
[----:B------:R-:W2:Y:S01]  /*44bb0*/  LDL.LU.64 R14, [R1+0x2458] ;  /* 0x00245800010e7983 */ /* 0x000ea20000300a00 */
[----:B------:R-:W2:Y:S11]  /*44bc0*/  LDL.LU.64 R12, [R1+0x2450] ;  /* 0x00245000010c7983 */ /* 0x000eb60000300a00 */
[----:B------:R-:W-:Y:S09]  /*44bd0*/  @!UPT UIADD3 URZ, URZ, URZ, URZ ;  /* 0x0000003f3f3ff290 */ /* 0x000ff2000fffe03f */
[----:B------:R-:W-:Y:S01]  /*44be0*/  STL.64 [R1+0x770], R4 ;  /* 0x0007700401007387 */ /* 0x000fe20000100a00 */
[----:B------:R0:W-:Y:S03]  /*44bf0*/  STL.64 [R1+0x778], R6 ;  /* 0x0007780601007387 */ /* 0x0001e60000100a00 */
[----:B0-----:R-:W4:Y:S02]  /*44c00*/  LDL.LU.64 R6, [R1+0x2448] ;  /* 0x0024480001067983 */ /* 0x001f240000300a00 */
[C---:B----4-:R-:W-:Y:S11]  /*44c10*/  HMMA.16816.F32.BF16 R24, R20.reuse, R6, R24 ;  /* 0x000000061418723c */ /* 0x050ff60000041818 */
[----:B------:R-:W-:Y:S11]  /*44c20*/  @!UPT UIADD3 URZ, URZ, URZ, URZ ;  /* 0x0000003f3f3ff290 */ /* 0x000ff6000fffe03f */
[----:B------:R-:W-:Y:S01]  /*44c30*/  @!UPT UIADD3 URZ, URZ, URZ, URZ ;  /* 0x0000003f3f3ff290 */ /* 0x000fe2000fffe03f */
[----:B------:R-:W-:Y:S01]  /*44c40*/  STL.64 [R1+0x740], R24 ;  /* 0x0007401801007387 */ /* 0x000fe20000100a00 */
[----:B------:R0:W-:Y:S02]  /*44c50*/  STL.64 [R1+0x748], R26 ;  /* 0x0007481a01007387 */ /* 0x0001e40000100a00 */
[----:B0-----:R-:W-:Y:S02]  /*44c60*/  IMAD.MOV.U32 R26, RZ, RZ, R6 ;  /* 0x000000ffff1a7224 */ /* 0x001fe400078e0006 */
[----:B------:R-:W-:Y:S02]  /*44c70*/  IMAD.MOV.U32 R27, RZ, RZ, R7 ;  /* 0x000000ffff1b7224 */ /* 0x000fe400078e0007 */
[----:B------:R-:W2:Y:S02]  /*44c80*/  LDL.LU.64 R6, [R1+0x2440] ;  /* 0x0024400001067983 */ /* 0x000ea40000300a00 */
[----:B--2---:R-:W-:Y:S01]  /*44c90*/  HMMA.16816.F32.BF16 R12, R20, R6, R12 ;  /* 0x00000006140c723c */ /* 0x004fe2000004180c */
[----:B------:R-:W-:-:S02]  /*44ca0*/  IMAD.MOV.U32 R24, RZ, RZ, R6 ;  /* 0x000000ffff187224 */ /* 0x000fc400078e0006 */
        /* <DEDUP_REMOVED lines=22> */
[----:B------:R-:W-:Y:S02]  /*44e10*/  IMAD.MOV.U32 R29, RZ, RZ, R15 ;  /* 0x000000ffff1d7224 */ /* 0x000fe400078e000f */
[----:B------:R-:W0:Y:S04]  /*44e20*/  LDSM.16.MT88.4 R12, [R3+0x1c200] ;  /* 0x01c20000030c783b */ /* 0x000e280000004200 */
[----:B0-----:R0:W-:Y:S01]  /*44e30*/  STL.64 [R1+0x2398], R14 ;  /* 0x0023980e01007387 */ /* 0x0011e20000100a00 */
[----:B------:R-:W-:Y:S03]  /*44e40*/  STL.64 [R1+0x2390], R12 ;  /* 0x0023900c01007387 */ /* 0x000fe60000100a00 */
[----:B0-----:R-:W3:Y:S01]  /*44e50*/  LDL.64 R14, [R1+0x8] ;  /* 0x00000800010e7983 */ /* 0x001ee20000100a00 */
[----:B--2---:R-:W-:Y:S11]  /*44e60*/  HMMA.16816.F32.BF16 R4, R20, R10, R4 ;  /* 0x0000000a1404723c */ /* 0x004ff60000041804 */
        /* <DEDUP_REMOVED lines=10> */
[----:B------:R-:W-:Y:S02]  /*44f10*/  STL.64 [R1+0x2308], R8 ;  /* 0x0023080801007387 */ /* 0x000fe40000100a00 */
[----:B0-----:R-:W-:-:S02]  /*44f20*/  IMAD.MOV.U32 R10, RZ, RZ, R26 ;  /* 0x000000ffff0a7224 */ /* 0x001fc400078e001a */
[----:B------:R-:W-:Y:S01]  /*44f30*/  IMAD.MOV.U32 R11, RZ, RZ, R27 ;  /* 0x000000ffff0b7224 */ /* 0x000fe200078e001b */
[----:B------:R-:W4:Y:S01]  /*44f40*/  LDL.LU R26, [R1+0x23f0] ;  /* 0x0023f000011a7983 */ /* 0x000f220000300800 */
[----:B------:R-:W4:Y:S03]  /*44f50*/  LDL.LU R27, [R1+0x23ec] ;  /* 0x0023ec00011b7983 */ /* 0x000f260000300800 */
[----:B------:R0:W-:Y:S04]  /*44f60*/  STL.64 [R1+0x23d8], R10 ;  /* 0x0023d80a01007387 */ /* 0x0001e80000100a00 */
[----:B0-----:R-:W4:Y:S01]  /*44f70*/  LDL.64 R10, [R1+0x68] ;  /* 0x00006800010a7983 */ /* 0x001f220000100a00 */
[----:B---3--:R-:W-:Y:S02]  /*44f80*/  STL.64 [R1+0x23a8], R14 ;  /* 0x0023a80e01007387 */ /* 0x008fe40000100a00 */
[----:B------:R0:W-:Y:S01]  /*44f90*/  STL.64 [R1+0x23c0], R12 ;  /* 0x0023c00c01007387 */ /* 0x0001e20000100a00 */
[----:B--2---:R-:W-:Y:S11]  /*44fa0*/  HMMA.16816.F32.BF16 R4, R20, R14, R4 ;  /* 0x0000000e1404723c */ /* 0x004ff60000041804 */
[----:B------:R-:W-:Y:S11]  /*44fb0*/  @!UPT UIADD3 URZ, URZ, URZ, URZ ;  /* 0x0000003f3f3ff290 */ /* 0x000ff6000fffe03f */
[----:B------:R-:W-:Y:S01]  /*44fc0*/  @!UPT UIADD3 URZ, URZ, URZ, URZ ;  /* 0x0000003f3f3ff290 */ /* 0x000fe2000fffe03f */
[----:B------:R-:W-:Y:S01]  /*44fd0*/  STL.64 [R1+0x500], R4 ;  /* 0x0005000401007387 */ /* 0x000fe20000100a00 */
[----:B------:R-:W-:Y:S02]  /*44fe0*/  STL.64 [R1+0x508], R6 ;  /* 0x0005080601007387 */ /* 0x000fe40000100a00 */
[----:B0-----:R-:W4:Y:S02]  /*44ff0*/  LDL.LU R12, [R1+0x3f0] ;  /* 0x0003f000010c7983 */ /* 0x001f240000300800 */
[----:B------:R-:W4:Y:S01]  /*45000*/  LDL.LU R13, [R1+0x3f4] ;  /* 0x0003f400010d7983 */ /* 0x000f220000300800 */
[----:B------:R-:W4:Y:S01]  /*45010*/  LDL.LU R14, [R1+0x3f8] ;  /* 0x0003f800010e7983 */ /* 0x000f220000300800 */
[----:B------:R-:W4:Y:S03]  /*45020*/  LDL.LU R15, [R1+0x3fc] ;  /* 0x0003fc00010f7983 */ /* 0x000f260000300800 */
[----:B------:R-:W0:Y:S01]  /*45030*/  LDSM.16.MT88.4 R4, [R3+0x1c300] ;  /* 0x01c300000304783b */ /* 0x000e220000004200 */
[----:B------:R-:W-:-:S02]  /*45040*/  IMAD.MOV.U32 R28, RZ, RZ, R18 ;  /* 0x000000ffff1c7224 */ /* 0x000fc400078e0012 */
[----:B------:R-:W-:Y:S02]  /*45050*/  IMAD.MOV.U32 R25, RZ, RZ, R19 ;  /* 0x000000ffff197224 */ /* 0x000fe400078e0013 */
[----:B------:R-:W-:Y:S04]  /*45060*/  LDSM.16.MT88.4 R16, [R3+0x1c180] ;  /* 0x01c180000310783b */ /* 0x000fe80000004200 */
[----:B0-----:R0:W-:Y:S01]  /*45070*/  STL.64 [R1+0x2270], R6 ;  /* 0x0022700601007387 */ /* 0x0011e20000100a00 */
[----:B------:R-:W-:Y:S02]  /*45080*/  STL.64 [R1+0x2268], R4 ;  /* 0x0022680401007387 */ /* 0x000fe40000100a00 */
[----:B0-----:R-:W-:Y:S02]  /*45090*/  IMAD.MOV.U32 R6, RZ, RZ, R28 ;  /* 0x000000ffff067224 */ /* 0x001fe400078e001c */
[----:B------:R-:W-:Y:S01]  /*450a0*/  IMAD.MOV.U32 R7, RZ, RZ, R25 ;  /* 0x000000ffff077224 */ /* 0x000fe200078e0019 */
[----:B------:R-:W2:Y:S04]  /*450b0*/  LDL.LU R28, [R1+0x23e8] ;  /* 0x0023e800011c7983 */ /* 0x000ea80000300800 */
[----:B------:R4:W-:Y:S02]  /*450c0*/  STL.64 [R1+0x23c8], R6 ;  /* 0x0023c80601007387 */ /* 0x0009e40000100a00 */
[----:B----4-:R-:W-:Y:S02]  /*450d0*/  HMMA.16816.F32.BF16 R4, R20, R26, R12 ;  /* 0x0000001a1404723c */ /* 0x010fe4000004180c */
[----:B------:R-:W0:Y:S05]  /*450e0*/  LDSM.16.MT88.4 R20, [R3+0x1c380] ;  /* 0x01c380000314783b */ /* 0x000e2a0000004200 */
[----:B------:R-:W-:-:S02]  /*450f0*/  IMAD.MOV.U32 R14, RZ, RZ, R24 ;  /* 0x000000ffff0e7224 */ /* 0x000fc400078e0018 */
[----:B------:R-:W-:Y:S11]  /*45100*/  IMAD.MOV.U32 R15, RZ, RZ, R0 ;  /* 0x000000ffff0f7224 */ /* 0x000ff600078e0000 */
[----:B------:R-:W-:Y:S03]  /*45110*/  @!UPT UIADD3 URZ, URZ, URZ, URZ ;  /* 0x0000003f3f3ff290 */ /* 0x000fe6000fffe03f */
[----:B------:R-:W-:Y:S01]  /*45120*/  STL.64 [R1+0x4f0], R4 ;  /* 0x0004f00401007387 */ /* 0x000fe20000100a00 */
[----:B------:R-:W-:Y:S02]  /*45130*/  STL.64 [R1+0x4f8], R6 ;  /* 0x0004f80601007387 */ /* 0x000fe40000100a00 */
[----:B------:R1:W-:Y:S02]  /*45140*/  STL.64 [R1+0x23e0], R14 ;  /* 0x0023e00e01007387 */ /* 0x0003e40000100a00 */
[----:B------:R-:W3:Y:S01]  /*45150*/  LDL.LU R12, [R1+0x470] ;  /* 0x00047000010c7983 */ /* 0x000ee20000300800 */
[----:B------:R-:W3:Y:S04]  /*45160*/  LDL.LU R13, [R1+0x474] ;  /* 0x00047400010d7983 */ /* 0x000ee80000300800 */
[----:B-1----:R-:W3:Y:S01]  /*45170*/  LDL.LU R14, [R1+0x478] ;  /* 0x00047800010e7983 */ /* 0x002ee20000300800 */
[----:B------:R-:W3:Y:S02]  /*45180*/  LDL.LU R15, [R1+0x47c] ;  /* 0x00047c00010f7983 */ /* 0x000ee40000300800 */
[----:B------:R-:W4:Y:S02]  /*45190*/  LDL.LU R4, [R1+0x450] ;  /* 0x0004500001047983 */ /* 0x000f240000300800 */
[----:B------:R-:W4:Y:S01]  /*451a0*/  LDL.LU R5, [R1+0x454] ;  /* 0x0004540001057983 */ /* 0x000f220000300800 */
[----:B------:R-:W4:Y:S01]  /*451b0*/  LDL.LU R6, [R1+0x458] ;  /* 0x0004580001067983 */ /* 0x000f220000300800 */
[----:B------:R-:W4:Y:S02]  /*451c0*/  LDL.LU R7, [R1+0x45c] ;  /* 0x00045c0001077983 */ /* 0x000f240000300800 */
[----:B------:R1:W-:Y:S02]  /*451d0*/  STL.64 [R1+0x23a0], R26 ;  /* 0x0023a01a01007387 */ /* 0x0003e40000100a00 */
[----:B------:R-:W2:Y:S01]  /*451e0*/  LDL.LU R24, [R1+0x440] ;  /* 0x0004400001187983 */ /* 0x000ea20000300800 */
[----:B------:R-:W2:Y:S04]  /*451f0*/  LDL.LU R25, [R1+0x444] ;  /* 0x0004440001197983 */ /* 0x000ea80000300800 */
[----:B-1----:R-:W2:Y:S01]  /*45200*/  LDL.LU R26, [R1+0x448] ;  /* 0x00044800011a7983 */ /* 0x002ea20000300800 */
[----:B------:R-:W2:Y:S02]  /*45210*/  LDL.LU R27, [R1+0x44c] ;  /* 0x00044c00011b7983 */ /* 0x000ea40000300800 */
[----:B0-----:R-:W-:Y:S02]  /*45220*/  STL.64 [R1+0x21e0], R22 ;  /* 0x0021e01601007387 */ /* 0x001fe40000100a00 */
[----:B------:R0:W-:Y:S02]  /*45230*/  STL.64 [R1+0x21d8], R20 ;  /* 0x0021d81401007387 */ /* 0x0001e40000100a00 */
[----:B------:R-:W-:-:S02]  /*45240*/  IMAD.MOV.U32 R3, RZ, RZ, R10 ;  /* 0x000000ffff037224 */ /* 0x000fc400078e000a */
[----:B------:R-:W-:Y:S01]  /*45250*/  IMAD.MOV.U32 R0, RZ, RZ, R11 ;  /* 0x000000ffff007224 */ /* 0x000fe200078e000b */
[----:B0-----:R-:W2:Y:S01]  /*45260*/  LDL.LU R20, [R1+0x460] ;  /* 0x0004600001147983 */ /* 0x001ea20000300800 */
[----:B------:R-:W2:Y:S02]  /*45270*/  LDL.LU R21, [R1+0x464] ;  /* 0x0004640001157983 */ /* 0x000ea40000300800 */
[----:B------:R-:W2:Y:S02]  /*45280*/  LDL.LU R22, [R1+0x468] ;  /* 0x0004680001167983 */ /* 0x000ea40000300800 */
[----:B------:R-:W2:Y:S01]  /*45290*/  LDL.LU R23, [R1+0x46c] ;  /* 0x00046c0001177983 */ /* 0x000ea20000300800 */
[C---:B---3--:R-:W-:Y:S11]  /*452a0*/  HMMA.16816.F32.BF16 R12, R16.reuse, R10, R12 ;  /* 0x0000000a100c723c */ /* 0x048ff6000004180c */
[----:B------:R-:W-:Y:S11]  /*452b0*/  @!UPT UIADD3 URZ, URZ, URZ, URZ ;  /* 0x0000003f3f3ff290 */ /* 0x000ff6000fffe03f */
[----:B------:R-:W-:Y:S01]  /*452c0*/  @!UPT UIADD3 URZ, URZ, URZ, URZ ;  /* 0x0000003f3f3ff290 */ /* 0x000fe2000fffe03f */
[----:B------:R-:W-:Y:S01]  /*452d0*/  STL.64 [R1+0x710], R12 ;  /* 0x0007100c01007387 */ /* 0x000fe20000100a00 */
[----:B------:R0:W-:Y:S03]  /*452e0*/  STL.64 [R1+0x718], R14 ;  /* 0x0007180e01007387 */ /* 0x0001e60000100a00 */
[----:B0-----:R-:W4:Y:S01]  /*452f0*/  LDL.LU.64 R14, [R1+0x23e0] ;  /* 0x0023e000010e7983 */ /* 0x001f220000300a00 */
[----:B------:R-:W2:Y:S02]  /*45300*/  LDL.LU.64 R10, [R1+0x23d8] ;  /* 0x0023d800010a7983 */ /* 0x000ea40000300a00 */
[----:B------:R-:W3:Y:S01]  /*45310*/  LDL.LU R8, [R1+0x430] ;  /* 0x0004300001087983 */ /* 0x000ee20000300800 */
[C---:B--2---:R-:W-:Y:S11]  /*45320*/  HMMA.16816.F32.BF16 R20, R16.reuse, R10, R20 ;  /* 0x0000000a1014723c */ /* 0x044ff60000041814 */
[----:B------:R-:W-:Y:S11]  /*45330*/  @!UPT UIADD3 URZ, URZ, URZ, URZ ;  /* 0x0000003f3f3ff290 */ /* 0x000ff6000fffe03f */
[----:B------:R-:W-:Y:S01]  /*45340*/  @!UPT UIADD3 URZ, URZ, URZ, URZ ;  /* 0x0000003f3f3ff290 */ /* 0x000fe2000fffe03f */
[----:B------:R0:W-:Y:S01]  /*45350*/  STL.64 [R1+0x700], R20 ;  /* 0x0007001401007387 */ /* 0x0001e20000100a00 */
[----:B------:R1:W-:Y:S02]  /*45360*/  STL.64 [R1+0x708], R22 ;  /* 0x0007081601007387 */ /* 0x0003e40000100a00 */
[----:B------:R-:W3:Y:S02]  /*45370*/  LDL.LU R9, [R1+0x434] ;  /* 0x0004340001097983 */ /* 0x000ee40000300800 */
[----:B------:R-:W3:Y:S01]  /*45380*/  LDL.LU R10, [R1+0x438] ;  /* 0x00043800010a7983 */ /* 0x000ee20000300800 */
[----:B------:R-:W3:Y:S04]  /*45390*/  LDL.LU R11, [R1+0x43c] ;  /* 0x00043c00010b7983 */ /* 0x000ee80000300800 */
[----:B0-----:R-:W2:Y:S01]  /*453a0*/  LDL.LU R20, [R1+0x370] ;  /* 0x0003700001147983 */ /* 0x001ea20000300800 */
[----:B------:R-:W2:Y:S02]  /*453b0*/  LDL.LU R21, [R1+0x374] ;  /* 0x0003740001157983 */ /* 0x000ea40000300800 */
[----:B-1----:R-:W2:Y:S02]  /*453c0*/  LDL.LU R22, [R1+0x378] ;  /* 0x0003780001167983 */ /* 0x002ea40000300800 */
[----:B------:R-:W2:Y:S02]  /*453d0*/  LDL.LU R23, [R1+0x37c] ;  /* 0x00037c0001177983 */ /* 0x000ea40000300800 */
[----:B--2---:R-:W-:Y:S01]  /*453e0*/  STL.64 [R1+0x2320], R22 ;  /* 0x0023201601007387 */ /* 0x004fe20000100a00 */
[----:B------:R0:W-:Y:S03]  /*453f0*/  STL.64 [R1+0x2318], R20 ;  /* 0x0023181401007387 */ /* 0x0001e60000100a00 */
[----:B0-----:R-:W2:Y:S01]  /*45400*/  LDL.LU R20, [R1+0x380] ;  /* 0x0003800001147983 */ /* 0x001ea20000300800 */
[----:B------:R-:W2:Y:S02]  /*45410*/  LDL.LU R21, [R1+0x384] ;  /* 0x0003840001157983 */ /* 0x000ea40000300800 */
[----:B------:R-:W2:Y:S02]  /*45420*/  LDL.LU R22, [R1+0x388] ;  /* 0x0003880001167983 */ /* 0x000ea40000300800 */
[----:B------:R-:W2:Y:S01]  /*45430*/  LDL.LU R23, [R1+0x38c] ;  /* 0x00038c0001177983 */ /* 0x000ea20000300800 */
[----:B----4-:R-:W-:Y:S01]  /*45440*/  HMMA.16816.F32.BF16 R12, R16, R14, R4 ;  /* 0x0000000e100c723c */ /* 0x010fe20000041804 */
[----:B--2---:R0:W-:Y:S01]  /*45450*/  STL.64 [R1+0x2330], R22 ;  /* 0x0023301601007387 */ /* 0x0041e20000100a00 */
[----:B------:R-:W-:Y:S02]  /*45460*/  STL.64 [R1+0x2328], R20 ;  /* 0x0023281401007387 */ /* 0x000fe40000100a00 */
[----:B0-----:R-:W-:-:S02]  /*45470*/  IMAD.MOV.U32 R22, RZ, RZ, R2 ;  /* 0x000000ffff167224 */ /* 0x001fc400078e0002 */
[----:B------:R-:W2:Y:S01]  /*45480*/  LDL.LU R2, [R1+0x23d0] ;  /* 0x0023d00001027983 */ /* 0x000ea20000300800 */
[----:B------:R-:W4:Y:S11]  /*45490*/  LDL.LU.64 R6, [R1+0x23c8] ;  /* 0x0023c80001067983 */ /* 0x000f360000300a00 */
[----:B------:R-:W-:Y:S05]  /*454a0*/  @!UPT UIADD3 URZ, URZ, URZ, URZ ;  /* 0x0000003f3f3ff290 */ /* 0x000fea000fffe03f */
[----:B------:R0:W-:Y:S02]  /*454b0*/  STL.64 [R1+0x6f0], R12 ;  /* 0x0006f00c01007387 */ /* 0x0001e40000100a00 */
[----:B------:R-:W-:Y:S01]  /*454c0*/  STL.64 [R1+0x6f8], R14 ;  /* 0x0006f80e01007387 */ /* 0x000fe20000100a00 */
[----:B0-----:R-:W2:Y:S01]  /*454d0*/  LDL.LU.64 R12, [R1+0x23c0] ;  /* 0x0023c000010c7983 */ /* 0x001ea20000300a00 */
[----:B----4-:R-:W-:Y:S03]  /*454e0*/  HMMA.16816.F32.BF16 R4, R16, R6, R24 ;  /* 0x000000061004723c */ /* 0x010fe60000041818 */
[----:B------:R-:W4:Y:S11]  /*454f0*/  LDL.LU R24, [R1+0x410] ;  /* 0x0004100001187983 */ /* 0x000f360000300800 */
[----:B------:R-:W-:Y:S09]  /*45500*/  @!UPT UIADD3 URZ, URZ, URZ, URZ ;  /* 0x0000003f3f3ff290 */ /* 0x000ff2000fffe03f */
[----:B------:R-:W-:Y:S01]  /*45510*/  STL.64 [R1+0x6e0], R4 ;  /* 0x0006e00401007387 */ /* 0x000fe20000100a00 */
[----:B------:R-:W-:Y:S02]  /*45520*/  STL.64 [R1+0x6e8], R6 ;  /* 0x0006e80601007387 */ /* 0x000fe40000100a00 */
[----:B------:R-:W4:Y:S02]  /*45530*/  LDL.LU R25, [R1+0x414] ;  /* 0x0004140001197983 */ /* 0x000f240000300800 */
[----:B------:R-:W2:Y:S01]  /*45540*/  LDL.LU R26, [R1+0x418] ;  /* 0x00041800011a7983 */ /* 0x000ea20000300800 */
[----:B------:R-:W2:Y:S01]  /*45550*/  LDL.LU R27, [R1+0x41c] ;  /* 0x00041c00011b7983 */ /* 0x000ea20000300800 */
[----:B------:R-:W-:-:S07]  /*45560*/  IMAD.MOV.U32 R23, RZ, RZ, R29 ;  /* 0x000000ffff177224 */ /* 0x000fce00078e001d */
[----:B---3--:R-:W-:Y:S01]  /*45570*/  HMMA.16816.F32.BF16 R8, R16, R22, R8 ;  /* 0x000000161008723c */ /* 0x008fe20000041808 */
[----:B--2---:R-:W-:Y:S01]  /*45580*/  STL.64 [R1+0x23b8], R26 ;  /* 0x0023b81a01007387 */ /* 0x004fe20000100a00 */
[----:B----4-:R0:W-:Y:S03]  /*45590*/  STL.64 [R1+0x23b0], R24 ;  /* 0x0023b01801007387 */ /* 0x0101e60000100a00 */
[----:B0-----:R-:W2:Y:S01]  /*455a0*/  LDL.LU R24, [R1+0x420] ;  /* 0x0004200001187983 */ /* 0x001ea20000300800 */
[----:B------:R-:W2:Y:S02]  /*455b0*/  LDL.LU R25, [R1+0x424] ;  /* 0x0004240001197983 */ /* 0x000ea40000300800 */
[----:B------:R-:W2:Y:S02]  /*455c0*/  LDL.LU R26, [R1+0x428] ;  /* 0x00042800011a7983 */ /* 0x000ea40000300800 */
[----:B------:R-:W2:Y:S01]  /*455d0*/  LDL.LU R27, [R1+0x42c] ;  /* 0x00042c00011b7983 */ /* 0x000ea20000300800 */
[----:B------:R-:W3:Y:S01]  /*455e0*/  LDL.LU R4, [R1+0x3e0] ;  /* 0x0003e00001047983 */ /* 0x000ee20000300800 */
[----:B------:R-:W3:Y:S02]  /*455f0*/  LDL.LU R5, [R1+0x3e4] ;  /* 0x0003e40001057983 */ /* 0x000ee40000300800 */
[----:B------:R-:W3:Y:S02]  /*45600*/  LDL.LU R6, [R1+0x3e8] ;  /* 0x0003e80001067983 */ /* 0x000ee40000300800 */
[----:B------:R-:W3:Y:S07]  /*45610*/  LDL.LU R7, [R1+0x3ec] ;  /* 0x0003ec0001077983 */ /* 0x000eee0000300800 */
[----:B------:R0:W-:Y:S01]  /*45620*/  STL.64 [R1+0x400], R8 ;  /* 0x0004000801007387 */ /* 0x0001e20000100a00 */
[----:B------:R1:W-:Y:S03]  /*45630*/  STL.64 [R1+0x408], R10 ;  /* 0x0004080a01007387 */ /* 0x0003e60000100a00 */
[----:B0-----:R-:W4:Y:S01]  /*45640*/  LDL.LU R8, [R1+0x3b0] ;  /* 0x0003b00001087983 */ /* 0x001f220000300800 */
[----:B------:R-:W4:Y:S02]  /*45650*/  LDL.LU R9, [R1+0x3b4] ;  /* 0x0003b40001097983 */ /* 0x000f240000300800 */
[----:B-1----:R-:W2:Y:S02]  /*45660*/  LDL.LU R10, [R1+0x3b8] ;  /* 0x0003b800010a7983 */ /* 0x002ea40000300800 */
[----:B------:R-:W2:Y:S02]  /*45670*/  LDL.LU R11, [R1+0x3bc] ;  /* 0x0003bc00010b7983 */ /* 0x000ea40000300800 */
[----:B--2---:R0:W-:Y:S01]  /*45680*/  STL.64 [R1+0x2368], R10 ;  /* 0x0023680a01007387 */ /* 0x0041e20000100a00 */
[----:B----4-:R-:W-:Y:S03]  /*45690*/  STL.64 [R1+0x2360], R8 ;  /* 0x0023600801007387 */ /* 0x010fe60000100a00 */
[----:B0-----:R-:W2:Y:S04]  /*456a0*/  LDL.64 R10, [R1+0x58] ;  /* 0x00005800010a7983 */ /* 0x001ea80000100a00 */
[----:B--2---:R-:W-:Y:S01]  /*456b0*/  STL.64 [R1+0x2378], R10 ;  /* 0x0023780a01007387 */ /* 0x004fe20000100a00 */
[----:B------:R0:W-:Y:S03]  /*456c0*/  STL.64 [R1+0x2340], R22 ;  /* 0x0023401601007387 */ /* 0x0001e60000100a00 */
[----:B0-----:R-:W2:Y:S04]  /*456d0*/  LDL.64 R22, [R1+0x38] ;  /* 0x0000380001167983 */ /* 0x001ea80000100a00 */
[----:B--2---:R0:W-:Y:S04]  /*456e0*/  STL.64 [R1+0x2358], R22 ;  /* 0x0023581601007387 */ /* 0x0041e80000100a00 */
[----:B0-----:R-:W2:Y:S01]  /*456f0*/  LDL.64 R22, [R1+0x48] ;  /* 0x0000480001167983 */ /* 0x001ea20000100a00 */
[----:B------:R-:W-:-:S02]  /*45700*/  IMAD.MOV.U32 R14, RZ, RZ, R13 ;  /* 0x000000ffff0e7224 */ /* 0x000fc400078e000d */
[----:B------:R-:W-:-:S07]  /*45710*/  IMAD.MOV.U32 R15, RZ, RZ, R12 ;  /* 0x000000ffff0f7224 */ /* 0x000fce00078e000c */
[C---:B------:R-:W-:Y:S01]  /*45720*/  HMMA.16816.F32.BF16 R12, R16.reuse, R14, R24 ;  /* 0x0000000e100c723c */ /* 0x040fe20000041818 */
[----:B--2---:R0:W-:Y:S01]  /*45730*/  STL.64 [R1+0x2370], R22 ;  /* 0x0023701601007387 */ /* 0x0041e20000100a00 */
[----:B------:R-:W2:Y:S02]  /*45740*/  LDL.LU R20, [R1+0x3c0] ;  /* 0x0003c00001147983 */ /* 0x000ea40000300800 */
[----:B------:R-:W2:Y:S01]  /*45750*/  LDL.LU R21, [R1+0x3c4] ;  /* 0x0003c40001157983 */ /* 0x000ea20000300800 */
[----:B0-----:R-:W4:Y:S01]  /*45760*/  LDL.LU R22, [R1+0x3c8] ;  /* 0x0003c80001167983 */ /* 0x001f220000300800 */
[----:B------:R-:W4:Y:S03]  /*45770*/  LDL.LU R23, [R1+0x3cc] ;  /* 0x0003cc0001177983 */ /* 0x000f260000300800 */
[----:B----4-:R-:W-:Y:S01]  /*45780*/  STL.64 [R1+0x2388], R22 ;  /* 0x0023881601007387 */ /* 0x010fe20000100a00 */
[----:B--2---:R0:W-:Y:S03]  /*45790*/  STL.64 [R1+0x2380], R20 ;  /* 0x0023801401007387 */ /* 0x0041e60000100a00 */
[----:B0-----:R-:W2:Y:S01]  /*457a0*/  LDL.LU R20, [R1+0x3d0] ;  /* 0x0003d00001147983 */ /* 0x001ea20000300800 */
[----:B------:R-:W2:Y:S02]  /*457b0*/  LDL.LU R21, [R1+0x3d4] ;  /* 0x0003d40001157983 */ /* 0x000ea40000300800 */
[----:B------:R-:W2:Y:S02]  /*457c0*/  LDL.LU R22, [R1+0x3d8] ;  /* 0x0003d80001167983 */ /* 0x000ea40000300800 */
[----:B------:R-:W2:Y:S01]  /*457d0*/  LDL.LU R23, [R1+0x3dc] ;  /* 0x0003dc0001177983 */ /* 0x000ea20000300800 */
[----:B------:R-:W4:Y:S01]  /*457e0*/  LDL.LU.64 R26, [R1+0x23b8] ;  /* 0x0023b800011a7983 */ /* 0x000f220000300a00 */
[----:B------:R-:W4:Y:S03]  /*457f0*/  LDL.LU.64 R24, [R1+0x23b0] ;  /* 0x0023b00001187983 */ /* 0x000f260000300a00 */
[----:B------:R-:W-:Y:S02]  /*45800*/  STL.64 [R1+0x3f0], R12 ;  /* 0x0003f00c01007387 */ /* 0x000fe40000100a00 */
[----:B------:R0:W-:Y:S02]  /*45810*/  STL.64 [R1+0x3f8], R14 ;  /* 0x0003f80e01007387 */ /* 0x0001e40000100a00 */
[----:B0-----:R-:W4:Y:S02]  /*45820*/  LDL.LU.64 R14, [R1+0x23a8] ;  /* 0x0023a800010e7983 */ /* 0x001f240000300a00 */
[----:B----4-:R-:W-:Y:S11]  /*45830*/  HMMA.16816.F32.BF16 R24, R16, R14, R24 ;  /* 0x0000000e1018723c */ /* 0x010ff60000041818 */
[----:B------:R-:W-:Y:S11]  /*45840*/  @!UPT UIADD3 URZ, URZ, URZ, URZ ;  /* 0x0000003f3f3ff290 */ /* 0x000ff6000fffe03f */
[----:B------:R-:W-:Y:S01]  /*45850*/  @!UPT UIADD3 URZ, URZ, URZ, URZ ;  /* 0x0000003f3f3ff290 */ /* 0x000fe2000fffe03f */
[----:B------:R-:W-:Y:S01]  /*45860*/  STL.64 [R1+0x4e0], R24 ;  /* 0x0004e01801007387 */ /* 0x000fe20000100a00 */
[----:B------:R0:W-:Y:S03]  /*45870*/  STL.64 [R1+0x4e8], R26 ;  /* 0x0004e81a01007387 */ /* 0x0001e60000100a00 */
[----:B0-----:R-:W3:Y:S01]  /*45880*/  LDL.LU.64 R26, [R1+0x23a0] ;  /* 0x0023a000011a7983 */ /* 0x001ee20000300a00 */
[----:B------:R-:W-:Y:S02]  /*45890*/  IMAD.MOV.U32 R10, RZ, RZ, R3 ;  /* 0x000000ffff0a7224 */ /* 0x000fe400078e0003 */
[----:B------:R-:W-:Y:S02]  /*458a0*/  IMAD.MOV.U32 R11, RZ, RZ, R0 ;  /* 0x000000ffff0b7224 */ /* 0x000fe400078e0000 */
[----:B------:R-:W-:Y:S02]  /*458b0*/  IMAD.MOV.U32 R3, RZ, RZ, R14 ;  /* 0x000000ffff037224 */ /* 0x000fe400078e000e */
[----:B------:R-:W-:-:S02]  /*458c0*/  IMAD.MOV.U32 R0, RZ, RZ, R15 ;  /* 0x000000ffff007224 */ /* 0x000fc400078e000f */
[----:B------:R-:W2:Y:S01]  /*458d0*/  LDL.LU.64 R14, [R1+0x2398] ;  /* 0x00239800010e7983 */ /* 0x000ea20000300a00 */
[----:B------:R-:W2:Y:S01]  /*458e0*/  LDL.LU.64 R12, [R1+0x2390] ;  /* 0x00239000010c7983 */ /* 0x000ea20000300a00 */
[----:B---3--:R-:W-:Y:S02]  /*458f0*/  HMMA.16816.F32.BF16 R4, R16, R26, R4 ;  /* 0x0000001a1004723c */ /* 0x008fe40000041804 */
[----:B------:R0:W-:Y:S01]  /*45900*/  STL.64 [R1+0x2338], R26 ;  /* 0x0023381a01007387 */ /* 0x0001e20000100a00 */
[----:B------:R-:W3:Y:S11]  /*45910*/  LDL.LU R24, [R1+0x390] ;  /* 0x0003900001187983 */ /* 0x000ef60000300800 */
[----:B------:R-:W-:Y:S09]  /*45920*/  @!UPT UIADD3 URZ, URZ, URZ, URZ ;  /* 0x0000003f3f3ff290 */ /* 0x000ff2000fffe03f */
[----:B------:R-:W-:Y:S01]  /*45930*/  STL.64 [R1+0x4d0], R4 ;  /* 0x0004d00401007387 */ /* 0x000fe20000100a00 */
[----:B------:R-:W-:Y:S02]  /*45940*/  STL.64 [R1+0x4d8], R6 ;  /* 0x0004d80601007387 */ /* 0x000fe40000100a00 */
[----:B------:R-:W3:Y:S02]  /*45950*/  LDL.LU R25, [R1+0x394] ;  /* 0x0003940001197983 */ /* 0x000ee40000300800 */
[----:B0-----:R-:W4:Y:S01]  /*45960*/  LDL.LU R26, [R1+0x398] ;  /* 0x00039800011a7983 */ /* 0x001f220000300800 */
[----:B------:R-:W4:Y:S01]  /*45970*/  LDL.LU R27, [R1+0x39c] ;  /* 0x00039c00011b7983 */ /* 0x000f220000300800 */
[----:B--2---:R-:W-:Y:S03]  /*45980*/  HMMA.16816.F32.BF16 R8, R12, R10, R20 ;  /* 0x0000000a0c08723c */ /* 0x004fe60000041814 */
[----:B----4-:R-:W-:Y:S01]  /*45990*/  STL.64 [R1+0x2350], R26 ;  /* 0x0023501a01007387 */ /* 0x010fe20000100a00 */
[----:B---3--:R0:W-:Y:S03]  /*459a0*/  STL.64 [R1+0x2348], R24 ;  /* 0x0023481801007387 */ /* 0x0081e60000100a00 */
[----:B0-----:R-:W2:Y:S01]  /*459b0*/  LDL.LU R24, [R1+0x3a0] ;  /* 0x0003a00001187983 */ /* 0x001ea20000300800 */
[----:B------:R-:W2:Y:S02]  /*459c0*/  LDL.LU R25, [R1+0x3a4] ;  /* 0x0003a40001197983 */ /* 0x000ea40000300800 */
[----:B------:R-:W2:Y:S02]  /*459d0*/  LDL.LU R26, [R1+0x3a8] ;  /* 0x0003a800011a7983 */ /* 0x000ea40000300800 */
[----:B------:R-:W2:Y:S01]  /*459e0*/  LDL.LU R27, [R1+0x3ac] ;  /* 0x0003ac00011b7983 */ /* 0x000ea20000300800 */
[----:B------:R-:W3:Y:S01]  /*459f0*/  LDL.LU.64 R18, [R1+0x18] ;  /* 0x0000180001127983 */ /* 0x000ee20000300a00 */
[----:B------:R-:W4:Y:S02]  /*45a00*/  LDL.LU R4, [R1+0x1c0] ;  /* 0x0001c00001047983 */ /* 0x000f240000300800 */
[----:B------:R-:W4:Y:S02]  /*45a10*/  LDL.LU R5, [R1+0x1c4] ;  /* 0x0001c40001057983 */ /* 0x000f240000300800 */
[----:B------:R-:W2:Y:S01]  /*45a20*/  LDL.LU R6, [R1+0x1c8] ;  /* 0x0001c80001067983 */ /* 0x000ea20000300800 */
[----:B------:R-:W2:Y:S04]  /*45a30*/  LDL.LU R7, [R1+0x1cc] ;  /* 0x0001cc0001077983 */ /* 0x000ea80000300800 */
[----:B--2---:R-:W-:Y:S01]  /*45a40*/  STL.64 [R1+0x2280], R6 ;  /* 0x0022800601007387 */ /* 0x004fe20000100a00 */
[----:B----4-:R-:W-:Y:S02]  /*45a50*/  STL.64 [R1+0x2278], R4 ;  /* 0x0022780401007387 */ /* 0x010fe40000100a00 */
[----:B------:R-:W2:Y:S02]  /*45a60*/  LDL.LU.64 R22, [R1+0x2388] ;  /* 0x0023880001167983 */ /* 0x000ea40000300a00 */
[----:B------:R-:W2:Y:S01]  /*45a70*/  LDL.LU.64 R20, [R1+0x2380] ;  /* 0x0023800001147983 */ /* 0x000ea20000300a00 */
[----:B------:R-:W-:Y:S01]  /*45a80*/  STL.64 [R1+0x6d0], R8 ;  /* 0x0006d00801007387 */ /* 0x000fe20000100a00 */
[----:B------:R0:W-:Y:S03]  /*45a90*/  STL.64 [R1+0x6d8], R10 ;  /* 0x0006d80a01007387 */ /* 0x0001e60000100a00 */
[----:B0-----:R-:W2:Y:S01]  /*45aa0*/  LDL.LU.64 R10, [R1+0x2378] ;  /* 0x00237800010a7983 */ /* 0x001ea20000300a00 */
        /* <DEDUP_REMOVED lines=15> */
[----:B------:R-:W-:Y:S02]  /*45ba0*/  STL.64 [R1+0x6b8], R10 ;  /* 0x0006b80a01007387 */ /* 0x000fe40000100a00 */
        /* <DEDUP_REMOVED lines=25> */
[----:B------:R-:W3:Y:S02]  /*45d40*/  LDL.LU.64 R20, [R1+0x2318] ;  /* 0x0023180001147983 */ /* 0x000ee40000300a00 */
[----:B------:R0:W-:Y:S02]  /*45d50*/  STL.64 [R1+0x22a0], R18 ;  /* 0x0022a01201007387 */ /* 0x0001e40000100a00 */
[----:B0-----:R-:W4:Y:S01]  /*45d60*/  LDL.LU.64 R18, [R1+0x28] ;  /* 0x0000280001127983 */ /* 0x001f220000300a00 */
[----:B---3--:R-:W-:Y:S03]  /*45d70*/  HMMA.16816.F32.BF16 R20, R12, R6, R20 ;  /* 0x000000060c14723c */ /* 0x008fe60000041814 */
[----:B----4-:R0:W-:Y:S02]  /*45d80*/  STL.64 [R1+0x22b8], R18 ;  /* 0x0022b81201007387 */ /* 0x0101e40000100a00 */
[----:B0-----:R-:W-:-:S02]  /*45d90*/  IMAD.MOV.U32 R18, RZ, RZ, R5 ;  /* 0x000000ffff127224 */ /* 0x001fc400078e0005 */
[----:B------:R-:W-:Y:S11]  /*45da0*/  IMAD.MOV.U32 R19, RZ, RZ, R4 ;  /* 0x000000ffff137224 */ /* 0x000ff600078e0004 */
[----:B------:R-:W-:Y:S05]  /*45db0*/  @!UPT UIADD3 URZ, URZ, URZ, URZ ;  /* 0x0000003f3f3ff290 */ /* 0x000fea000fffe03f */
[----:B------:R-:W-:Y:S01]  /*45dc0*/  STL.64 [R1+0x340], R20 ;  /* 0x0003401401007387 */ /* 0x000fe20000100a00 */
[----:B------:R-:W-:Y:S03]  /*45dd0*/  STL.64 [R1+0x348], R22 ;  /* 0x0003481601007387 */ /* 0x000fe60000100a00 */
[----:B------:R-:W-:Y:S01]  /*45de0*/  STL.64 [R1+0x22d0], R18 ;  /* 0x0022d01201007387 */ /* 0x000fe20000100a00 */
[----:B------:R0:W-:Y:S02]  /*45df0*/  STL.64 [R1+0x2298], R6 ;  /* 0x0022980601007387 */ /* 0x0001e40000100a00 */
[----:B------:R-:W3:Y:S02]  /*45e00*/  LDL.LU R4, [R1+0x270] ;  /* 0x0002700001047983 */ /* 0x000ee40000300800 */
[----:B------:R-:W3:Y:S01]  /*45e10*/  LDL.LU R5, [R1+0x274] ;  /* 0x0002740001057983 */ /* 0x000ee20000300800 */
[----:B0-----:R-:W4:Y:S01]  /*45e20*/  LDL.LU R6, [R1+0x278] ;  /* 0x0002780001067983 */ /* 0x001f220000300800 */
[----:B------:R-:W4:Y:S02]  /*45e30*/  LDL.LU R7, [R1+0x27c] ;  /* 0x00027c0001077983 */ /* 0x000f240000300800 */
[----:B------:R-:W-:-:S02]  /*45e40*/  IMAD.MOV.U32 R18, RZ, RZ, R9 ;  /* 0x000000ffff127224 */ /* 0x000fc400078e0009 */
[----:B------:R-:W-:-:S05]  /*45e50*/  IMAD.MOV.U32 R19, RZ, RZ, R8 ;  /* 0x000000ffff137224 */ /* 0x000fca00078e0008 */
[----:B------:R-:W-:Y:S04]  /*45e60*/  STL.64 [R1+0x22e8], R18 ;  /* 0x0022e81201007387 */ /* 0x000fe80000100a00 */
[----:B----4-:R-:W-:Y:S01]  /*45e70*/  STL.64 [R1+0x22b0], R6 ;  /* 0x0022b00601007387 */ /* 0x010fe20000100a00 */
[----:B---3--:R0:W-:Y:S03]  /*45e80*/  STL.64 [R1+0x22a8], R4 ;  /* 0x0022a80401007387 */ /* 0x0081e60000100a00 */
[----:B0-----:R-:W3:Y:S01]  /*45e90*/  LDL.LU R4, [R1+0x280] ;  /* 0x0002800001047983 */ /* 0x001ee20000300800 */
[----:B------:R-:W3:Y:S02]  /*45ea0*/  LDL.LU R5, [R1+0x284] ;  /* 0x0002840001057983 */ /* 0x000ee40000300800 */
[----:B------:R-:W4:Y:S02]  /*45eb0*/  LDL.LU R6, [R1+0x288] ;  /* 0x0002880001067983 */ /* 0x000f240000300800 */
        /* <DEDUP_REMOVED lines=28> */
[----:B------:R-:W3:Y:S02]  /*46080*/  LDL.LU R6, [R1+0x2b8] ;  /* 0x0002b80001067983 */ /* 0x000ee40000300800 */
[----:B------:R-:W3:Y:S01]  /*46090*/  LDL.LU R7, [R1+0x2bc] ;  /* 0x0002bc0001077983 */ /* 0x000ee20000300800 */
[----:B------:R-:W4:Y:S01]  /*460a0*/  LDL.LU R20, [R1+0x1a0] ;  /* 0x0001a00001147983 */ /* 0x000f220000300800 */
[----:B------:R-:W4:Y:S02]  /*460b0*/  LDL.LU R21, [R1+0x1a4] ;  /* 0x0001a40001157983 */ /* 0x000f240000300800 */
[----:B------:R-:W3:Y:S02]  /*460c0*/  LDL.LU R22, [R1+0x1a8] ;  /* 0x0001a80001167983 */ /* 0x000ee40000300800 */
[----:B------:R-:W3:Y:S01]  /*460d0*/  LDL.LU R23, [R1+0x1ac] ;  /* 0x0001ac0001177983 */ /* 0x000ee20000300800 */
[----:B--2---:R-:W-:Y:S01]  /*460e0*/  HMMA.16816.F32.BF16 R12, R12, R26, R8 ;  /* 0x0000001a0c0c723c */ /* 0x004fe20000041808 */
[----:B---3--:R-:W-:Y:S01]  /*460f0*/  STL.64 [R1+0x2260], R22 ;  /* 0x0022601601007387 */ /* 0x008fe20000100a00 */
[----:B----4-:R0:W-:Y:S03]  /*46100*/  STL.64 [R1+0x2258], R20 ;  /* 0x0022581401007387 */ /* 0x0101e60000100a00 */
        /* <DEDUP_REMOVED lines=10> */
[----:B------:R-:W3:Y:S01]  /*461b0*/  LDL.LU.64 R10, [R1+0x2310] ;  /* 0x00231000010a7983 */ /* 0x000ee20000300a00 */
[----:B------:R-:W3:Y:S02]  /*461c0*/  LDL.LU.64 R8, [R1+0x2308] ;  /* 0x0023080001087983 */ /* 0x000ee40000300a00 */
        /* <DEDUP_REMOVED lines=39> */
[C---:B---3--:R-:W-:Y:S11]  /*46440*/  HMMA.16816.F32.BF16 R4, R8.reuse, R18, R4 ;  /* 0x000000120804723c */ /* 0x048ff60000041804 */
[----:B------:R-:W-:Y:S11]  /*46450*/  @!UPT UIADD3 URZ, URZ, URZ, URZ ;  /* 0x0000003f3f3ff290 */ /* 0x000ff6000fffe03f */
[----:B------:R-:W-:Y:S01]  /*46460*/  @!UPT UIADD3 URZ, URZ, URZ, URZ ;  /* 0x0000003f3f3ff290 */ /* 0x000fe2000fffe03f */
        /* <DEDUP_REMOVED lines=11> */
[----:B---3--:R-:W-:Y:S01]  /*46520*/  HMMA.16816.F32.BF16 R8, R8, R26, R4 ;  /* 0x0000001a0808723c */ /* 0x008fe20000041804 */
[----:B------:R-:W2:Y:S01]  /*46530*/  LDL.LU.64 R6, [R1+0x2270] ;  /* 0x0022700001067983 */ /* 0x000ea20000300a00 */
[----:B------:R-:W2:Y:S11]  /*46540*/  LDL.LU.64 R4, [R1+0x2268] ;  /* 0x0022680001047983 */ /* 0x000eb60000300a00 */
[----:B------:R-:W-:Y:S10]  /*46550*/  @!UPT UIADD3 URZ, URZ, URZ, URZ ;  /* 0x0000003f3f3ff290 */ /* 0x000ff4000fffe03f */
[----:B------:R0:W-:Y:S01]  /*46560*/  STL.64 [R1+0x4b0], R8 ;  /* 0x0004b00801007387 */ /* 0x0001e20000100a00 */
[----:B------:R1:W-:Y:S03]  /*46570*/  STL.64 [R1+0x4b8], R10 ;  /* 0x0004b80a01007387 */ /* 0x0003e60000100a00 */
[----:B0-----:R-:W3:Y:S01]  /*46580*/  LDL.LU R8, [R1+0x190] ;  /* 0x0001900001087983 */ /* 0x001ee20000300800 */
[----:B------:R-:W3:Y:S02]  /*46590*/  LDL.LU R9, [R1+0x194] ;  /* 0x0001940001097983 */ /* 0x000ee40000300800 */
[----:B-1----:R-:W4:Y:S02]  /*465a0*/  LDL.LU R10, [R1+0x198] ;  /* 0x00019800010a7983 */ /* 0x002f240000300800 */
[----:B------:R-:W4:Y:S02]  /*465b0*/  LDL.LU R11, [R1+0x19c] ;  /* 0x00019c00010b7983 */ /* 0x000f240000300800 */
[----:B------:R-:W-:Y:S01]  /*465c0*/  IMAD.MOV.U32 R29, RZ, RZ, R15 ;  /* 0x000000ffff1d7224 */ /* 0x000fe200078e000f */
[C---:B--2---:R-:W-:Y:S11]  /*465d0*/  HMMA.16816.F32.BF16 R20, R4.reuse, R14, R20 ;  /* 0x0000000e0414723c */ /* 0x044ff60000041814 */
[----:B------:R-:W-:Y:S11]  /*465e0*/  @!UPT UIADD3 URZ, URZ, URZ, URZ ;  /* 0x0000003f3f3ff290 */ /* 0x000ff6000fffe03f */
[----:B------:R-:W-:Y:S02]  /*465f0*/  @!UPT UIADD3 URZ, URZ, URZ, URZ ;  /* 0x0000003f3f3ff290 */ /* 0x000fe4000fffe03f */
[----:B------:R-:W-:Y:S02]  /*46600*/  IMAD.MOV.U32 R16, RZ, RZ, R23 ;  /* 0x000000ffff107224 */ /* 0x000fe400078e0017 */
[----:B------:R-:W-:Y:S02]  /*46610*/  IMAD.MOV.U32 R15, RZ, RZ, R22 ;  /* 0x000000ffff0f7224 */ /* 0x000fe400078e0016 */
[----:B------:R-:W-:Y:S01]  /*46620*/  IMAD.MOV.U32 R12, RZ, RZ, R20 ;  /* 0x000000ffff0c7224 */ /* 0x000fe200078e0014 */
[----:B----4-:R0:W-:Y:S01]  /*46630*/  STL.64 [R1+0x2250], R10 ;  /* 0x0022500a01007387 */ /* 0x0101e20000100a00 */
[----:B---3--:R-:W-:Y:S03]  /*46640*/  STL.64 [R1+0x2248], R8 ;  /* 0x0022480801007387 */ /* 0x008fe60000100a00 */
[----:B0-----:R-:W2:Y:S01]  /*46650*/  LDL.LU.64 R10, [R1+0x58] ;  /* 0x00005800010a7983 */ /* 0x001ea20000300a00 */
[----:B------:R-:W-:Y:S02]  /*46660*/  STL.64 [R1+0x21e8], R26 ;  /* 0x0021e81a01007387 */ /* 0x000fe40000100a00 */
[----:B------:R-:W-:Y:S02]  /*46670*/  STL.64 [R1+0x690], R20 ;  /* 0x0006901401007387 */ /* 0x000fe40000100a00 */
[----:B------:R0:W-:Y:S02]  /*46680*/  STL.64 [R1+0x698], R22 ;  /* 0x0006981601007387 */ /* 0x0001e40000100a00 */
[----:B0-----:R-:W2:Y:S01]  /*46690*/  LDL.LU.64 R22, [R1+0x2260] ;  /* 0x0022600001167983 */ /* 0x001ea20000300a00 */
[----:B------:R-:W2:Y:S02]  /*466a0*/  LDL.LU.64 R20, [R1+0x2258] ;  /* 0x0022580001147983 */ /* 0x000ea40000300a00 */
[----:B------:R-:W-:Y:S02]  /*466b0*/  STL [R1+0x1ef0], R12 ;  /* 0x001ef00c01007387 */ /* 0x000fe40000100800 */
[----:B------:R-:W-:Y:S01]  /*466c0*/  IMAD.MOV.U32 R26, RZ, RZ, R14 ;  /* 0x000000ffff1a7224 */ /* 0x000fe200078e000e */
[----:B------:R2:W-:Y:S01]  /*466d0*/  STL [R1+0x1eec], R15 ;  /* 0x001eec0f01007387 */ /* 0x0005e20000100800 */
[----:B------:R-:W-:Y:S01]  /*466e0*/  STL [R1+0x1ee8], R16 ;  /* 0x001ee81001007387 */ /* 0x000fe20000100800 */
[----:B--2---:R-:W-:Y:S07]  /*466f0*/  HMMA.16816.F32.BF16 R12, R4, R10, R20 ;  /* 0x0000000a040c723c */ /* 0x004fee0000041814 */
[----:B------:R-:W-:-:S02]  /*46700*/  IMAD.MOV.U32 R21, RZ, RZ, R10 ;  /* 0x000000ffff157224 */ /* 0x000fc400078e000a */
[----:B------:R-:W-:Y:S02]  /*46710*/  IMAD.MOV.U32 R20, RZ, RZ, R11 ;  /* 0x000000ffff147224 */ /* 0x000fe400078e000b */
[----:B------:R-:W2:Y:S01]  /*46720*/  LDL.LU.64 R10, [R1+0x2250] ;  /* 0x00225000010a7983 */ /* 0x000ea20000300a00 */
[----:B------:R-:W2:Y:S11]  /*46730*/  LDL.LU.64 R8, [R1+0x2248] ;  /* 0x0022480001087983 */ /* 0x000eb60000300a00 */
[----:B------:R0:W-:Y:S01]  /*46740*/  STL.64 [R1+0x680], R12 ;  /* 0x0006800c01007387 */ /* 0x0001e20000100a00 */
[----:B------:R1:W-:Y:S02]  /*46750*/  STL.64 [R1+0x688], R14 ;  /* 0x0006880e01007387 */ /* 0x0003e40000100a00 */
[----:B------:R-:W-:-:S02]  /*46760*/  IMAD.MOV.U32 R17, RZ, RZ, R14 ;  /* 0x000000ffff117224 */ /* 0x000fc400078e000e */
[----:B0-----:R-:W-:-:S05]  /*46770*/  IMAD.MOV.U32 R13, RZ, RZ, R12 ;  /* 0x000000ffff0d7224 */ /* 0x001fca00078e000c */
[----:B------:R-:W-:Y:S01]  /*46780*/  STL [R1+0x1ef8], R13 ;  /* 0x001ef80d01007387 */ /* 0x000fe20000100800 */
[----:B-1----:R-:W2:Y:S02]  /*46790*/  LDL.LU.64 R14, [R1+0x48] ;  /* 0x00004800010e7983 */ /* 0x002ea40000300a00 */
[----:B------:R-:W-:Y:S01]  /*467a0*/  STL [R1+0x1ef4], R17 ;  /* 0x001ef41101007387 */ /* 0x000fe20000100800 */
[----:B--2---:R-:W-:Y:S01]  /*467b0*/  HMMA.16816.F32.BF16 R8, R4, R14, R8 ;  /* 0x0000000e0408723c */ /* 0x004fe20000041808 */
[----:B------:R-:W-:Y:S02]  /*467c0*/  IMAD.MOV.U32 R23, RZ, RZ, R14 ;  /* 0x000000ffff177224 */ /* 0x000fe400078e000e */
[----:B------:R-:W-:Y:S11]  /*467d0*/  IMAD.MOV.U32 R22, RZ, RZ, R15 ;  /* 0x000000ffff167224 */ /* 0x000ff600078e000f */
[----:B------:R-:W-:Y:S09]  /*467e0*/  @!UPT UIADD3 URZ, URZ, URZ, URZ ;  /* 0x0000003f3f3ff290 */ /* 0x000ff2000fffe03f */
[----:B------:R-:W-:Y:S01]  /*467f0*/  STL.64 [R1+0x670], R8 ;  /* 0x0006700801007387 */ /* 0x000fe20000100a00 */
[----:B------:R-:W-:Y:S02]  /*46800*/  STL.64 [R1+0x678], R10 ;  /* 0x0006780a01007387 */ /* 0x000fe40000100a00 */
[----:B------:R0:W-:Y:S02]  /*46810*/  STL.64 [R1+0x2240], R22 ;  /* 0x0022401601007387 */ /* 0x0001e40000100a00 */
[----:B------:R-:W-:Y:S01]  /*46820*/  IMAD.MOV.U32 R14, RZ, RZ, R8 ;  /* 0x000000ffff0e7224 */ /* 0x000fe200078e0008 */
[----:B------:R-:W-:Y:S04]  /*46830*/  STL.64 [R1+0x2238], R20 ;  /* 0x0022381401007387 */ /* 0x000fe80000100a00 */
[----:B0-----:R-:W2:Y:S01]  /*46840*/  LDL.LU.64 R22, [R1+0x38] ;  /* 0x0000380001167983 */ /* 0x001ea20000300a00 */
[----:B------:R-:W3:Y:S02]  /*46850*/  LDL.LU.64 R16, [R1+0x5d8] ;  /* 0x0005d80001107983 */ /* 0x000ee40000300a00 */
[----:B------:R-:W4:Y:S02]  /*46860*/  LDL.LU.64 R8, [R1+0x5d0] ;  /* 0x0005d00001087983 */ /* 0x000f240000300a00 */
[----:B------:R-:W2:Y:S01]  /*46870*/  LDL.LU.64 R12, [R1+0x518] ;  /* 0x00051800010c7983 */ /* 0x000ea20000300a00 */
[----:B------:R0:W-:Y:S04]  /*46880*/  STL [R1+0x1f00], R14 ;  /* 0x001f000e01007387 */ /* 0x0001e80000100800 */
[----:B0-----:R-:W2:Y:S01]  /*46890*/  LDL.LU.64 R14, [R1+0x5e0] ;  /* 0x0005e000010e7983 */ /* 0x001ea20000300a00 */
[----:B------:R-:W-:-:S03]  /*468a0*/  IMAD.MOV.U32 R24, RZ, RZ, R18 ;  /* 0x000000ffff187224 */ /* 0x000fc600078e0012 */
[----:B--2---:R0:W-:Y:S01]  /*468b0*/  STL.64 [R1+0x2148], R14 ;  /* 0x0021480e01007387 */ /* 0x0041e20000100a00 */
[----:B------:R1:W-:Y:S02]  /*468c0*/  STL.64 [R1+0x2140], R12 ;  /* 0x0021400c01007387 */ /* 0x0003e40000100a00 */
[----:B0-----:R-:W-:Y:S02]  /*468d0*/  IMAD.MOV.U32 R14, RZ, RZ, R24 ;  /* 0x000000ffff0e7224 */ /* 0x001fe400078e0018 */
[----:B------:R-:W-:-:S05]  /*468e0*/  IMAD.MOV.U32 R15, RZ, RZ, R19 ;  /* 0x000000ffff0f7224 */ /* 0x000fca00078e0013 */
[----:B------:R0:W-:Y:S01]  /*468f0*/  STL.64 [R1+0x2218], R14 ;  /* 0x0022180e01007387 */ /* 0x0001e20000100a00 */
[----:B-1----:R-:W2:Y:S02]  /*46900*/  LDL.LU R12, [R1+0x180] ;  /* 0x00018000010c7983 */ /* 0x002ea40000300800 */
[----:B------:R-:W2:Y:S01]  /*46910*/  LDL.LU R13, [R1+0x184] ;  /* 0x00018400010d7983 */ /* 0x000ea20000300800 */
[----:B0-----:R-:W2:Y:S01]  /*46920*/  LDL.LU R14, [R1+0x188] ;  /* 0x00018800010e7983 */ /* 0x001ea20000300800 */
[----:B------:R-:W2:Y:S02]  /*46930*/  LDL.LU R15, [R1+0x18c] ;  /* 0x00018c00010f7983 */ /* 0x000ea40000300800 */
[----:B------:R-:W-:Y:S02]  /*46940*/  IMAD.MOV.U32 R18, RZ, RZ, R10 ;  /* 0x000000ffff127224 */ /* 0x000fe400078e000a */
[----:B------:R-:W-:Y:S02]  /*46950*/  IMAD.MOV.U32 R25, RZ, RZ, R22 ;  /* 0x000000ffff197224 */ /* 0x000fe400078e0016 */
[----:B------:R-:W-:Y:S01]  /*46960*/  IMAD.MOV.U32 R24, RZ, RZ, R23 ;  /* 0x000000ffff187224 */ /* 0x000fe200078e0017 */
[----:B------:R-:W-:Y:S01]  /*46970*/  STL [R1+0x1efc], R18 ;  /* 0x001efc1201007387 */ /* 0x000fe20000100800 */
[----:B--2---:R-:W-:Y:S03]  /*46980*/  HMMA.16816.F32.BF16 R12, R4, R22, R12 ;  /* 0x00000016040c723c */ /* 0x004fe6000004180c */
[----:B------:R-:W2:Y:S01]  /*46990*/  LDL.LU.64 R22, [R1+0x2240] ;  /* 0x0022400001167983 */ /* 0x000ea20000300a00 */
[----:B------:R-:W2:Y:S11]  /*469a0*/  LDL.LU.64 R20, [R1+0x2238] ;  /* 0x0022380001147983 */ /* 0x000eb60000300a00 */
[----:B------:R-:W-:Y:S09]  /*469b0*/  @!UPT UIADD3 URZ, URZ, URZ, URZ ;  /* 0x0000003f3f3ff290 */ /* 0x000ff2000fffe03f */
[----:B------:R-:W-:Y:S02]  /*469c0*/  IMAD.MOV.U32 R10, RZ, RZ, R12 ;  /* 0x000000ffff0a7224 */ /* 0x000fe400078e000c */
[----:B------:R-:W-:Y:S01]  /*469d0*/  IMAD.MOV.U32 R11, RZ, RZ, R13 ;  /* 0x000000ffff0b7224 */ /* 0x000fe200078e000d */
[----:B------:R-:W-:Y:S01]  /*469e0*/  STL.64 [R1+0x660], R12 ;  /* 0x0006600c01007387 */ /* 0x000fe20000100a00 */
[----:B------:R-:W-:Y:S02]  /*469f0*/  STL.64 [R1+0x668], R14 ;  /* 0x0006680e01007387 */ /* 0x000fe40000100a00 */
[----:B------:R-:W-:Y:S01]  /*46a00*/  STL [R1+0x1f0c], R10 ;  /* 0x001f0c0a01007387 */ /* 0x000fe20000100800 */
[----:B------:R-:W-:Y:S01]  /*46a10*/  STL [R1+0x1f08], R11 ;  /* 0x001f080b01007387 */ /* 0x000fe20000100800 */
[----:B----4-:R0:W-:Y:S03]  /*46a20*/  STL.64 [R1+0x2138], R8 ;  /* 0x0021380801007387 */ /* 0x0101e60000100a00 */
[----:B0-----:R-:W4:Y:S01]  /*46a30*/  LDL.LU R8, [R1+0x80] ;  /* 0x0000800001087983 */ /* 0x001f220000300800 */
[----:B------:R-:W4:Y:S02]  /*46a40*/  LDL.LU R9, [R1+0x84] ;  /* 0x0000840001097983 */ /* 0x000f240000300800 */
[----:B------:R-:W2:Y:S02]  /*46a50*/  LDL.LU R10, [R1+0x88] ;  /* 0x00008800010a7983 */ /* 0x000ea40000300800 */
[----:B------:R-:W-:-:S02]  /*46a60*/  IMAD.MOV.U32 R11, RZ, RZ, R2 ;  /* 0x000000ffff0b7224 */ /* 0x000fc400078e0002 */
[----:B------:R-:W3:Y:S04]  /*46a70*/  LDL.LU R2, [R1+0x2234] ;  /* 0x0022340001027983 */ /* 0x000ee80000300800 */
[----:B--2---:R-:W-:Y:S01]  /*46a80*/  STL.64 [R1+0x2158], R10 ;  /* 0x0021580a01007387 */ /* 0x004fe20000100a00 */
[----:B----4-:R0:W-:Y:S03]  /*46a90*/  STL.64 [R1+0x2150], R8 ;  /* 0x0021500801007387 */ /* 0x0101e60000100a00 */
[----:B0-----:R-:W2:Y:S01]  /*46aa0*/  LDL.LU R8, [R1+0x90] ;  /* 0x0000900001087983 */ /* 0x001ea20000300800 */
[----:B------:R-:W2:Y:S02]  /*46ab0*/  LDL.LU R9, [R1+0x94] ;  /* 0x0000940001097983 */ /* 0x000ea40000300800 */
[----:B------:R-:W4:Y:S02]  /*46ac0*/  LDL.LU R10, [R1+0x98] ;  /* 0x00009800010a7983 */ /* 0x000f240000300800 */
[----:B------:R-:W4:Y:S02]  /*46ad0*/  LDL.LU R11, [R1+0x9c] ;  /* 0x00009c00010b7983 */ /* 0x000f240000300800 */
[----:B------:R-:W-:Y:S01]  /*46ae0*/  IMAD.MOV.U32 R19, RZ, RZ, R14 ;  /* 0x000000ffff137224 */ /* 0x000fe200078e000e */
[----:B----4-:R0:W-:Y:S01]  /*46af0*/  STL.64 [R1+0x2168], R10 ;  /* 0x0021680a01007387 */ /* 0x0101e20000100a00 */
[----:B--2---:R-:W-:Y:S02]  /*46b00*/  STL.64 [R1+0x2160], R8 ;  /* 0x0021600801007387 */ /* 0x004fe40000100a00 */
[----:B0-----:R-:W-:-:S02]  /*46b10*/  IMAD.MOV.U32 R10, RZ, RZ, R3 ;  /* 0x000000ffff0a7224 */ /* 0x001fc400078e0003 */
[----:B------:R-:W-:Y:S01]  /*46b20*/  IMAD.MOV.U32 R11, RZ, RZ, R0 ;  /* 0x000000ffff0b7224 */ /* 0x000fe200078e0000 */
[----:B------:R-:W2:Y:S01]  /*46b30*/  LDL.LU R3, [R1+0x2230] ;  /* 0x0022300001037983 */ /* 0x000ea20000300800 */
[----:B------:R-:W4:Y:S02]  /*46b40*/  LDL.LU R0, [R1+0x222c] ;  /* 0x00222c0001007983 */ /* 0x000f240000300800 */
[----:B------:R-:W4:Y:S02]  /*46b50*/  LDL.LU R12, [R1+0x170] ;  /* 0x00017000010c7983 */ /* 0x000f240000300800 */
[----:B------:R-:W4:Y:S01]  /*46b60*/  LDL.LU R13, [R1+0x174] ;  /* 0x00017400010d7983 */ /* 0x000f220000300800 */
[----:B------:R-:W4:Y:S01]  /*46b70*/  LDL.LU R14, [R1+0x178] ;  /* 0x00017800010e7983 */ /* 0x000f220000300800 */
[----:B------:R-:W4:Y:S02]  /*46b80*/  LDL.LU R15, [R1+0x17c] ;  /* 0x00017c00010f7983 */ /* 0x000f240000300800 */
[----:B------:R-:W-:Y:S02]  /*46b90*/  STL [R1+0x1f04], R19 ;  /* 0x001f041301007387 */ /* 0x000fe40000100800 */
[----:B---3--:R0:W-:Y:S02]  /*46ba0*/  STL.64 [R1+0x2170], R16 ;  /* 0x0021701001007387 */ /* 0x0081e40000100a00 */
[----:B0-----:R-:W3:Y:S01]  /*46bb0*/  LDL.LU R16, [R1+0xa0] ;  /* 0x0000a00001107983 */ /* 0x001ee20000300800 */
[----:B------:R-:W-:-:S02]  /*46bc0*/  IMAD.MOV.U32 R19, RZ, RZ, R2 ;  /* 0x000000ffff137224 */ /* 0x000fc400078e0002 */
[----:B------:R-:W-:Y:S02]  /*46bd0*/  IMAD.MOV.U32 R9, RZ, RZ, R26 ;  /* 0x000000ffff097224 */ /* 0x000fe400078e001a */
[----:B--2---:R-:W-:Y:S02]  /*46be0*/  IMAD.MOV.U32 R18, RZ, RZ, R3 ;  /* 0x000000ffff127224 */ /* 0x004fe400078e0003 */
[----:B----4-:R-:W-:Y:S02]  /*46bf0*/  IMAD.MOV.U32 R17, RZ, RZ, R0 ;  /* 0x000000ffff117224 */ /* 0x010fe400078e0000 */
[----:B------:R-:W2:Y:S01]  /*46c00*/  LDL.LU R0, [R1+0x2228] ;  /* 0x0022280001007983 */ /* 0x000ea20000300800 */
[----:B------:R-:W4:Y:S02]  /*46c10*/  LDL.LU R3, [R1+0x2224] ;  /* 0x0022240001037983 */ /* 0x000f240000300800 */
[----:B------:R-:W2:Y:S02]  /*46c20*/  LDL.LU R2, [R1+0x2220] ;  /* 0x0022200001027983 */ /* 0x000ea40000300800 */
[----:B------:R0:W-:Y:S02]  /*46c30*/  STL.64 [R1+0x2180], R18 ;  /* 0x0021801201007387 */ /* 0x0001e40000100a00 */
[----:B0-----:R-:W-:-:S02]  /*46c40*/  IMAD.MOV.U32 R18, RZ, RZ, R25 ;  /* 0x000000ffff127224 */ /* 0x001fc400078e0019 */
[----:B------:R-:W-:Y:S01]  /*46c50*/  IMAD.MOV.U32 R19, RZ, RZ, R24 ;  /* 0x000000ffff137224 */ /* 0x000fe200078e0018 */
[----:B---3--:R-:W-:Y:S04]  /*46c60*/  STL.64 [R1+0x2178], R16 ;  /* 0x0021781001007387 */ /* 0x008fe80000100a00 */
[----:B------:R0:W-:Y:S02]  /*46c70*/  STL.64 [R1+0x2190], R18 ;  /* 0x0021901201007387 */ /* 0x0001e40000100a00 */
[----:B0-----:R-:W-:Y:S02]  /*46c80*/  IMAD.MOV.U32 R18, RZ, RZ, R23 ;  /* 0x000000ffff127224 */ /* 0x001fe400078e0017 */
[----:B------:R-:W-:-:S05]  /*46c90*/  IMAD.MOV.U32 R19, RZ, RZ, R22 ;  /* 0x000000ffff137224 */ /* 0x000fca00078e0016 */
[----:B------:R0:W-:Y:S01]  /*46ca0*/  STL.64 [R1+0x21a8], R18 ;  /* 0x0021a81201007387 */ /* 0x0001e20000100a00 */
[----:B------:R-:W3:Y:S02]  /*46cb0*/  LDL.LU.64 R26, [R1+0x8] ;  /* 0x00000800011a7983 */ /* 0x000ee40000300a00 */
[----:B0-----:R-:W-:Y:S02]  /*46cc0*/  IMAD.MOV.U32 R19, RZ, RZ, R20 ;  /* 0x000000ffff137224 */ /* 0x001fe400078e0014 */
[----:B------:R-:W-:Y:S01]  /*46cd0*/  IMAD.MOV.U32 R18, RZ, RZ, R21 ;  /* 0x000000ffff127224 */ /* 0x000fe200078e0015 */
[----:B---3--:R0:W-:Y:S01]  /*46ce0*/  STL.64 [R1+0x2200], R26 ;  /* 0x0022001a01007387 */ /* 0x0081e20000100a00 */
[----:B------:R-:W3:Y:S02]  /*46cf0*/  LDL.LU R20, [R1+0xf0] ;  /* 0x0000f00001147983 */ /* 0x000ee40000300800 */
[----:B------:R-:W3:Y:S02]  /*46d00*/  LDL.LU R21, [R1+0xf4] ;  /* 0x0000f40001157983 */ /* 0x000ee40000300800 */
[----:B------:R-:W2:Y:S01]  /*46d10*/  LDL.LU R22, [R1+0xf8] ;  /* 0x0000f80001167983 */ /* 0x000ea20000300800 */
[----:B------:R-:W2:Y:S01]  /*46d20*/  LDL.LU R23, [R1+0xfc] ;  /* 0x0000fc0001177983 */ /* 0x000ea20000300800 */
[----:B------:R-:W-:Y:S01]  /*46d30*/  HMMA.16816.F32.BF16 R12, R4, R10, R12 ;  /* 0x0000000a040c723c */ /* 0x000fe2000004180c */
[----:B------:R-:W4:Y:S02]  /*46d40*/  LDL.LU R24, [R1+0x160] ;  /* 0x0001600001187983 */ /* 0x000f240000300800 */
[----:B------:R-:W4:Y:S01]  /*46d50*/  LDL.LU R25, [R1+0x164] ;  /* 0x0001640001197983 */ /* 0x000f220000300800 */
[----:B0-----:R-:W4:Y:S01]  /*46d60*/  LDL.LU R26, [R1+0x168] ;  /* 0x00016800011a7983 */ /* 0x001f220000300800 */
[----:B------:R-:W4:Y:S03]  /*46d70*/  LDL.LU R27, [R1+0x16c] ;  /* 0x00016c00011b7983 */ /* 0x000f260000300800 */
[----:B--2---:R-:W-:Y:S01]  /*46d80*/  STL.64 [R1+0x21f8], R22 ;  /* 0x0021f81601007387 */ /* 0x004fe20000100a00 */
[----:B---3--:R0:W-:Y:S03]  /*46d90*/  STL.64 [R1+0x21f0], R20 ;  /* 0x0021f01401007387 */ /* 0x0081e60000100a00 */
[----:B0-----:R-:W2:Y:S01]  /*46da0*/  LDL.LU R20, [R1+0x150] ;  /* 0x0001500001147983 */ /* 0x001ea20000300800 */
[----:B------:R-:W2:Y:S02]  /*46db0*/  LDL.LU R21, [R1+0x154] ;  /* 0x0001540001157983 */ /* 0x000ea40000300800 */
[----:B------:R-:W2:Y:S02]  /*46dc0*/  LDL.LU R22, [R1+0x158] ;  /* 0x0001580001167983 */ /* 0x000ea40000300800 */
[----:B------:R-:W2:Y:S01]  /*46dd0*/  LDL.LU R23, [R1+0x15c] ;  /* 0x00015c0001177983 */ /* 0x000ea20000300800 */
[----:B------:R0:W-:Y:S05]  /*46de0*/  STL.64 [R1+0x21c0], R18 ;  /* 0x0021c01201007387 */ /* 0x0001ea0000100a00 */
[----:B------:R-:W-:Y:S02]  /*46df0*/  STL.64 [R1+0x4a0], R12 ;  /* 0x0004a00c01007387 */ /* 0x000fe40000100a00 */
[----:B------:R1:W-:Y:S02]  /*46e00*/  STL.64 [R1+0x4a8], R14 ;  /* 0x0004a80e01007387 */ /* 0x0003e40000100a00 */
[----:B0-----:R-:W-:Y:S01]  /*46e10*/  IMAD.MOV.U32 R18, RZ, RZ, R9 ;  /* 0x000000ffff127224 */ /* 0x001fe200078e0009 */
[----:B-1----:R-:W3:Y:S01]  /*46e20*/  LDL.LU.64 R14, [R1+0x2218] ;  /* 0x00221800010e7983 */ /* 0x002ee20000300a00 */
[----:B------:R0:W-:Y:S02]  /*46e30*/  STL.64 [R1+0x2188], R10 ;  /* 0x0021880a01007387 */ /* 0x0001e40000100a00 */
[----:B------:R-:W2:Y:S02]  /*46e40*/  LDL.LU R8, [R1+0xb0] ;  /* 0x0000b00001087983 */ /* 0x000ea40000300800 */
[----:B------:R-:W2:Y:S01]  /*46e50*/  LDL.LU R9, [R1+0xb4] ;  /* 0x0000b40001097983 */ /* 0x000ea20000300800 */
[----:B0-----:R-:W2:Y:S01]  /*46e60*/  LDL.LU R10, [R1+0xb8] ;  /* 0x0000b800010a7983 */ /* 0x001ea20000300800 */
[----:B------:R-:W2:Y:S03]  /*46e70*/  LDL.LU R11, [R1+0xbc] ;  /* 0x0000bc00010b7983 */ /* 0x000ea60000300800 */
[----:B--2---:R-:W-:Y:S01]  /*46e80*/  STL.64 [R1+0x21a0], R10 ;  /* 0x0021a00a01007387 */ /* 0x004fe20000100a00 */
[----:B------:R0:W-:Y:S03]  /*46e90*/  STL.64 [R1+0x2198], R8 ;  /* 0x0021980801007387 */ /* 0x0001e60000100a00 */
[----:B0-----:R-:W2:Y:S01]  /*46ea0*/  LDL.LU R8, [R1+0xc0] ;  /* 0x0000c00001087983 */ /* 0x001ea20000300800 */
[----:B----4-:R-:W-:-:S02]  /*46eb0*/  IMAD.MOV.U32 R10, RZ, RZ, R3 ;  /* 0x000000ffff0a7224 */ /* 0x010fc400078e0003 */
[----:B------:R-:W-:Y:S02]  /*46ec0*/  IMAD.MOV.U32 R11, RZ, RZ, R0 ;  /* 0x000000ffff0b7224 */ /* 0x000fe400078e0000 */
[----:B------:R-:W-:Y:S02]  /*46ed0*/  IMAD.MOV.U32 R9, RZ, RZ, R2 ;  /* 0x000000ffff097224 */ /* 0x000fe400078e0002 */
[----:B------:R-:W4:Y:S01]  /*46ee0*/  LDL.LU R2, [R1+0x2214] ;  /* 0x0022140001027983 */ /* 0x000f220000300800 */
[----:B------:R-:W4:Y:S02]  /*46ef0*/  LDL.LU R3, [R1+0x2210] ;  /* 0x0022100001037983 */ /* 0x000f240000300800 */
[----:B------:R-:W4:Y:S02]  /*46f00*/  LDL.LU R0, [R1+0x220c] ;  /* 0x00220c0001007983 */ /* 0x000f240000300800 */
[----:B------:R-:W-:Y:S01]  /*46f10*/  STL.64 [R1+0x21b8], R10 ;  /* 0x0021b80a01007387 */ /* 0x000fe20000100a00 */
[----:B---3--:R-:W-:Y:S01]  /*46f20*/  HMMA.16816.F32.BF16 R24, R4, R14, R24 ;  /* 0x0000000e0418723c */ /* 0x008fe20000041818 */
[----:B--2---:R0:W-:Y:S04]  /*46f30*/  STL.64 [R1+0x21b0], R8 ;  /* 0x0021b00801007387 */ /* 0x0041e80000100a00 */
[----:B0-----:R-:W2:Y:S01]  /*46f40*/  LDL.LU R8, [R1+0xd0] ;  /* 0x0000d00001087983 */ /* 0x001ea20000300800 */
[----:B------:R-:W2:Y:S02]  /*46f50*/  LDL.LU R9, [R1+0xd4] ;  /* 0x0000d40001097983 */ /* 0x000ea40000300800 */
[----:B------:R-:W3:Y:S02]  /*46f60*/  LDL.LU R10, [R1+0xd8] ;  /* 0x0000d800010a7983 */ /* 0x000ee40000300800 */
[----:B------:R-:W3:Y:S02]  /*46f70*/  LDL.LU R11, [R1+0xdc] ;  /* 0x0000dc00010b7983 */ /* 0x000ee40000300800 */
[----:B---3--:R-:W-:Y:S01]  /*46f80*/  STL.64 [R1+0x21d0], R10 ;  /* 0x0021d00a01007387 */ /* 0x008fe20000100a00 */
[----:B--2---:R0:W-:Y:S03]  /*46f90*/  STL.64 [R1+0x21c8], R8 ;  /* 0x0021c80801007387 */ /* 0x0041e60000100a00 */
[----:B0-----:R-:W2:Y:S01]  /*46fa0*/  LDL.LU R8, [R1+0xe0] ;  /* 0x0000e00001087983 */ /* 0x001ea20000300800 */
[----:B----4-:R-:W-:-:S02]  /*46fb0*/  IMAD.MOV.U32 R9, RZ, RZ, R0 ;  /* 0x000000ffff097224 */ /* 0x010fc400078e0000 */
[----:B------:R-:W3:Y:S04]  /*46fc0*/  LDL.LU R0, [R1+0x2208] ;  /* 0x0022080001007983 */ /* 0x000ee80000300800 */
[----:B------:R-:W-:Y:S01]  /*46fd0*/  STL.64 [R1+0x490], R24 ;  /* 0x0004901801007387 */ /* 0x000fe20000100a00 */
[----:B------:R0:W-:Y:S04]  /*46fe0*/  STL.64 [R1+0x498], R26 ;  /* 0x0004981a01007387 */ /* 0x0001e80000100a00 */
[----:B0-----:R-:W4:Y:S01]  /*46ff0*/  LDL.LU.64 R26, [R1+0x2200] ;  /* 0x00220000011a7983 */ /* 0x001f220000300a00 */
[----:B------:R-:W-:-:S02]  /*47000*/  IMAD.MOV.U32 R10, RZ, RZ, R3 ;  /* 0x000000ffff0a7224 */ /* 0x000fc400078e0003 */
[----:B------:R-:W-:Y:S01]  /*47010*/  IMAD.MOV.U32 R11, RZ, RZ, R2 ;  /* 0x000000ffff0b7224 */ /* 0x000fe200078e0002 */
        /* <DEDUP_REMOVED lines=9> */
[----:B------:R-:W-:Y:S01]  /*470b0*/  IMAD.MOV.U32 R19, RZ, RZ, R29 ;  /* 0x000000ffff137224 */ /* 0x000fe200078e001d */
        /* <DEDUP_REMOVED lines=11> */
[----:B------:R0:W-:Y:S02]  /*47170*/  STL.64 [R1+0x618], R18 ;  /* 0x0006181201007387 */ /* 0x0001e40000100a00 */
[----:B------:R-:W-:Y:S02]  /*47180*/  IMAD.MOV.U32 R24, RZ, RZ, R18 ;  /* 0x000000ffff187224 */ /* 0x000fe400078e0012 */
[----:B0-----:R-:W2:Y:S03]  /*47190*/  LDL.LU.64 R18, [R1+0x21c0] ;  /* 0x0021c00001127983 */ /* 0x001ea60000300a00 */
[----:B------:R-:W-:Y:S01]  /*471a0*/  STL [R1+0x1f10], R24 ;  /* 0x001f101801007387 */ /* 0x000fe20000100800 */
[C---:B--2---:R-:W-:Y:S01]  /*471b0*/  HMMA.16816.F32.BF16 R16, R20.reuse, R18, R8 ;  /* 0x000000121410723c */ /* 0x044fe20000041808 */
[----:B------:R-:W2:Y:S01]  /*471c0*/  LDL.LU.64 R10, [R1+0x21b8] ;  /* 0x0021b800010a7983 */ /* 0x000ea20000300a00 */
[----:B------:R-:W2:Y:S11]  /*471d0*/  LDL.LU.64 R8, [R1+0x21b0] ;  /* 0x0021b00001087983 */ /* 0x000eb60000300a00 */
[----:B------:R-:W-:Y:S10]  /*471e0*/  @!UPT UIADD3 URZ, URZ, URZ, URZ ;  /* 0x0000003f3f3ff290 */ /* 0x000ff4000fffe03f */
        /* <DEDUP_REMOVED lines=26> */
[----:B----4-:R-:W-:Y:S01]  /*47390*/  HMMA.16816.F32.BF16 R12, R20, R14, R8 ;  /* 0x0000000e140c723c */ /* 0x010fe20000041808 */
[----:B------:R-:W4:Y:S01]  /*473a0*/  LDL.LU.64 R10, [R1+0x2158] ;  /* 0x00215800010a7983 */ /* 0x000f220000300a00 */
[----:B------:R-:W4:Y:S11]  /*473b0*/  LDL.LU.64 R8, [R1+0x2150] ;  /* 0x0021500001087983 */ /* 0x000f360000300a00 */
[----:B------:R-:W-:Y:S10]  /*473c0*/  @!UPT UIADD3 URZ, URZ, URZ, URZ ;  /* 0x0000003f3f3ff290 */ /* 0x000ff4000fffe03f */
[----:B------:R-:W-:Y:S01]  /*473d0*/  STL.64 [R1+0x330], R12 ;  /* 0x0003300c01007387 */ /* 0x000fe20000100a00 */
[----:B------:R0:W-:Y:S03]  /*473e0*/  STL.64 [R1+0x338], R14 ;  /* 0x0003380e01007387 */ /* 0x0001e60000100a00 */
[----:B0-----:R-:W2:Y:S01]  /*473f0*/  LDL.LU.64 R14, [R1+0x2148] ;  /* 0x00214800010e7983 */ /* 0x001ea20000300a00 */
[----:B------:R-:W-:Y:S02]  /*47400*/  IMAD.MOV.U32 R6, RZ, RZ, R3 ;  /* 0x000000ffff067224 */ /* 0x000fe400078e0003 */
[----:B------:R-:W-:Y:S02]  /*47410*/  IMAD.MOV.U32 R3, RZ, RZ, c[0x0][0x188] ;  /* 0x00006200ff037624 */ /* 0x000fe400078e00ff */
[----:B------:R-:W-:Y:S01]  /*47420*/  IMAD.MOV.U32 R7, RZ, RZ, R2 ;  /* 0x000000ffff077224 */ /* 0x000fe200078e0002 */
[----:B------:R-:W3:Y:S01]  /*47430*/  LDL.LU.64 R12, [R1+0x2140] ;  /* 0x00214000010c7983 */ /* 0x000ee20000300a00 */
[----:B------:R-:W-:-:S04]  /*47440*/  IMAD.SHL.U32 R24, R3, 0x80, RZ ;  /* 0x0000008003187824 */ /* 0x000fc800078e00ff */
[----:B------:R-:W-:Y:S01]  /*47450*/  IMAD.SHL.U32 R24, R24, 0x2, RZ ;  /* 0x0000000218187824 */ /* 0x000fe200078e00ff */
[----:B----4-:R-:W-:Y:S04]  /*47460*/  HMMA.16816.F32.BF16 R4, R20, R6, R8 ;  /* 0x000000061404723c */ /* 0x010fe80000041808 */
[----:B--2---:R-:W-:-:S05]  /*47470*/  IADD3 R2, P0, R14, R24, RZ ;  /* 0x000000180e027210 */ /* 0x004fca0007f1e0ff */
[----:B------:R-:W-:Y:S01]  /*47480*/  STL [R1+0x1f4c], R2 ;  /* 0x001f4c0201007387 */ /* 0x000fe20000100800 */
[----:B------:R-:W2:Y:S11]  /*47490*/  LDL.LU.64 R8, [R1+0x2138] ;  /* 0x0021380001087983 */ /* 0x000eb60000300a00 */
[----:B------:R-:W-:Y:S02]  /*474a0*/  @!UPT UIADD3 URZ, URZ, URZ, URZ ;  /* 0x0000003f3f3ff290 */ /* 0x000fe4000fffe03f */
[----:B------:R0:W-:Y:S02]  /*474b0*/  STL.64 [R1+0x450], R4 ;  /* 0x0004500401007387 */ /* 0x0001e40000100a00 */
[----:B------:R1:W-:Y:S01]  /*474c0*/  STL.64 [R1+0x458], R6 ;  /* 0x0004580601007387 */ /* 0x0003e20000100a00 */
[-C--:B---3--:R-:W-:Y:S02]  /*474d0*/  IADD3 R3, P2, R12, R24.reuse, RZ ;  /* 0x000000180c037210 */ /* 0x088fe40007f5e0ff */
[----:B0-----:R-:W-:Y:S01]  /*474e0*/  IADD3 R5, P1, R16, R24, RZ ;  /* 0x0000001810057210 */ /* 0x001fe20007f3e0ff */
[----:B-1----:R-:W-:-:S04]  /*474f0*/  IMAD.X R6, R15, 0x1, R0, P0 ;  /* 0x000000010f067824 */ /* 0x002fc800000e0600 */
[----:B------:R-:W-:Y:S01]  /*47500*/  STL [R1+0x1f50], R5 ;  /* 0x001f500501007387 */ /* 0x000fe20000100800 */
[----:B------:R-:W-:Y:S01]  /*47510*/  STL [R1+0x1f54], R6 ;  /* 0x001f540601007387 */ /* 0x000fe20000100800 */
[----:B--2---:R-:W-:-:S05]  /*47520*/  IADD3 R4, P0, R8, R24, RZ ;  /* 0x0000001808047210 */ /* 0x004fca0007f1e0ff */
[----:B------:R-:W-:Y:S01]  /*47530*/  STL [R1+0x1f18], R4 ;  /* 0x001f180401007387 */ /* 0x000fe20000100800 */
[----:B------:R0:W-:Y:S03]  /*47540*/  STL [R1+0x2120], R24 ;  /* 0x0021201801007387 */ /* 0x0001e60000100800 */
[----:B0-----:R-:W2:Y:S01]  /*47550*/  LDL.LU R24, [R1+0xbcc] ;  /* 0x000bcc0001187983 */ /* 0x001ea20000300800 */
[--C-:B------:R-:W-:Y:S02]  /*47560*/  IMAD.X R7, R17, 0x1, R0.reuse, P1 ;  /* 0x0000000111077824 */ /* 0x100fe400008e0600 */
[--C-:B------:R-:W-:Y:S02]  /*47570*/  IMAD.X R8, R9, 0x1, R0.reuse, P0 ;  /* 0x0000000109087824 */ /* 0x100fe400000e0600 */
[----:B------:R-:W-:Y:S02]  /*47580*/  STL [R1+0x1f1c], R3 ;  /* 0x001f1c0301007387 */ /* 0x000fe40000100800 */
[----:B------:R-:W-:Y:S01]  /*47590*/  IMAD.X R9, R13, 0x1, R0, P2 ;  /* 0x000000010d097824 */ /* 0x000fe200010e0600 */
[----:B------:R-:W-:Y:S01]  /*475a0*/  STL [R1+0x1f58], R7 ;  /* 0x001f580701007387 */ /* 0x000fe20000100800 */
[----:B------:R-:W-:Y:S02]  /*475b0*/  STL [R1+0x1f20], R8 ;  /* 0x001f200801007387 */ /* 0x000fe40000100800 */
[----:B------:R0:W-:Y:S02]  /*475c0*/  STL [R1+0x2124], R0 ;  /* 0x0021240001007387 */ /* 0x0001e40000100800 */
[----:B0-----:R-:W3:Y:S01]  /*475d0*/  LDL R0, [R1+0x1de0] ;  /* 0x001de00001007983 */ /* 0x001ee20000100800 */
[----:B--2---:R-:W-:-:S05]  /*475e0*/  IADD3 R24, R24, 0x1, RZ ;  /* 0x0000000118187810 */ /* 0x004fca0007ffe0ff */
[----:B------:R-:W-:Y:S01]  /*475f0*/  STL [R1+0xbcc], R24 ;  /* 0x000bcc1801007387 */ /* 0x000fe20000100800 */
[----:B------:R-:W2:Y:S02]  /*47600*/  LDL.LU R8, [R1+0x187c] ;  /* 0x00187c0001087983 */ /* 0x000ea40000300800 */
[----:B------:R-:W4:Y:S02]  /*47610*/  LDL.LU R7, [R1+0x18a0] ;  /* 0x0018a00001077983 */ /* 0x000f240000300800 */
[----:B------:R-:W2:Y:S01]  /*47620*/  LDL.LU R3, [R1+0x1874] ;  /* 0x0018740001037983 */ /* 0x000ea20000300800 */
[----:B------:R-:W2:Y:S01]  /*47630*/  LDL.LU R4, [R1+0x1898] ;  /* 0x0018980001047983 */ /* 0x000ea20000300800 */
[----:B------:R-:W4:Y:S02]  /*47640*/  LDL.LU R6, [R1+0x186c] ;  /* 0x00186c0001067983 */ /* 0x000f240000300800 */
[----:B------:R-:W2:Y:S01]  /*47650*/  LDL.LU R5, [R1+0x1890] ;  /* 0x0018900001057983 */ /* 0x000ea20000300800 */
[----:B----4-:R-:W-:Y:S01]  /*47660*/  STL.64 [R1+0x2130], R6 ;  /* 0x0021300601007387 */ /* 0x010fe20000100a00 */
[----:B--2---:R0:W-:Y:S03]  /*47670*/  STL.64 [R1+0x2128], R4 ;  /* 0x0021280401007387 */ /* 0x0041e60000100a00 */
[----:B0-----:R-:W2:Y:S01]  /*47680*/  LDL.LU R4, [R1+0x70] ;  /* 0x0000700001047983 */ /* 0x001ea20000300800 */
[----:B------:R-:W2:Y:S02]  /*47690*/  LDL.LU R5, [R1+0x74] ;  /* 0x0000740001057983 */ /* 0x000ea40000300800 */
[----:B------:R-:W2:Y:S02]  /*476a0*/  LDL.LU R6, [R1+0x78] ;  /* 0x0000780001067983 */ /* 0x000ea40000300800 */
[----:B------:R-:W-:Y:S01]  /*476b0*/  IMAD.MOV.U32 R7, RZ, RZ, R28 ;  /* 0x000000ffff077224 */ /* 0x000fe200078e001c */
        /* <DEDUP_REMOVED lines=14> */
[----:B------:R0:W-:Y:S02]  /*477a0*/  STL [R1+0x1f24], R9 ;  /* 0x001f240901007387 */ /* 0x0001e40000100800 */
[----:B0-----:R-:W4:Y:S01]  /*477b0*/  LDL.LU R9, [R1+0x18a8] ;  /* 0x0018a80001097983 */ /* 0x001f220000300800 */
[----:B---3--:R-:W-:Y:S01]  /*477c0*/  ISETP.NE.U32.AND P0, PT, R24, R0, PT ;  /* 0x000000001800720c */ /* 0x008fe20003f05070 */
[----:B--2---:R-:W-:Y:S11]  /*477d0*/  HMMA.16816.F32.BF16 R4, R20, R26, R4 ;  /* 0x0000001a1404723c */ /* 0x004ff60000041804 */
[----:B------:R-:W-:Y:S11]  /*477e0*/  @!UPT UIADD3 URZ, URZ, URZ, URZ ;  /* 0x0000003f3f3ff290 */ /* 0x000ff6000fffe03f */
[----:B------:R-:W-:Y:S01]  /*477f0*/  @!UPT UIADD3 URZ, URZ, URZ, URZ ;  /* 0x0000003f3f3ff290 */ /* 0x000fe2000fffe03f */
[----:B------:R-:W-:Y:S01]  /*47800*/  STL.64 [R1+0x460], R4 ;  /* 0x0004600401007387 */ /* 0x000fe20000100a00 */
[----:B------:R-:W-:Y:S02]  /*47810*/  IMAD.MOV.U32 R21, RZ, RZ, R6 ;  /* 0x000000ffff157224 */ /* 0x000fe400078e0006 */
[----:B------:R0:W-:Y:S02]  /*47820*/  STL.64 [R1+0x468], R6 ;  /* 0x0004680601007387 */ /* 0x0001e40000100a00 */
[----:B------:R-:W-:Y:S02]  /*47830*/  IMAD.MOV.U32 R20, RZ, RZ, R7 ;  /* 0x000000ffff147224 */ /* 0x000fe400078e0007 */
[----:B0-----:R-:W2:Y:S01]  /*47840*/  LDL.LU.64 R6, [R1+0x2130] ;  /* 0x0021300001067983 */ /* 0x001ea20000300a00 */
[----:B------:R-:W3:Y:S02]  /*47850*/  LDL.LU.64 R4, [R1+0x2128] ;  /* 0x0021280001047983 */ /* 0x000ee40000300a00 */
[----:B------:R-:W2:Y:S02]  /*47860*/  LDL.LU R22, [R1+0x189c] ;  /* 0x00189c0001167983 */ /* 0x000ea40000300800 */
[----:B------:R-:W2:Y:S01]  /*47870*/  LDL.LU R23, [R1+0x1894] ;  /* 0x0018940001177983 */ /* 0x000ea20000300800 */
[----:B------:R-:W2:Y:S01]  /*47880*/  LDL.LU R26, [R1+0x188c] ;  /* 0x00188c00011a7983 */ /* 0x000ea20000300800 */
[----:B------:R-:W2:Y:S02]  /*47890*/  LDL.LU R27, [R1+0x1884] ;  /* 0x00188400011b7983 */ /* 0x000ea40000300800 */
[----:B------:R0:W-:Y:S02]  /*478a0*/  STL [R1+0x1f2c], R20 ;  /* 0x001f2c1401007387 */ /* 0x0001e40000100800 */
[----:B0-----:R-:W2:Y:S01]  /*478b0*/  LDL.LU R20, [R1+0x18a4] ;  /* 0x0018a40001147983 */ /* 0x001ea20000300800 */
[----:B------:R0:W-:Y:S03]  /*478c0*/  STL [R1+0x1f28], R21 ;  /* 0x001f281501007387 */ /* 0x0001e60000100800 */
[----:B0-----:R-:W2:Y:S01]  /*478d0*/  LDL.LU R21, [R1+0x18ac] ;  /* 0x0018ac0001157983 */ /* 0x001ea20000300800 */
[----:B------:R-:W4:Y:S02]  /*478e0*/  LDL.LU R0, [R1+0x2124] ;  /* 0x0021240001007983 */ /* 0x000f240000300800 */
[----:B------:R-:W2:Y:S02]  /*478f0*/  LDL.LU R24, [R1+0x2120] ;  /* 0x0021200001187983 */ /* 0x000ea40000300800 */
[----:B--2---:R-:W-:-:S02]  /*47900*/  IADD3 R21, P6, R21, R24, RZ ;  /* 0x0000001815157210 */ /* 0x004fc40007fde0ff */
[-C--:B------:R-:W-:Y:S02]  /*47910*/  IADD3 R20, P1, R20, R24.reuse, RZ ;  /* 0x0000001814147210 */ /* 0x080fe40007f3e0ff */
[-C--:B------:R-:W-:Y:S02]  /*47920*/  IADD3 R22, P2, R22, R24.reuse, RZ ;  /* 0x0000001816167210 */ /* 0x080fe40007f5e0ff */
[-C--:B------:R-:W-:Y:S02]  /*47930*/  IADD3 R23, P3, R23, R24.reuse, RZ ;  /* 0x0000001817177210 */ /* 0x080fe40007f7e0ff */
[-C--:B------:R-:W-:Y:S01]  /*47940*/  IADD3 R26, P4, R26, R24.reuse, RZ ;  /* 0x000000181a1a7210 */ /* 0x080fe20007f9e0ff */
[----:B------:R-:W-:Y:S01]  /*47950*/  STL [R1+0x18ac], R21 ;  /* 0x0018ac1501007387 */ /* 0x000fe20000100800 */
[-C--:B------:R-:W-:Y:S01]  /*47960*/  IADD3 R27, P5, R27, R24.reuse, RZ ;  /* 0x000000181b1b7210 */ /* 0x080fe20007fbe0ff */
[----:B------:R-:W-:Y:S02]  /*47970*/  STL [R1+0x18a4], R20 ;  /* 0x0018a41401007387 */ /* 0x000fe40000100800 */
[--C-:B----4-:R-:W-:Y:S01]  /*47980*/  IMAD.X R9, R9, 0x1, R0.reuse, P6 ;  /* 0x0000000109097824 */ /* 0x110fe200030e0600 */
[----:B------:R-:W-:Y:S01]  /*47990*/  STL [R1+0x189c], R22 ;  /* 0x00189c1601007387 */ /* 0x000fe20000100800 */
[-C--:B------:R-:W-:Y:S01]  /*479a0*/  IADD3 R8, P6, R8, R24.reuse, RZ ;  /* 0x0000001808087210 */ /* 0x080fe20007fde0ff */
[----:B------:R-:W-:Y:S02]  /*479b0*/  STL [R1+0x1894], R23 ;  /* 0x0018941701007387 */ /* 0x000fe40000100800 */
[--C-:B------:R-:W-:Y:S01]  /*479c0*/  IMAD.X R7, R7, 0x1, R0.reuse, P1 ;  /* 0x0000000107077824 */ /* 0x100fe200008e0600 */
[----:B------:R-:W-:Y:S01]  /*479d0*/  STL [R1+0x188c], R26 ;  /* 0x00188c1a01007387 */ /* 0x000fe20000100800 */
[-C--:B------:R-:W-:Y:S01]  /*479e0*/  IADD3 R3, P1, R3, R24.reuse, RZ ;  /* 0x0000001803037210 */ /* 0x080fe20007f3e0ff */
[----:B------:R-:W-:Y:S02]  /*479f0*/  STL [R1+0x1884], R27 ;  /* 0x0018841b01007387 */ /* 0x000fe40000100800 */
[--C-:B---3--:R-:W-:Y:S01]  /*47a00*/  IMAD.X R4, R4, 0x1, R0.reuse, P2 ;  /* 0x0000000104047824 */ /* 0x108fe200010e0600 */
[----:B------:R-:W-:Y:S01]  /*47a10*/  STL [R1+0x18a8], R9 ;  /* 0x0018a80901007387 */ /* 0x000fe20000100800 */
[-C--:B------:R-:W-:Y:S01]  /*47a20*/  IADD3 R6, P2, R6, R24.reuse, RZ ;  /* 0x0000001806067210 */ /* 0x080fe20007f5e0ff */
[----:B------:R-:W-:Y:S02]  /*47a30*/  STL [R1+0x187c], R8 ;  /* 0x00187c0801007387 */ /* 0x000fe40000100800 */
[--C-:B------:R-:W-:Y:S01]  /*47a40*/  IMAD.X R5, R5, 0x1, R0.reuse, P3 ;  /* 0x0000000105057824 */ /* 0x100fe200018e0600 */
        /* <DEDUP_REMOVED lines=23> */
[----:B------:R-:W-:Y:S02]  /*47bc0*/  STL [R1+0x1870], R17 ;  /* 0x0018701101007387 */ /* 0x000fe40000100800 */
[--C-:B------:R-:W-:Y:S01]  /*47bd0*/  IMAD.X R12, R12, 0x1, R0.reuse, P3 ;  /* 0x000000010c0c7824 */ /* 0x100fe200018e0600 */
[----:B------:R-:W-:Y:S01]  /*47be0*/  STL [R1+0x1844], R13 ;  /* 0x0018440d01007387 */ /* 0x000fe20000100800 */
[----:B------:R-:W-:Y:S01]  /*47bf0*/  IADD3 R29, P3, R29, R24, RZ ;  /* 0x000000181d1d7210 */ /* 0x000fe20007f7e0ff */
[----:B------:R-:W-:Y:S02]  /*47c00*/  STL [R1+0x1868], R16 ;  /* 0x0018681001007387 */ /* 0x000fe40000100800 */
[----:B------:R-:W-:Y:S01]  /*47c10*/  STL [R1+0x183c], R15 ;  /* 0x00183c0f01007387 */ /* 0x000fe20000100800 */
[----:B------:R0:W-:Y:S01]  /*47c20*/  STL [R1+0x211c], R0 ;  /* 0x00211c0001007387 */ /* 0x0001e20000100800 */
[----:B------:R-:W-:-:S02]  /*47c30*/  IMAD.X R28, R28, 0x1, R0, P4 ;  /* 0x000000011c1c7824 */ /* 0x000fc400020e0600 */
[----:B------:R-:W-:Y:S01]  /*47c40*/  STL [R1+0x1860], R12 ;  /* 0x0018600c01007387 */ /* 0x000fe20000100800 */
[----:B0-----:R-:W2:Y:S01]  /*47c50*/  LDL.LU R0, [R1+0x182c] ;  /* 0x00182c0001007983 */ /* 0x001ea20000300800 */
[----:B------:R-:W-:Y:S02]  /*47c60*/  STL [R1+0x1834], R29 ;  /* 0x0018341d01007387 */ /* 0x000fe40000100800 */
[----:B------:R-:W3:Y:S02]  /*47c70*/  LDL.LU R21, [R1+0x181c] ;  /* 0x00181c0001157983 */ /* 0x000ee40000300800 */
[----:B------:R-:W-:Y:S01]  /*47c80*/  STL [R1+0x1858], R28 ;  /* 0x0018581c01007387 */ /* 0x000fe20000100800 */
[----:B---3--:R0:W-:Y:S04]  /*47c90*/  STL [R1+0x2110], R21 ;  /* 0x0021101501007387 */ /* 0x0081e80000100800 */
[----:B0-----:R-:W3:Y:S04]  /*47ca0*/  LDL.LU R21, [R1+0x1848] ;  /* 0x0018480001157983 */ /* 0x001ee80000300800 */
[----:B---3--:R0:W-:Y:S04]  /*47cb0*/  STL [R1+0x2114], R21 ;  /* 0x0021141501007387 */ /* 0x0081e80000100800 */
[----:B0-----:R-:W3:Y:S01]  /*47cc0*/  LDL.LU R21, [R1+0x1824] ;  /* 0x0018240001157983 */ /* 0x001ee20000300800 */
[----:B--2---:R-:W-:-:S03]  /*47cd0*/  IADD3 R0, P4, R0, R24, RZ ;  /* 0x0000001800007210 */ /* 0x004fc60007f9e0ff */
[----:B---3--:R0:W-:Y:S04]  /*47ce0*/  STL [R1+0x2118], R21 ;  /* 0x0021181501007387 */ /* 0x0081e80000100800 */
[----:B0-----:R-:W2:Y:S01]  /*47cf0*/  LDL.LU R21, [R1+0x1850] ;  /* 0x0018500001157983 */ /* 0x001ea20000300800 */
[----:B------:R-:W3:Y:S02]  /*47d00*/  LDL.LU R20, [R1+0x1840] ;  /* 0x0018400001147983 */ /* 0x000ee40000300800 */
[----:B------:R-:W4:Y:S02]  /*47d10*/  LDL.LU R22, [R1+0x1814] ;  /* 0x0018140001167983 */ /* 0x000f240000300800 */
        /* <DEDUP_REMOVED lines=24> */
[----:B------:R0:W-:Y:S02]  /*47ea0*/  STL [R1+0x182c], R0 ;  /* 0x00182c0001007387 */ /* 0x0001e40000100800 */
[----:B0-----:R-:W2:Y:S02]  /*47eb0*/  LDL.LU R0, [R1+0x211c] ;  /* 0x00211c0001007983 */ /* 0x001ea40000300800 */
[----:B--2---:R-:W-:-:S05]  /*47ec0*/  IMAD.X R21, R21, 0x1, R0, P5 ;  /* 0x0000000115157824 */ /* 0x004fca00028e0600 */
[----:B------:R0:W-:Y:S04]  /*47ed0*/  STL [R1+0x1850], R21 ;  /* 0x0018501501007387 */ /* 0x0001e80000100800 */
[----:B0-----:R-:W2:Y:S02]  /*47ee0*/  LDL.LU R21, [R1+0x2118] ;  /* 0x0021180001157983 */ /* 0x001ea40000300800 */
[----:B--2---:R-:W-:-:S05]  /*47ef0*/  IADD3 R21, P5, R21, R24, RZ ;  /* 0x0000001815157210 */ /* 0x004fca0007fbe0ff */
[----:B------:R0:W-:Y:S04]  /*47f00*/  STL [R1+0x1824], R21 ;  /* 0x0018241501007387 */ /* 0x0001e80000100800 */
[----:B0-----:R-:W2:Y:S02]  /*47f10*/  LDL.LU R21, [R1+0x2114] ;  /* 0x0021140001157983 */ /* 0x001ea40000300800 */
[----:B--2---:R-:W-:-:S05]  /*47f20*/  IMAD.X R21, R21, 0x1, R0, P6 ;  /* 0x0000000115157824 */ /* 0x004fca00030e0600 */
[----:B------:R0:W-:Y:S04]  /*47f30*/  STL [R1+0x1848], R21 ;  /* 0x0018481501007387 */ /* 0x0001e80000100800 */
[----:B0-----:R-:W2:Y:S01]  /*47f40*/  LDL.LU R21, [R1+0x2110] ;  /* 0x0021100001157983 */ /* 0x001ea20000300800 */
[--C-:B---3--:R-:W-:Y:S01]  /*47f50*/  IMAD.X R20, R20, 0x1, R0.reuse, P1 ;  /* 0x0000000114147824 */ /* 0x108fe200008e0600 */
[-C--:B----4-:R-:W-:Y:S01]  /*47f60*/  IADD3 R22, P1, R22, R24.reuse, RZ ;  /* 0x0000001816167210 */ /* 0x090fe20007f3e0ff */
[--C-:B------:R-:W-:Y:S01]  /*47f70*/  IMAD.X R23, R23, 0x1, R0.reuse, P2 ;  /* 0x0000000117177824 */ /* 0x100fe200010e0600 */
[-C--:B------:R-:W-:Y:S01]  /*47f80*/  IADD3 R26, P2, R26, R24.reuse, RZ ;  /* 0x000000181a1a7210 */ /* 0x080fe20007f5e0ff */
        /* <DEDUP_REMOVED lines=16> */
[----:B------:R-:W-:Y:S01]  /*48090*/  IMAD.X R29, R29, 0x1, R0, P1 ;  /* 0x000000011d1d7824 */ /* 0x000fe200008e0600 */
[----:B------:R-:W-:-:S02]  /*480a0*/  IADD3 R28, P1, R28, R24, RZ ;  /* 0x000000181c1c7210 */ /* 0x000fc40007f3e0ff */
[----:B--2---:R-:W-:-:S05]  /*480b0*/  IADD3 R21, P6, R21, R24, RZ ;  /* 0x0000001815157210 */ /* 0x004fca0007fde0ff */
[----:B------:R-:W-:Y:S01]  /*480c0*/  STL [R1+0x181c], R21 ;  /* 0x00181c1501007387 */ /* 0x000fe20000100800 */
[----:B------:R-:W-:Y:S02]  /*480d0*/  STL [R1+0x1840], R20 ;  /* 0x0018401401007387 */ /* 0x000fe40000100800 */
[----:B------:R-:W-:Y:S02]  /*480e0*/  STL [R1+0x1814], R22 ;  /* 0x0018141601007387 */ /* 0x000fe40000100800 */
[----:B------:R-:W-:Y:S01]  /*480f0*/  STL [R1+0x1838], R23 ;  /* 0x0018381701007387 */ /* 0x000fe20000100800 */
[----:B------:R-:W-:Y:S01]  /*48100*/  STL [R1+0x180c], R26 ;  /* 0x00180c1a01007387 */ /* 0x000fe20000100800 */
[----:B------:R-:W-:Y:S02]  /*48110*/  STL [R1+0x1830], R27 ;  /* 0x0018301b01007387 */ /* 0x000fe40000100800 */
[----:B------:R-:W-:Y:S02]  /*48120*/  STL [R1+0x1804], R9 ;  /* 0x0018040901007387 */ /* 0x000fe40000100800 */
[--C-:B------:R-:W-:Y:S01]  /*48130*/  IMAD.X R6, R6, 0x1, R0.reuse, P6 ;  /* 0x0000000106067824 */ /* 0x100fe200030e0600 */
[----:B------:R-:W-:Y:S01]  /*48140*/  STL [R1+0x1828], R8 ;  /* 0x0018280801007387 */ /* 0x000fe20000100800 */
[----:B------:R-:W-:Y:S01]  /*48150*/  IADD3 R5, P6, R5, R24, RZ ;  /* 0x0000001805057210 */ /* 0x000fe20007fde0ff */
[----:B------:R-:W-:Y:S02]  /*48160*/  STL [R1+0x17fc], R7 ;  /* 0x0017fc0701007387 */ /* 0x000fe40000100800 */
[----:B------:R-:W-:Y:S01]  /*48170*/  STL [R1+0x1820], R3 ;  /* 0x0018200301007387 */ /* 0x000fe20000100800 */
[----:B------:R-:W-:Y:S01]  /*48180*/  STL [R1+0x17f4], R4 ;  /* 0x0017f40401007387 */ /* 0x000fe20000100800 */
[----:B------:R-:W-:Y:S02]  /*48190*/  STL [R1+0x1818], R6 ;  /* 0x0018180601007387 */ /* 0x000fe40000100800 */
[----:B------:R-:W-:Y:S02]  /*481a0*/  STL [R1+0x17ec], R5 ;  /* 0x0017ec0501007387 */ /* 0x000fe40000100800 */
[----:B------:R-:W-:Y:S01]  /*481b0*/  STL [R1+0x1810], R2 ;  /* 0x0018100201007387 */ /* 0x000fe20000100800 */
[----:B------:R-:W-:Y:S01]  /*481c0*/  STL [R1+0x17e4], R25 ;  /* 0x0017e41901007387 */ /* 0x000fe20000100800 */
[----:B------:R-:W-:Y:S02]  /*481d0*/  STL [R1+0x1808], R19 ;  /* 0x0018081301007387 */ /* 0x000fe40000100800 */
[----:B------:R-:W-:Y:S02]  /*481e0*/  STL [R1+0x17dc], R11 ;  /* 0x0017dc0b01007387 */ /* 0x000fe40000100800 */
[----:B------:R-:W-:Y:S01]  /*481f0*/  STL [R1+0x1800], R10 ;  /* 0x0018000a01007387 */ /* 0x000fe20000100800 */
[----:B------:R-:W-:Y:S01]  /*48200*/  STL [R1+0x17d4], R18 ;  /* 0x0017d41201007387 */ /* 0x000fe20000100800 */
[----:B------:R-:W-:-:S02]  /*48210*/  IMAD.X R15, R15, 0x1, R0, P6 ;  /* 0x000000010f0f7824 */ /* 0x000fc400030e0600 */
[----:B------:R-:W-:Y:S02]  /*48220*/  STL [R1+0x17f8], R14 ;  /* 0x0017f80e01007387 */ /* 0x000fe40000100800 */
[----:B------:R-:W-:Y:S01]  /*48230*/  STL [R1+0x17cc], R17 ;  /* 0x0017cc1101007387 */ /* 0x000fe20000100800 */
[----:B------:R-:W-:Y:S01]  /*48240*/  IADD3 R12, P6, R12, R24, RZ ;  /* 0x000000180c0c7210 */ /* 0x000fe20007fde0ff */
[----:B------:R-:W-:Y:S01]  /*48250*/  STL [R1+0x17f0], R13 ;  /* 0x0017f00d01007387 */ /* 0x000fe20000100800 */
[----:B------:R-:W-:Y:S02]  /*48260*/  STL [R1+0x17c4], R16 ;  /* 0x0017c41001007387 */ /* 0x000fe40000100800 */
[----:B------:R-:W-:Y:S02]  /*48270*/  STL [R1+0x17e8], R15 ;  /* 0x0017e80f01007387 */ /* 0x000fe40000100800 */
[----:B------:R0:W-:Y:S01]  /*48280*/  STL [R1+0x210c], R24 ;  /* 0x00210c1801007387 */ /* 0x0001e20000100800 */
[----:B------:R-:W-:Y:S04]  /*48290*/  STL [R1+0x17bc], R12 ;  /* 0x0017bc0c01007387 */ /* 0x000fe80000100800 */
        /* <DEDUP_REMOVED lines=8> */
[----:B--2---:R-:W-:-:S03]  /*48320*/  IMAD.X R24, R24, 0x1, R0, P2 ;  /* 0x0000000118187824 */ /* 0x004fc600010e0600 */
        /* <DEDUP_REMOVED lines=30> */
[----:B--2---:R-:W-:-:S05]  /*48510*/  IADD3 R21, P2, R21, R24, RZ ;  /* 0x0000001815157210 */ /* 0x004fca0007f5e0ff */
[----:B------:R0:W-:Y:S04]  /*48520*/  STL [R1+0x17ac], R21 ;  /* 0x0017ac1501007387 */ /* 0x0001e80000100800 */
[----:B0-----:R-:W2:Y:S02]  /*48530*/  LDL.LU R21, [R1+0x2108] ;  /* 0x0021080001157983 */ /* 0x001ea40000300800 */
[----:B--2---:R-:W-:-:S05]  /*48540*/  IMAD.X R21, R21, 0x1, R0, P3 ;  /* 0x0000000115157824 */ /* 0x004fca00018e0600 */
[----:B------:R0:W-:Y:S04]  /*48550*/  STL [R1+0x17d0], R21 ;  /* 0x0017d01501007387 */ /* 0x0001e80000100800 */
[----:B0-----:R-:W2:Y:S02]  /*48560*/  LDL.LU R21, [R1+0x2104] ;  /* 0x0021040001157983 */ /* 0x001ea40000300800 */
[----:B--2---:R-:W-:-:S05]  /*48570*/  IADD3 R21, P3, R21, R24, RZ ;  /* 0x0000001815157210 */ /* 0x004fca0007f7e0ff */
[----:B------:R0:W-:Y:S04]  /*48580*/  STL [R1+0x17a4], R21 ;  /* 0x0017a41501007387 */ /* 0x0001e80000100800 */
[----:B0-----:R-:W2:Y:S01]  /*48590*/  LDL.LU R21, [R1+0x2100] ;  /* 0x0021000001157983 */ /* 0x001ea20000300800 */
[--C-:B----4-:R-:W-:Y:S01]  /*485a0*/  IMAD.X R22, R22, 0x1, R0.reuse, P5 ;  /* 0x0000000116167824 */ /* 0x110fe200028e0600 */
        /* <DEDUP_REMOVED lines=18> */
[----:B------:R-:W-:Y:S01]  /*486d0*/  IADD3 R15, P3, R15, R24, RZ ;  /* 0x000000180f0f7210 */ /* 0x000fe20007f7e0ff */
[----:B------:R-:W-:-:S02]  /*486e0*/  IMAD.X R28, R28, 0x1, R0, P5 ;  /* 0x000000011c1c7824 */ /* 0x000fc400028e0600 */
[----:B--2---:R-:W-:Y:S01]  /*486f0*/  IMAD.X R21, R21, 0x1, R0, P4 ;  /* 0x0000000115157824 */ /* 0x004fe200020e0600 */
[----:B---3--:R-:W-:-:S04]  /*48700*/  IADD3 R20, P4, R20, R24, RZ ;  /* 0x0000001814147210 */ /* 0x008fc80007f9e0ff */
[----:B------:R-:W-:Y:S01]  /*48710*/  STL [R1+0x17c8], R21 ;  /* 0x0017c81501007387 */ /* 0x000fe20000100800 */
[----:B------:R-:W-:Y:S02]  /*48720*/  STL [R1+0x179c], R20 ;  /* 0x00179c1401007387 */ /* 0x000fe40000100800 */
[----:B------:R-:W-:Y:S02]  /*48730*/  STL [R1+0x17c0], R22 ;  /* 0x0017c01601007387 */ /* 0x000fe40000100800 */
[----:B------:R-:W-:Y:S01]  /*48740*/  STL [R1+0x1794], R23 ;  /* 0x0017941701007387 */ /* 0x000fe20000100800 */
[----:B------:R-:W-:Y:S01]  /*48750*/  STL [R1+0x17b8], R26 ;  /* 0x0017b81a01007387 */ /* 0x000fe20000100800 */
[----:B------:R-:W-:Y:S02]  /*48760*/  STL [R1+0x178c], R27 ;  /* 0x00178c1b01007387 */ /* 0x000fe40000100800 */
        /* <DEDUP_REMOVED lines=17> */
[----:B------:R-:W-:-:S02]  /*48880*/  IMAD.X R12, R12, 0x1, R0, P4 ;  /* 0x000000010c0c7824 */ /* 0x000fc400020e0600 */
[----:B------:R-:W-:Y:S01]  /*48890*/  STL [R1+0x174c], R13 ;  /* 0x00174c0d01007387 */ /* 0x000fe20000100800 */
[-C--:B------:R-:W-:Y:S01]  /*488a0*/  IADD3 R29, P4, R29, R24.reuse, RZ ;  /* 0x000000181d1d7210 */ /* 0x080fe20007f9e0ff */
[----:B------:R-:W-:Y:S01]  /*488b0*/  STL [R1+0x1770], R16 ;  /* 0x0017701001007387 */ /* 0x000fe20000100800 */
[----:B------:R-:W-:Y:S02]  /*488c0*/  STL [R1+0x1744], R15 ;  /* 0x0017440f01007387 */ /* 0x000fe40000100800 */
[----:B------:R0:W-:Y:S02]  /*488d0*/  STL [R1+0x20fc], R0 ;  /* 0x0020fc0001007387 */ /* 0x0001e40000100800 */
        /* <DEDUP_REMOVED lines=2225> */
[----:B------:R0:W-:Y:S02]  /*513f0*/  STL [R1+0xcb8], R28 ;  /* 0x000cb81c01007387 */ /* 0x0001e40000100800 */
[----:B0-----:R-:W3:Y:S01]  /*51400*/  LDL.LU R28, [R1+0xcb0] ;  /* 0x000cb000011c7983 */ /* 0x001ee20000300800 */
[----:B------:R-:W4:Y:S03]  /*51410*/  LDL.LU R21, [R1+0xc7c] ;  /* 0x000c7c0001157983 */ /* 0x000f260000300800 */
[----:B----4-:R0:W-:Y:S04]  /*51420*/  STL [R1+0x1f94], R21 ;  /* 0x001f941501007387 */ /* 0x0101e80000100800 */
[----:B0-----:R-:W4:Y:S01]  /*51430*/  LDL.LU R21, [R1+0xca8] ;  /* 0x000ca80001157983 */ /* 0x001f220000300800 */
[----:B--2---:R-:W-:-:S03]  /*51440*/  IADD3 R0, P4, R0, R24, RZ ;  /* 0x0000001800007210 */ /* 0x004fc60007f9e0ff */
[----:B----4-:R0:W-:Y:S04]  /*51450*/  STL [R1+0x1f98], R21 ;  /* 0x001f981501007387 */ /* 0x0101e80000100800 */
[----:B0-----:R-:W2:Y:S01]  /*51460*/  LDL.LU R21, [R1+0xc84] ;  /* 0x000c840001157983 */ /* 0x001ea20000300800 */
        /* <DEDUP_REMOVED lines=25> */
[----:B------:R0:W-:Y:S02]  /*51600*/  STL [R1+0xc8c], R0 ;  /* 0x000c8c0001007387 */ /* 0x0001e40000100800 */
[----:B0-----:R-:W3:Y:S02]  /*51610*/  LDL.LU R0, [R1+0x1f9c] ;  /* 0x001f9c0001007983 */ /* 0x001ee40000300800 */
[----:B---3--:R-:W-:Y:S01]  /*51620*/  IMAD.X R28, R28, 0x1, R0, P5 ;  /* 0x000000011c1c7824 */ /* 0x008fe200028e0600 */
[----:B--2---:R-:W-:-:S04]  /*51630*/  IADD3 R21, P5, R21, R24, RZ ;  /* 0x0000001815157210 */ /* 0x004fc80007fbe0ff */
[----:B------:R0:W-:Y:S04]  /*51640*/  STL [R1+0xcb0], R28 ;  /* 0x000cb01c01007387 */ /* 0x0001e80000100800 */
[----:B0-----:R-:W2:Y:S01]  /*51650*/  LDL.LU R28, [R1+0xc14] ;  /* 0x000c1400011c7983 */ /* 0x001ea20000300800 */
[----:B------:R0:W-:Y:S03]  /*51660*/  STL [R1+0xc84], R21 ;  /* 0x000c841501007387 */ /* 0x0001e60000100800 */
[----:B0-----:R-:W3:Y:S02]  /*51670*/  LDL.LU R21, [R1+0x1f98] ;  /* 0x001f980001157983 */ /* 0x001ee40000300800 */
[----:B---3--:R-:W-:-:S05]  /*51680*/  IMAD.X R21, R21, 0x1, R0, P6 ;  /* 0x0000000115157824 */ /* 0x008fca00030e0600 */
[----:B------:R0:W-:Y:S04]  /*51690*/  STL [R1+0xca8], R21 ;  /* 0x000ca81501007387 */ /* 0x0001e80000100800 */
[----:B0-----:R-:W3:Y:S01]  /*516a0*/  LDL.LU R21, [R1+0x1f94] ;  /* 0x001f940001157983 */ /* 0x001ee20000300800 */
        /* <DEDUP_REMOVED lines=21> */
[----:B---3--:R-:W-:-:S05]  /*51800*/  IADD3 R21, P6, R21, R24, RZ ;  /* 0x0000001815157210 */ /* 0x008fca0007fde0ff */
        /* <DEDUP_REMOVED lines=24> */
[-C--:B------:R-:W-:Y:S01]  /*51990*/  IADD3 R12, P6, R12, R24.reuse, RZ ;  /* 0x000000180c0c7210 */ /* 0x080fe20007fde0ff */
[----:B------:R-:W-:Y:S01]  /*519a0*/  STL [R1+0xc50], R13 ;  /* 0x000c500d01007387 */ /* 0x000fe20000100800 */
[----:B------:R-:W-:Y:S02]  /*519b0*/  STL [R1+0xc24], R16 ;  /* 0x000c241001007387 */ /* 0x000fe40000100800 */
[----:B------:R0:W-:Y:S02]  /*519c0*/  STL [R1+0xc48], R15 ;  /* 0x000c480f01007387 */ /* 0x0001e40000100800 */
[----:B0-----:R-:W3:Y:S01]  /*519d0*/  LDL.LU R15, [R1+0xc38] ;  /* 0x000c3800010f7983 */ /* 0x001ee20000300800 */
[----:B------:R0:W-:Y:S03]  /*519e0*/  STL [R1+0xc1c], R12 ;  /* 0x000c1c0c01007387 */ /* 0x0001e60000100800 */
[----:B0-----:R-:W4:Y:S01]  /*519f0*/  LDL.LU R12, [R1+0xc0c] ;  /* 0x000c0c00010c7983 */ /* 0x001f220000300800 */
[----:B------:R-:W-:Y:S02]  /*51a00*/  STL [R1+0xc40], R29 ;  /* 0x000c401d01007387 */ /* 0x000fe40000100800 */
[----:B------:R-:W3:Y:S01]  /*51a10*/  LDL.LU R21, [R1+0xc28] ;  /* 0x000c280001157983 */ /* 0x000ee20000300800 */
[-C--:B--2---:R-:W-:Y:S01]  /*51a20*/  IADD3 R28, P1, R28, R24.reuse, RZ ;  /* 0x000000181c1c7210 */ /* 0x084fe20007f3e0ff */
[----:B---3--:R0:W-:Y:S04]  /*51a30*/  STL [R1+0x1f8c], R21 ;  /* 0x001f8c1501007387 */ /* 0x0081e80000100800 */
[----:B0-----:R-:W2:Y:S01]  /*51a40*/  LDL.LU R21, [R1+0xc04] ;  /* 0x000c040001157983 */ /* 0x001ea20000300800 */
[----:B------:R-:W-:Y:S02]  /*51a50*/  STL [R1+0xc14], R28 ;  /* 0x000c141c01007387 */ /* 0x000fe40000100800 */
[--C-:B------:R-:W-:Y:S01]  /*51a60*/  IMAD.X R15, R15, 0x1, R0.reuse, P2 ;  /* 0x000000010f0f7824 */ /* 0x100fe200010e0600 */
[----:B--2---:R0:W-:Y:S04]  /*51a70*/  STL [R1+0x1f90], R21 ;  /* 0x001f901501007387 */ /* 0x0041e80000100800 */
[----:B0-----:R-:W2:Y:S01]  /*51a80*/  LDL.LU R21, [R1+0xc30] ;  /* 0x000c300001157983 */ /* 0x001ea20000300800 */
        /* <DEDUP_REMOVED lines=21> */
[----:B------:R-:W3:Y:S01]  /*51be0*/  LDL.LU R29, [R1+0x18bc] ;  /* 0x0018bc00011d7983 */ /* 0x000ee20000300800 */
[----:B----4-:R-:W-:Y:S01]  /*51bf0*/  IADD3 R12, P2, R12, R24, RZ ;  /* 0x000000180c0c7210 */ /* 0x010fe20007f5e0ff */
[----:B------:R-:W4:Y:S01]  /*51c00*/  LDL.LU R28, [R1+0x18f4] ;  /* 0x0018f400011c7983 */ /* 0x000f220000300800 */
[----:B------:R-:W3:Y:S02]  /*51c10*/  LDL.LU R16, [R1+0x18c4] ;  /* 0x0018c40001107983 */ /* 0x000ee40000300800 */
[----:B------:R0:W-:Y:S02]  /*51c20*/  STL [R1+0xc38], R15 ;  /* 0x000c380f01007387 */ /* 0x0001e40000100800 */
[----:B0-----:R-:W3:Y:S01]  /*51c30*/  LDL.LU R15, [R1+0x1900] ;  /* 0x00190000010f7983 */ /* 0x001ee20000300800 */
[----:B------:R0:W-:Y:S03]  /*51c40*/  STL [R1+0xc0c], R12 ;  /* 0x000c0c0c01007387 */ /* 0x0001e60000100800 */
[----:B0-----:R-:W3:Y:S01]  /*51c50*/  LDL.LU R12, [R1+0x18b8] ;  /* 0x0018b800010c7983 */ /* 0x001ee20000300800 */
[----:B--2---:R-:W-:-:S05]  /*51c60*/  IMAD.X R21, R21, 0x1, R0, P3 ;  /* 0x0000000115157824 */ /* 0x004fca00018e0600 */
[----:B------:R0:W-:Y:S04]  /*51c70*/  STL [R1+0xc30], R21 ;  /* 0x000c301501007387 */ /* 0x0001e80000100800 */
[----:B0-----:R-:W2:Y:S02]  /*51c80*/  LDL.LU R21, [R1+0x1f90] ;  /* 0x001f900001157983 */ /* 0x001ea40000300800 */
[----:B--2---:R-:W-:-:S05]  /*51c90*/  IADD3 R21, P3, R21, R24, RZ ;  /* 0x0000001815157210 */ /* 0x004fca0007f7e0ff */
[----:B------:R0:W-:Y:S04]  /*51ca0*/  STL [R1+0xc04], R21 ;  /* 0x000c041501007387 */ /* 0x0001e80000100800 */
[----:B0-----:R-:W2:Y:S01]  /*51cb0*/  LDL.LU R21, [R1+0x1f8c] ;  /* 0x001f8c0001157983 */ /* 0x001ea20000300800 */
[--C-:B---3--:R-:W-:Y:S01]  /*51cc0*/  IMAD.X R22, R22, 0x1, R0.reuse, P5 ;  /* 0x0000000116167824 */ /* 0x108fe200028e0600 */
        /* <DEDUP_REMOVED lines=16> */
[--C-:B------:R-:W-:Y:S01]  /*51dd0*/  IMAD.X R29, R29, 0x1, R0.reuse, P3 ;  /* 0x000000011d1d7824 */ /* 0x100fe200018e0600 */
[-C--:B------:R-:W-:Y:S02]  /*51de0*/  IADD3 R13, P2, R13, R24.reuse, RZ ;  /* 0x000000180d0d7210 */ /* 0x080fe40007f5e0ff */
[-C--:B----4-:R-:W-:Y:S01]  /*51df0*/  IADD3 R28, P3, R28, R24.reuse, RZ ;  /* 0x000000181c1c7210 */ /* 0x090fe20007f7e0ff */
[----:B--2---:R-:W-:Y:S01]  /*51e00*/  IMAD.X R21, R21, 0x1, R0, P4 ;  /* 0x0000000115157824 */ /* 0x004fe200020e0600 */
[----:B------:R-:W-:-:S04]  /*51e10*/  IADD3 R20, P4, R20, R24, RZ ;  /* 0x0000001814147210 */ /* 0x000fc80007f9e0ff */
        /* <DEDUP_REMOVED lines=10> */
[-C--:B------:R-:W-:Y:S01]  /*51ec0*/  IADD3 R2, P4, R2, R24.reuse, RZ ;  /* 0x0000001802027210 */ /* 0x080fe20007f9e0ff */
        /* <DEDUP_REMOVED lines=12> */
[----:B------:R0:W-:Y:S02]  /*51f90*/  STL [R1+0x18bc], R29 ;  /* 0x0018bc1d01007387 */ /* 0x0001e40000100800 */
[----:B------:R-:W-:Y:S01]  /*51fa0*/  STL [R1+0x18ec], R13 ;  /* 0x0018ec0d01007387 */ /* 0x000fe20000100800 */
[----:B0-----:R-:W2:Y:S01]  /*51fb0*/  LDL.LU R29, [R1+0x1908] ;  /* 0x00190800011d7983 */ /* 0x001ea20000300800 */
[----:B------:R0:W-:Y:S03]  /*51fc0*/  STL [R1+0x18f4], R28 ;  /* 0x0018f41c01007387 */ /* 0x0001e60000100800 */
[----:B0-----:R-:W3:Y:S01]  /*51fd0*/  LDL.LU R28, [R1+0x18d0] ;  /* 0x0018d000011c7983 */ /* 0x001ee20000300800 */
[----:B------:R-:W4:Y:S02]  /*51fe0*/  LDL.LU R21, [R1+0x1914] ;  /* 0x0019140001157983 */ /* 0x000f240000300800 */
[----:B------:R-:W-:Y:S01]  /*51ff0*/  IMAD.X R16, R16, 0x1, R0, P4 ;  /* 0x0000000110107824 */ /* 0x000fe200020e0600 */
[----:B------:R-:W-:-:S04]  /*52000*/  IADD3 R15, P4, R15, R24, RZ ;  /* 0x000000180f0f7210 */ /* 0x000fc80007f9e0ff */
[----:B------:R-:W-:Y:S04]  /*52010*/  STL [R1+0x18c4], R16 ;  /* 0x0018c41001007387 */ /* 0x000fe80000100800 */
[----:B----4-:R0:W-:Y:S01]  /*52020*/  STL [R1+0x1f84], R21 ;  /* 0x001f841501007387 */ /* 0x0101e20000100800 */
[----:B------:R-:W-:Y:S03]  /*52030*/  STL [R1+0x1900], R15 ;  /* 0x0019000f01007387 */ /* 0x000fe60000100800 */
[----:B0-----:R-:W4:Y:S01]  /*52040*/  LDL.LU R21, [R1+0x18dc] ;  /* 0x0018dc0001157983 */ /* 0x001f220000300800 */
[----:B------:R-:W-:-:S05]  /*52050*/  IMAD.X R12, R12, 0x1, R0, P5 ;  /* 0x000000010c0c7824 */ /* 0x000fca00028e0600 */
[----:B------:R-:W-:Y:S04]  /*52060*/  STL [R1+0x18b8], R12 ;  /* 0x0018b80c01007387 */ /* 0x000fe80000100800 */
[----:B----4-:R0:W-:Y:S04]  /*52070*/  STL [R1+0x1f88], R21 ;  /* 0x001f881501007387 */ /* 0x0101e80000100800 */
        /* <DEDUP_REMOVED lines=20> */
[----:B--2---:R-:W-:Y:S01]  /*521c0*/  IADD3 R29, P5, R29, R24, RZ ;  /* 0x000000181d1d7210 */ /* 0x004fe20007fbe0ff */
[----:B------:R-:W2:Y:S01]  /*521d0*/  LDL.LU R15, [R1+0x1968] ;  /* 0x00196800010f7983 */ /* 0x000ea20000300800 */
[----:B------:R-:W2:Y:S02]  /*521e0*/  LDL.LU R12, [R1+0x1930] ;  /* 0x00193000010c7983 */ /* 0x000ea40000300800 */
[----:B---3--:R-:W-:-:S02]  /*521f0*/  IMAD.X R28, R28, 0x1, R0, P6 ;  /* 0x000000011c1c7824 */ /* 0x008fc400030e0600 */
[----:B------:R-:W3:Y:S01]  /*52200*/  LDL.LU R17, [R1+0x196c] ;  /* 0x00196c0001117983 */ /* 0x000ee20000300800 */
[----:B------:R-:W2:Y:S01]  /*52210*/  LDL.LU R13, [R1+0x193c] ;  /* 0x00193c00010d7983 */ /* 0x000ea20000300800 */
[----:B------:R0:W-:Y:S02]  /*52220*/  STL [R1+0x1908], R29 ;  /* 0x0019081d01007387 */ /* 0x0001e40000100800 */
[----:B------:R-:W2:Y:S02]  /*52230*/  LDL.LU R16, [R1+0x1974] ;  /* 0x0019740001107983 */ /* 0x000ea40000300800 */
[----:B------:R1:W-:Y:S01]  /*52240*/  STL [R1+0x18d0], R28 ;  /* 0x0018d01c01007387 */ /* 0x0003e20000100800 */
[----:B0-----:R-:W2:Y:S01]  /*52250*/  LDL.LU R29, [R1+0x1944] ;  /* 0x00194400011d7983 */ /* 0x001ea20000300800 */
[----:B-1----:R-:W2:Y:S01]  /*52260*/  LDL.LU R28, [R1+0x1980] ;  /* 0x00198000011c7983 */ /* 0x002ea20000300800 */
[----:B----4-:R-:W-:-:S05]  /*52270*/  IADD3 R21, P6, R21, R24, RZ ;  /* 0x0000001815157210 */ /* 0x010fca0007fde0ff */
[----:B------:R0:W-:Y:S04]  /*52280*/  STL [R1+0x190c], R21 ;  /* 0x00190c1501007387 */ /* 0x0001e80000100800 */
[----:B0-----:R-:W4:Y:S02]  /*52290*/  LDL.LU R21, [R1+0x1f88] ;  /* 0x001f880001157983 */ /* 0x001f240000300800 */
[----:B----4-:R-:W-:-:S05]  /*522a0*/  IMAD.X R21, R21, 0x1, R0, P1 ;  /* 0x0000000115157824 */ /* 0x010fca00008e0600 */
[----:B------:R0:W-:Y:S04]  /*522b0*/  STL [R1+0x18dc], R21 ;  /* 0x0018dc1501007387 */ /* 0x0001e80000100800 */
[----:B0-----:R-:W4:Y:S01]  /*522c0*/  LDL.LU R21, [R1+0x1f84] ;  /* 0x001f840001157983 */ /* 0x001f220000300800 */
        /* <DEDUP_REMOVED lines=17> */
[-C--:B--2---:R-:W-:Y:S01]  /*523e0*/  IADD3 R15, P5, R15, R24.reuse, RZ ;  /* 0x000000180f0f7210 */ /* 0x084fe20007fbe0ff */
[----:B------:R-:W-:Y:S01]  /*523f0*/  IMAD.X R12, R12, 0x1, R0, P6 ;  /* 0x000000010c0c7824 */ /* 0x000fe200030e0600 */
[----:B---3--:R-:W-:-:S02]  /*52400*/  IADD3 R17, P6, R17, R24, RZ ;  /* 0x0000001811117210 */ /* 0x008fc40007fde0ff */
[----:B----4-:R-:W-:-:S05]  /*52410*/  IADD3 R21, P1, R21, R24, RZ ;  /* 0x0000001815157210 */ /* 0x010fca0007f3e0ff */
        /* <DEDUP_REMOVED lines=21> */
[----:B------:R0:W-:Y:S02]  /*52570*/  STL [R1+0x1968], R15 ;  /* 0x0019680f01007387 */ /* 0x0001e40000100800 */
[----:B------:R-:W-:Y:S02]  /*52580*/  STL [R1+0x1918], R14 ;  /* 0x0019180e01007387 */ /* 0x000fe40000100800 */
[--C-:B------:R-:W-:Y:S01]  /*52590*/  IMAD.X R13, R13, 0x1, R0.reuse, P1 ;  /* 0x000000010d0d7824 */ /* 0x100fe200008e0600 */
[----:B0-----:R-:W2:Y:S01]  /*525a0*/  LDL.LU R15, [R1+0x1938] ;  /* 0x00193800010f7983 */ /* 0x001ea20000300800 */
[----:B------:R0:W-:Y:S03]  /*525b0*/  STL [R1+0x1930], R12 ;  /* 0x0019300c01007387 */ /* 0x0001e60000100800 */
[----:B0-----:R-:W3:Y:S01]  /*525c0*/  LDL.LU R12, [R1+0x1988] ;  /* 0x00198800010c7983 */ /* 0x001ee20000300800 */
[----:B------:R-:W-:Y:S02]  /*525d0*/  STL [R1+0x196c], R17 ;  /* 0x00196c1101007387 */ /* 0x000fe40000100800 */
[----:B------:R-:W-:Y:S02]  /*525e0*/  STL [R1+0x193c], R13 ;  /* 0x00193c0d01007387 */ /* 0x000fe40000100800 */
[----:B------:R-:W4:Y:S01]  /*525f0*/  LDL.LU R21, [R1+0x195c] ;  /* 0x00195c0001157983 */ /* 0x000f220000300800 */
[----:B------:R-:W-:Y:S01]  /*52600*/  IADD3 R16, P1, R16, R24, RZ ;  /* 0x0000001810107210 */ /* 0x000fe20007f3e0ff */
[----:B------:R-:W-:-:S04]  /*52610*/  IMAD.X R29, R29, 0x1, R0, P2 ;  /* 0x000000011d1d7824 */ /* 0x000fc800010e0600 */
[----:B------:R-:W-:Y:S04]  /*52620*/  STL [R1+0x1974], R16 ;  /* 0x0019741001007387 */ /* 0x000fe80000100800 */
[----:B----4-:R0:W-:Y:S01]  /*52630*/  STL [R1+0x1f7c], R21 ;  /* 0x001f7c1501007387 */ /* 0x0101e20000100800 */
[----:B------:R-:W-:Y:S03]  /*52640*/  STL [R1+0x1944], R29 ;  /* 0x0019441d01007387 */ /* 0x000fe60000100800 */
[----:B0-----:R-:W4:Y:S01]  /*52650*/  LDL.LU R21, [R1+0x198c] ;  /* 0x00198c0001157983 */ /* 0x001f220000300800 */
[----:B------:R-:W-:-:S05]  /*52660*/  IADD3 R28, P2, R28, R24, RZ ;  /* 0x000000181c1c7210 */ /* 0x000fca0007f5e0ff */
        /* <DEDUP_REMOVED lines=20> */
[----:B--2---:R-:W-:-:S02]  /*527b0*/  IMAD.X R15, R15, 0x1, R0, P3 ;  /* 0x000000010f0f7824 */ /* 0x004fc400018e0600 */
[----:B------:R-:W2:Y:S01]  /*527c0*/  LDL.LU R29, [R1+0x19a4] ;  /* 0x0019a400011d7983 */ /* 0x000ea20000300800 */
[----:B------:R-:W2:Y:S01]  /*527d0*/  LDL.LU R28, [R1+0x19e0] ;  /* 0x0019e000011c7983 */ /* 0x000ea20000300800 */
[----:B---3--:R-:W-:Y:S01]  /*527e0*/  IADD3 R12, P3, R12, R24, RZ ;  /* 0x000000180c0c7210 */ /* 0x008fe20007f7e0ff */
[----:B------:R-:W3:Y:S02]  /*527f0*/  LDL.LU R18, [R1+0x1998] ;  /* 0x0019980001127983 */ /* 0x000ee40000300800 */
[----:B------:R-:W2:Y:S01]  /*52800*/  LDL.LU R14, [R1+0x19e8] ;  /* 0x0019e800010e7983 */ /* 0x000ea20000300800 */
[----:B------:R0:W-:Y:S01]  /*52810*/  STL [R1+0x1938], R15 ;  /* 0x0019380f01007387 */ /* 0x0001e20000100800 */
[----:B------:R-:W2:Y:S02]  /*52820*/  LDL.LU R17, [R1+0x19b0] ;  /* 0x0019b00001117983 */ /* 0x000ea40000300800 */
[----:B------:R1:W-:Y:S02]  /*52830*/  STL [R1+0x1988], R12 ;  /* 0x0019880c01007387 */ /* 0x0003e40000100800 */
[----:B------:R-:W2:Y:S01]  /*52840*/  LDL.LU R13, [R1+0x19ec] ;  /* 0x0019ec00010d7983 */ /* 0x000ea20000300800 */
[----:B------:R-:W2:Y:S04]  /*52850*/  LDL.LU R16, [R1+0x19bc] ;  /* 0x0019bc0001107983 */ /* 0x000ea80000300800 */
[----:B0-----:R-:W2:Y:S01]  /*52860*/  LDL.LU R15, [R1+0x19f4] ;  /* 0x0019f400010f7983 */ /* 0x001ea20000300800 */
[----:B-1----:R-:W2:Y:S02]  /*52870*/  LDL.LU R12, [R1+0x19c4] ;  /* 0x0019c400010c7983 */ /* 0x002ea40000300800 */
[----:B----4-:R-:W-:-:S05]  /*52880*/  IMAD.X R21, R21, 0x1, R0, P4 ;  /* 0x0000000115157824 */ /* 0x010fca00020e0600 */
[----:B------:R0:W-:Y:S04]  /*52890*/  STL [R1+0x1950], R21 ;  /* 0x0019501501007387 */ /* 0x0001e80000100800 */
[----:B0-----:R-:W4:Y:S02]  /*528a0*/  LDL.LU R21, [R1+0x1f80] ;  /* 0x001f800001157983 */ /* 0x001f240000300800 */
[----:B----4-:R-:W-:-:S05]  /*528b0*/  IADD3 R21, P4, R21, R24, RZ ;  /* 0x0000001815157210 */ /* 0x010fca0007f9e0ff */
        /* <DEDUP_REMOVED lines=15> */
[--C-:B--2---:R-:W-:Y:S01]  /*529b0*/  IMAD.X R29, R29, 0x1, R0.reuse, P2 ;  /* 0x000000011d1d7824 */ /* 0x104fe200010e0600 */
[-C--:B------:R-:W-:Y:S02]  /*529c0*/  IADD3 R10, P1, R10, R24.reuse, RZ ;  /* 0x000000180a0a7210 */ /* 0x080fe40007f3e0ff */
[-C--:B------:R-:W-:Y:S01]  /*529d0*/  IADD3 R28, P2, R28, R24.reuse, RZ ;  /* 0x000000181c1c7210 */ /* 0x080fe20007f5e0ff */
[--C-:B---3--:R-:W-:Y:S01]  /*529e0*/  IMAD.X R18, R18, 0x1, R0.reuse, P3 ;  /* 0x0000000112127824 */ /* 0x108fe200018e0600 */
[-C--:B------:R-:W-:Y:S01]  /*529f0*/  IADD3 R14, P3, R14, R24.reuse, RZ ;  /* 0x000000180e0e7210 */ /* 0x080fe20007f7e0ff */
[--C-:B------:R-:W-:Y:S01]  /*52a00*/  IMAD.X R17, R17, 0x1, R0.reuse, P4 ;  /* 0x0000000111117824 */ /* 0x100fe200020e0600 */
[-C--:B------:R-:W-:Y:S01]  /*52a10*/  IADD3 R13, P4, R13, R24.reuse, RZ ;  /* 0x000000180d0d7210 */ /* 0x080fe20007f9e0ff */
[----:B----4-:R-:W-:Y:S01]  /*52a20*/  IMAD.X R21, R21, 0x1, R0, P5 ;  /* 0x0000000115157824 */ /* 0x010fe200028e0600 */
        /* <DEDUP_REMOVED lines=25> */
[----:B------:R-:W-:Y:S02]  /*52bc0*/  STL [R1+0x1998], R18 ;  /* 0x0019981201007387 */ /* 0x000fe40000100800 */
[----:B------:R-:W-:Y:S02]  /*52bd0*/  STL [R1+0x19e8], R14 ;  /* 0x0019e80e01007387 */ /* 0x000fe40000100800 */
[----:B------:R-:W-:Y:S01]  /*52be0*/  STL [R1+0x19b0], R17 ;  /* 0x0019b01101007387 */ /* 0x000fe20000100800 */
[----:B------:R-:W-:Y:S01]  /*52bf0*/  STL [R1+0x19ec], R13 ;  /* 0x0019ec0d01007387 */ /* 0x000fe20000100800 */
        /* <DEDUP_REMOVED lines=8> */
[----:B------:R-:W-:Y:S01]  /*52c80*/  STL [R1+0x19c4], R12 ;  /* 0x0019c40c01007387 */ /* 0x000fe20000100800 */
[----:B--2---:R-:W-:-:S03]  /*52c90*/  IADD3 R29, P6, R29, R24, RZ ;  /* 0x000000181d1d7210 */ /* 0x004fc60007fde0ff */
[----:B----4-:R0:W-:Y:S04]  /*52ca0*/  STL [R1+0x1f78], R21 ;  /* 0x001f781501007387 */ /* 0x0101e80000100800 */
[----:B0-----:R-:W2:Y:S01]  /*52cb0*/  LDL.LU R21, [R1+0x1a08] ;  /* 0x001a080001157983 */ /* 0x001ea20000300800 */
        /* <DEDUP_REMOVED lines=17> */
[----:B---3--:R-:W-:-:S02]  /*52dd0*/  IMAD.X R28, R28, 0x1, R0, P1 ;  /* 0x000000011c1c7824 */ /* 0x008fc400008e0600 */
[----:B------:R-:W3:Y:S01]  /*52de0*/  LDL.LU R11, [R1+0x1a54] ;  /* 0x001a5400010b7983 */ /* 0x000ee20000300800 */
[----:B------:R-:W3:Y:S01]  /*52df0*/  LDL.LU R10, [R1+0x1a24] ;  /* 0x001a2400010a7983 */ /* 0x000ee20000300800 */
[----:B------:R0:W-:Y:S02]  /*52e00*/  STL [R1+0x1a00], R29 ;  /* 0x001a001d01007387 */ /* 0x0001e40000100800 */
[----:B------:R-:W3:Y:S02]  /*52e10*/  LDL.LU R18, [R1+0x1a60] ;  /* 0x001a600001127983 */ /* 0x000ee40000300800 */
[----:B------:R1:W-:Y:S01]  /*52e20*/  STL [R1+0x19b8], R28 ;  /* 0x0019b81c01007387 */ /* 0x0003e20000100800 */
[----:B------:R-:W3:Y:S01]  /*52e30*/  LDL.LU R14, [R1+0x1a18] ;  /* 0x001a1800010e7983 */ /* 0x000ee20000300800 */
[----:B------:R-:W3:Y:S02]  /*52e40*/  LDL.LU R17, [R1+0x1a68] ;  /* 0x001a680001117983 */ /* 0x000ee40000300800 */
[----:B------:R-:W3:Y:S02]  /*52e50*/  LDL.LU R13, [R1+0x1a30] ;  /* 0x001a3000010d7983 */ /* 0x000ee40000300800 */
[----:B------:R-:W3:Y:S01]  /*52e60*/  LDL.LU R16, [R1+0x1a6c] ;  /* 0x001a6c0001107983 */ /* 0x000ee20000300800 */
[----:B0-----:R-:W3:Y:S01]  /*52e70*/  LDL.LU R29, [R1+0x1a3c] ;  /* 0x001a3c00011d7983 */ /* 0x001ee20000300800 */
[----:B-1----:R-:W3:Y:S01]  /*52e80*/  LDL.LU R28, [R1+0x1a74] ;  /* 0x001a7400011c7983 */ /* 0x002ee20000300800 */
[----:B--2---:R-:W-:-:S05]  /*52e90*/  IADD3 R21, P1, R21, R24, RZ ;  /* 0x0000001815157210 */ /* 0x004fca0007f3e0ff */
[----:B------:R0:W-:Y:S04]  /*52ea0*/  STL [R1+0x1a08], R21 ;  /* 0x001a081501007387 */ /* 0x0001e80000100800 */
[----:B0-----:R-:W2:Y:S02]  /*52eb0*/  LDL.LU R21, [R1+0x1f78] ;  /* 0x001f780001157983 */ /* 0x001ea40000300800 */
[----:B--2---:R-:W-:-:S05]  /*52ec0*/  IMAD.X R21, R21, 0x1, R0, P2 ;  /* 0x0000000115157824 */ /* 0x004fca00010e0600 */
        /* <DEDUP_REMOVED lines=17> */
[-C--:B---3--:R-:W-:Y:S01]  /*52fe0*/  IADD3 R11, P5, R11, R24.reuse, RZ ;  /* 0x000000180b0b7210 */ /* 0x088fe20007fbe0ff */
        /* <DEDUP_REMOVED lines=30> */
[----:B------:R-:W-:Y:S01]  /*531d0*/  STL [R1+0x1a60], R18 ;  /* 0x001a601201007387 */ /* 0x000fe20000100800 */
[----:B------:R-:W-:Y:S01]  /*531e0*/  STL [R1+0x1a18], R14 ;  /* 0x001a180e01007387 */ /* 0x000fe20000100800 */
        /* <DEDUP_REMOVED lines=10> */
[----:B------:R-:W-:Y:S01]  /*53290*/  STL [R1+0x1a74], R28 ;  /* 0x001a741c01007387 */ /* 0x000fe20000100800 */
[--C-:B--2---:R-:W-:Y:S01]  /*532a0*/  IMAD.X R15, R15, 0x1, R0.reuse, P4 ;  /* 0x000000010f0f7824 */ /* 0x104fe200020e0600 */
[----:B---3--:R-:W-:Y:S02]  /*532b0*/  IADD3 R12, P4, R12, R24, RZ ;  /* 0x000000180c0c7210 */ /* 0x008fe40007f9e0ff */
[----:B----4-:R0:W-:Y:S04]  /*532c0*/  STL [R1+0x1f70], R21 ;  /* 0x001f701501007387 */ /* 0x0101e80000100800 */
        /* <DEDUP_REMOVED lines=18> */
[----:B------:R0:W-:Y:S02]  /*533f0*/  STL [R1+0x1a44], R15 ;  /* 0x001a440f01007387 */ /* 0x0001e40000100800 */
[----:B------:R-:W3:Y:S01]  /*53400*/  LDL.LU R11, [R1+0x1a9c] ;  /* 0x001a9c00010b7983 */ /* 0x000ee20000300800 */
[----:B------:R1:W-:Y:S01]  /*53410*/  STL [R1+0x1a80], R12 ;  /* 0x001a800c01007387 */ /* 0x0003e20000100800 */
[----:B------:R-:W3:Y:S02]  /*53420*/  LDL.LU R10, [R1+0x1ad4] ;  /* 0x001ad400010a7983 */ /* 0x000ee40000300800 */
[----:B------:R-:W3:Y:S02]  /*53430*/  LDL.LU R18, [R1+0x1aa4] ;  /* 0x001aa40001127983 */ /* 0x000ee40000300800 */
[----:B------:R-:W3:Y:S01]  /*53440*/  LDL.LU R14, [R1+0x1ae0] ;  /* 0x001ae000010e7983 */ /* 0x000ee20000300800 */
[----:B------:R-:W3:Y:S01]  /*53450*/  LDL.LU R17, [R1+0x1a98] ;  /* 0x001a980001117983 */ /* 0x000ee20000300800 */
[----:B------:R-:W3:Y:S02]  /*53460*/  LDL.LU R13, [R1+0x1ae8] ;  /* 0x001ae800010d7983 */ /* 0x000ee40000300800 */
[----:B------:R-:W3:Y:S01]  /*53470*/  LDL.LU R16, [R1+0x1ab0] ;  /* 0x001ab00001107983 */ /* 0x000ee20000300800 */
[----:B0-----:R-:W3:Y:S01]  /*53480*/  LDL.LU R15, [R1+0x1aec] ;  /* 0x001aec00010f7983 */ /* 0x001ee20000300800 */
[----:B-1----:R-:W3:Y:S02]  /*53490*/  LDL.LU R12, [R1+0x1abc] ;  /* 0x001abc00010c7983 */ /* 0x002ee40000300800 */
[----:B--2---:R-:W-:-:S05]  /*534a0*/  IMAD.X R21, R21, 0x1, R0, P5 ;  /* 0x0000000115157824 */ /* 0x004fca00028e0600 */
[----:B------:R0:W-:Y:S04]  /*534b0*/  STL [R1+0x1a38], R21 ;  /* 0x001a381501007387 */ /* 0x0001e80000100800 */
[----:B0-----:R-:W2:Y:S02]  /*534c0*/  LDL.LU R21, [R1+0x1f70] ;  /* 0x001f700001157983 */ /* 0x001ea40000300800 */
[----:B--2---:R-:W-:-:S05]  /*534d0*/  IADD3 R21, P5, R21, R24, RZ ;  /* 0x0000001815157210 */ /* 0x004fca0007fbe0ff */
[----:B------:R0:W-:Y:S04]  /*534e0*/  STL [R1+0x1a88], R21 ;  /* 0x001a881501007387 */ /* 0x0001e80000100800 */
[----:B0-----:R-:W2:Y:S01]  /*534f0*/  LDL.LU R21, [R1+0x1f6c] ;  /* 0x001f6c0001157983 */ /* 0x001ea20000300800 */
[--C-:B----4-:R-:W-:Y:S01]  /*53500*/  IMAD.X R22, R22, 0x1, R0.reuse, P1 ;  /* 0x0000000116167824 */ /* 0x110fe200008e0600 */
[-C--:B---3--:R-:W-:Y:S01]  /*53510*/  IADD3 R23, P1, R23, R24.reuse, RZ ;  /* 0x0000001817177210 */ /* 0x088fe20007f3e0ff */
        /* <DEDUP_REMOVED lines=30> */
[----:B------:R-:W-:Y:S01]  /*53700*/  STL [R1+0x1aac], R3 ;  /* 0x001aac0301007387 */ /* 0x000fe20000100800 */
[-C--:B------:R-:W-:Y:S01]  /*53710*/  IADD3 R2, P6, R2, R24.reuse, RZ ;  /* 0x0000001802027210 */ /* 0x080fe20007fde0ff */
        /* <DEDUP_REMOVED lines=25> */
[-C--:B--2---:R-:W-:Y:S01]  /*538b0*/  IADD3 R29, P1, R29, R24.reuse, RZ ;  /* 0x000000181d1d7210 */ /* 0x084fe20007f3e0ff */
[----:B---3--:R-:W-:Y:S02]  /*538c0*/  IMAD.X R28, R28, 0x1, R0, P2 ;  /* 0x000000011c1c7824 */ /* 0x008fe400010e0600 */
        /* <DEDUP_REMOVED lines=17> */
[----:B------:R0:W-:Y:S01]  /*539e0*/  STL [R1+0x1af4], R29 ;  /* 0x001af41d01007387 */ /* 0x0001e20000100800 */
[----:B------:R-:W3:Y:S02]  /*539f0*/  LDL.LU R25, [R1+0x1b48] ;  /* 0x001b480001197983 */ /* 0x000ee40000300800 */
[----:B------:R1:W-:Y:S02]  /*53a00*/  STL [R1+0x1ac4], R28 ;  /* 0x001ac41c01007387 */ /* 0x0003e40000100800 */
        /* <DEDUP_REMOVED lines=43> */
[--C-:B------:R-:W-:Y:S02]  /*53cc0*/  IMAD.X R6, R6, 0x1, R0.reuse, P3 ;  /* 0x0000000106067824 */ /* 0x100fe400018e0600 */
[----:B------:R-:W-:Y:S01]  /*53cd0*/  STL [R1+0x1b20], R9 ;  /* 0x001b200901007387 */ /* 0x000fe20000100800 */
[-C--:B------:R-:W-:Y:S01]  /*53ce0*/  IADD3 R15, P3, R15, R24.reuse, RZ ;  /* 0x000000180f0f7210 */ /* 0x080fe20007f7e0ff */
[----:B------:R-:W-:Y:S01]  /*53cf0*/  STL [R1+0x1ad8], R8 ;  /* 0x001ad80801007387 */ /* 0x000fe20000100800 */
[----:B------:R-:W-:Y:S02]  /*53d00*/  STL [R1+0x1b28], R7 ;  /* 0x001b280701007387 */ /* 0x000fe40000100800 */
[----:B------:R-:W-:Y:S02]  /*53d10*/  STL [R1+0x1af0], R3 ;  /* 0x001af00301007387 */ /* 0x000fe40000100800 */
[----:B------:R-:W-:Y:S01]  /*53d20*/  STL [R1+0x1b2c], R4 ;  /* 0x001b2c0401007387 */ /* 0x000fe20000100800 */
[----:B------:R0:W-:Y:S01]  /*53d30*/  STL [R1+0x1b34], R15 ;  /* 0x001b340f01007387 */ /* 0x0001e20000100800 */
        /* <DEDUP_REMOVED lines=67> */
[----:B------:R-:W-:Y:S01]  /*54170*/  IADD3 R9, P4, R9, R24, RZ ;  /* 0x0000001809097210 */ /* 0x000fe20007f9e0ff */
[----:B------:R-:W-:-:S02]  /*54180*/  IMAD.X R8, R8, 0x1, R0, P5 ;  /* 0x0000000108087824 */ /* 0x000fc400028e0600 */
[--C-:B------:R-:W-:Y:S01]  /*54190*/  IMAD.X R29, R29, 0x1, R0.reuse, P6 ;  /* 0x000000011d1d7824 */ /* 0x100fe200030e0600 */
[-C--:B------:R-:W-:Y:S02]  /*541a0*/  IADD3 R3, P5, R3, R24.reuse, RZ ;  /* 0x0000001803037210 */ /* 0x080fe40007fbe0ff */
[-C--:B------:R-:W-:Y:S01]  /*541b0*/  IADD3 R28, P6, R28, R24.reuse, RZ ;  /* 0x000000181c1c7210 */ /* 0x080fe20007fde0ff */
[--C-:B------:R-:W-:Y:S01]  /*541c0*/  IMAD.X R5, R5, 0x1, R0.reuse, P2 ;  /* 0x0000000105057824 */ /* 0x100fe200010e0600 */
[-C--:B------:R-:W-:Y:S01]  /*541d0*/  IADD3 R2, P2, R2, R24.reuse, RZ ;  /* 0x0000001802027210 */ /* 0x080fe20007f5e0ff */
[--C-:B------:R-:W-:Y:S01]  /*541e0*/  IMAD.X R25, R25, 0x1, R0.reuse, P3 ;  /* 0x0000000119197824 */ /* 0x100fe200018e0600 */
[-C--:B------:R-:W-:Y:S01]  /*541f0*/  IADD3 R19, P3, R19, R24.reuse, RZ ;  /* 0x0000001813137210 */ /* 0x080fe20007f7e0ff */
[--C-:B------:R-:W-:Y:S01]  /*54200*/  IMAD.X R11, R11, 0x1, R0.reuse, P4 ;  /* 0x000000010b0b7824 */ /* 0x100fe200020e0600 */
[----:B------:R-:W-:Y:S01]  /*54210*/  IADD3 R10, P4, R10, UR8, RZ ;  /* 0x000000080a0a7c10 */ /* 0x000fe2000ff9e0ff */
[--C-:B------:R-:W-:Y:S01]  /*54220*/  IMAD.X R18, R18, 0x1, R0.reuse, P5 ;  /* 0x0000000112127824 */ /* 0x100fe200028e0600 */
[----:B------:R-:W-:Y:S01]  /*54230*/  IADD3 R14, P5, R14, UR8, RZ ;  /* 0x000000080e0e7c10 */ /* 0x000fe2000ffbe0ff */
[--C-:B------:R-:W-:Y:S01]  /*54240*/  IMAD.X R17, R17, 0x1, R0.reuse, P6 ;  /* 0x0000000111117824 */ /* 0x100fe200030e0600 */
[----:B------:R-:W-:Y:S01]  /*54250*/  IADD3 R13, P6, R13, UR8, RZ ;  /* 0x000000080d0d7c10 */ /* 0x000fe2000ffde0ff */
[----:B--2---:R-:W-:Y:S01]  /*54260*/  IMAD.X R7, R7, 0x1, R0, P1 ;  /* 0x0000000107077824 */ /* 0x004fe200008e0600 */
[----:B------:R-:W-:-:S04]  /*54270*/  IADD3 R21, P1, R21, R24, RZ ;  /* 0x0000001815157210 */ /* 0x000fc80007f3e0ff */
[----:B------:R0:W-:Y:S04]  /*54280*/  STL [R1+0x1b38], R7 ;  /* 0x001b380701007387 */ /* 0x0001e80000100800 */
        /* <DEDUP_REMOVED lines=12> */
[----:B------:R-:W-:Y:S01]  /*54350*/  IADD3 R6, P1, R6, R24, RZ ;  /* 0x0000001806067210 */ /* 0x000fe20007f3e0ff */
[----:B0-----:R-:W3:Y:S01]  /*54360*/  LDL.LU R29, [R1+0x1c20] ;  /* 0x001c2000011d7983 */ /* 0x001ee20000300800 */
[----:B------:R0:W-:Y:S03]  /*54370*/  STL [R1+0x1bac], R28 ;  /* 0x001bac1c01007387 */ /* 0x0001e60000100800 */
[----:B0-----:R-:W4:Y:S01]  /*54380*/  LDL.LU R28, [R1+0x1bbc] ;  /* 0x001bbc00011c7983 */ /* 0x001f220000300800 */
[----:B------:R-:W-:Y:S02]  /*54390*/  STL [R1+0x1b7c], R4 ;  /* 0x001b7c0401007387 */ /* 0x000fe40000100800 */
[----:B------:R0:W-:Y:S02]  /*543a0*/  STL [R1+0x1bb4], R6 ;  /* 0x001bb40601007387 */ /* 0x0001e40000100800 */
[----:B------:R1:W-:Y:S01]  /*543b0*/  STL [R1+0x1b84], R5 ;  /* 0x001b840501007387 */ /* 0x0003e20000100800 */
[----:B------:R0:W-:Y:S01]  /*543c0*/  STL [R1+0x1bc0], R2 ;  /* 0x001bc00201007387 */ /* 0x0001e20000100800 */
[----:B------:R0:W-:Y:S02]  /*543d0*/  STL [R1+0x1b78], R25 ;  /* 0x001b781901007387 */ /* 0x0001e40000100800 */
[----:B------:R1:W-:Y:S02]  /*543e0*/  STL [R1+0x1bc4], R19 ;  /* 0x001bc41301007387 */ /* 0x0003e40000100800 */
[----:B------:R1:W-:Y:S01]  /*543f0*/  STL [R1+0x1b90], R11 ;  /* 0x001b900b01007387 */ /* 0x0003e20000100800 */
[----:B------:R3:W-:Y:S01]  /*54400*/  STL [R1+0x1bdc], R10 ;  /* 0x001bdc0a01007387 */ /* 0x0007e20000100800 */
[----:B------:R3:W-:Y:S02]  /*54410*/  STL [R1+0x1b9c], R18 ;  /* 0x001b9c1201007387 */ /* 0x0007e40000100800 */
[----:B------:R-:W-:-:S02]  /*54420*/  IMAD.X R16, R16, 0x1, R0, P1 ;  /* 0x0000000110107824 */ /* 0x000fc400008e0600 */
[----:B------:R3:W-:Y:S01]  /*54430*/  STL [R1+0x1c2c], R14 ;  /* 0x001c2c0e01007387 */ /* 0x0007e20000100800 */
[----:B------:R-:W-:Y:S01]  /*54440*/  IADD3 R15, P1, R15, UR8, RZ ;  /* 0x000000080f0f7c10 */ /* 0x000fe2000ff3e0ff */
[----:B------:R3:W-:Y:S01]  /*54450*/  STL [R1+0x1ba4], R17 ;  /* 0x001ba41101007387 */ /* 0x0007e20000100800 */
[----:B------:R3:W-:Y:S02]  /*54460*/  STL [R1+0x1c28], R13 ;  /* 0x001c280d01007387 */ /* 0x0007e40000100800 */
[----:B0-----:R-:W3:Y:S02]  /*54470*/  LDL.LU R6, [R1+0x1c1c] ;  /* 0x001c1c0001067983 */ /* 0x001ee40000300800 */
[----:B------:R0:W-:Y:S01]  /*54480*/  STL [R1+0x1b98], R16 ;  /* 0x001b981001007387 */ /* 0x0001e20000100800 */
[----:B-1----:R-:W3:Y:S01]  /*54490*/  LDL.LU R5, [R1+0x1bb8] ;  /* 0x001bb80001057983 */ /* 0x002ee20000300800 */
[----:B------:R1:W-:Y:S02]  /*544a0*/  STL [R1+0x1c24], R15 ;  /* 0x001c240f01007387 */ /* 0x0003e40000100800 */
[----:B------:R-:W3:Y:S02]  /*544b0*/  LDL.LU R2, [R1+0x1c18] ;  /* 0x001c180001027983 */ /* 0x000ee40000300800 */
[----:B------:R-:W-:-:S05]  /*544c0*/  IMAD.X R12, R12, 0x1, R0, P2 ;  /* 0x000000010c0c7824 */ /* 0x000fca00010e0600 */
        /* <DEDUP_REMOVED lines=14> */
[----:B---3--:R-:W-:-:S05]  /*545b0*/  IADD3 R29, P2, R29, UR8, RZ ;  /* 0x000000081d1d7c10 */ /* 0x008fca000ff5e0ff */
[----:B------:R3:W-:Y:S01]  /*545c0*/  STL [R1+0x1c20], R29 ;  /* 0x001c201d01007387 */ /* 0x0007e20000100800 */
[----:B------:R-:W2:Y:S02]  /*545d0*/  LDL.LU R11, [R1+0x1c04] ;  /* 0x001c0400010b7983 */ /* 0x000ea40000300800 */
[----:B----4-:R-:W-:-:S05]  /*545e0*/  IMAD.X R28, R28, 0x1, R0, P3 ;  /* 0x000000011c1c7824 */ /* 0x010fca00018e0600 */
[----:B------:R4:W-:Y:S01]  /*545f0*/  STL [R1+0x1bbc], R28 ;  /* 0x001bbc1c01007387 */ /* 0x0009e20000100800 */
[----:B---3--:R-:W3:Y:S03]  /*54600*/  LDL.LU R10, [R1+0x1c54] ;  /* 0x001c5400010a7983 */ /* 0x008ee60000300800 */
[----:B------:R-:W3:Y:S01]  /*54610*/  LDL.LU R18, [R1+0x1bfc] ;  /* 0x001bfc0001127983 */ /* 0x000ee20000300800 */
[----:B------:R-:W3:Y:S03]  /*54620*/  LDL.LU R14, [R1+0x1c5c] ;  /* 0x001c5c00010e7983 */ /* 0x000ee60000300800 */
[----:B------:R-:W3:Y:S01]  /*54630*/  LDL.LU R17, [R1+0x1bf8] ;  /* 0x001bf80001117983 */ /* 0x000ee20000300800 */
[----:B------:R-:W3:Y:S02]  /*54640*/  LDL.LU R13, [R1+0x1c64] ;  /* 0x001c6400010d7983 */ /* 0x000ee40000300800 */
[----:B0-----:R-:W3:Y:S02]  /*54650*/  LDL.LU R16, [R1+0x1bf4] ;  /* 0x001bf40001107983 */ /* 0x001ee40000300800 */
[----:B-1----:R-:W3:Y:S01]  /*54660*/  LDL.LU R15, [R1+0x1c6c] ;  /* 0x001c6c00010f7983 */ /* 0x002ee20000300800 */
[----:B------:R-:W3:Y:S01]  /*54670*/  LDL.LU R12, [R1+0x1bf0] ;  /* 0x001bf000010c7983 */ /* 0x000ee20000300800 */
[----:B------:R-:W3:Y:S02]  /*54680*/  LDL.LU R29, [R1+0x1c74] ;  /* 0x001c7400011d7983 */ /* 0x000ee40000300800 */
[----:B----4-:R-:W4:Y:S02]  /*54690*/  LDL.LU R28, [R1+0x1bec] ;  /* 0x001bec00011c7983 */ /* 0x010f240000300800 */
[----:B------:R0:W-:Y:S01]  /*546a0*/  STL [R1+0x1f30], R0 ;  /* 0x001f300001007387 */ /* 0x0001e20000100800 */
[----:B------:R-:W-:-:S02]  /*546b0*/  IADD3 R6, P3, R6, UR8, RZ ;  /* 0x0000000806067c10 */ /* 0x000fc4000ff7e0ff */
[----:B------:R-:W-:Y:S01]  /*546c0*/  IADD3.X R5, R5, UR5, RZ, P4, !PT ;  /* 0x0000000505057c10 */ /* 0x000fe2000a7fe4ff */
[----:B0-----:R-:W4:Y:S01]  /*546d0*/  LDL.LU R0, [R1+0x1bd8] ;  /* 0x001bd80001007983 */ /* 0x001f220000300800 */
[----:B------:R-:W-:Y:S01]  /*546e0*/  IADD3 R2, P4, R2, UR8, RZ ;  /* 0x0000000802027c10 */ /* 0x000fe2000ff9e0ff */
[----:B------:R0:W-:Y:S02]  /*546f0*/  STL [R1+0x1c1c], R6 ;  /* 0x001c1c0601007387 */ /* 0x0001e40000100800 */
[----:B0-----:R-:W4:Y:S01]  /*54700*/  LDL.LU R6, [R1+0x1f54] ;  /* 0x001f540001067983 */ /* 0x001f220000300800 */
[----:B------:R0:W-:Y:S03]  /*54710*/  STL [R1+0x1bb8], R5 ;  /* 0x001bb80501007387 */ /* 0x0001e60000100800 */
[----:B0-----:R-:W4:Y:S01]  /*54720*/  LDL.LU R5, [R1+0x1f50] ;  /* 0x001f500001057983 */ /* 0x001f220000300800 */
[----:B------:R0:W-:Y:S03]  /*54730*/  STL [R1+0x1c18], R2 ;  /* 0x001c180201007387 */ /* 0x0001e60000100800 */
[----:B0-----:R-:W4:Y:S01]  /*54740*/  LDL.LU R2, [R1+0x1f4c] ;  /* 0x001f4c0001027983 */ /* 0x001f220000300800 */
[----:B------:R-:W-:Y:S01]  /*54750*/  IADD3.X R20, R20, UR5, RZ, P6, !PT ;  /* 0x0000000514147c10 */ /* 0x000fe2000b7fe4ff */
[----:B------:R-:W-:Y:S01]  /*54760*/  IADD3 R22, P6, R22, UR8, RZ ;  /* 0x0000000816167c10 */ /* 0x000fe2000ffde0ff */
        /* <DEDUP_REMOVED lines=8> */
[----:B--2---:R-:W-:-:S02]  /*547f0*/  IADD3.X R11, R11, UR5, RZ, P6, !PT ;  /* 0x000000050b0b7c10 */ /* 0x004fc4000b7fe4ff */
[----:B---3--:R-:W-:Y:S02]  /*54800*/  IADD3 R10, P6, R10, UR8, RZ ;  /* 0x000000080a0a7c10 */ /* 0x008fe4000ffde0ff */
[----:B----4-:R-:W-:Y:S01]  /*54810*/  IADD3.X R0, R0, UR5, RZ, P5, !PT ;  /* 0x0000000500007c10 */ /* 0x010fe2000affe4ff */
[----:B------:R-:W-:-:S04]  /*54820*/  IADD3 R21, P5, R21, UR8, RZ ;  /* 0x0000000815157c10 */ /* 0x000fc8000ffbe0ff */
[----:B------:R-:W-:Y:S01]  /*54830*/  STL [R1+0x1bd8], R0 ;  /* 0x001bd80001007387 */ /* 0x000fe20000100800 */
[----:B------:R-:W-:Y:S02]  /*54840*/  STL [R1+0x1c10], R21 ;  /* 0x001c101501007387 */ /* 0x000fe40000100800 */
[----:B------:R-:W-:Y:S02]  /*54850*/  STL [R1+0x1bd4], R20 ;  /* 0x001bd41401007387 */ /* 0x000fe40000100800 */
[----:B------:R-:W-:Y:S01]  /*54860*/  STL [R1+0x1c08], R22 ;  /* 0x001c081601007387 */ /* 0x000fe20000100800 */
[----:B------:R-:W-:Y:S01]  /*54870*/  STL [R1+0x1bd0], R23 ;  /* 0x001bd01701007387 */ /* 0x000fe20000100800 */
[----:B------:R-:W-:Y:S02]  /*54880*/  STL [R1+0x1c00], R26 ;  /* 0x001c001a01007387 */ /* 0x000fe40000100800 */
[----:B------:R-:W-:Y:S02]  /*54890*/  STL [R1+0x1bcc], R27 ;  /* 0x001bcc1b01007387 */ /* 0x000fe40000100800 */
[----:B------:R0:W-:Y:S01]  /*548a0*/  STL [R1+0x1c34], R9 ;  /* 0x001c340901007387 */ /* 0x0001e20000100800 */
[----:B------:R-:W-:Y:S01]  /*548b0*/  STL [R1+0x1bc8], R8 ;  /* 0x001bc80801007387 */ /* 0x000fe20000100800 */
[----:B------:R1:W-:Y:S01]  /*548c0*/  STL [R1+0x1c3c], R3 ;  /* 0x001c3c0301007387 */ /* 0x0003e20000100800 */
[----:B------:R-:W-:Y:S01]  /*548d0*/  IADD3.X R24, R24, UR5, RZ, P5, !PT ;  /* 0x0000000518187c10 */ /* 0x000fe2000affe4ff */
[----:B------:R-:W-:Y:S01]  /*548e0*/  STL [R1+0x1c14], R4 ;  /* 0x001c140401007387 */ /* 0x000fe20000100800 */
[----:B------:R-:W-:Y:S01]  /*548f0*/  IADD3 R19, P5, R19, UR8, RZ ;  /* 0x0000000813137c10 */ /* 0x000fe2000ffbe0ff */
[----:B------:R-:W-:Y:S01]  /*54900*/  STL [R1+0x1c44], R25 ;  /* 0x001c441901007387 */ /* 0x000fe20000100800 */
[----:B0-----:R-:W-:-:S02]  /*54910*/  IMAD.MOV.U32 R9, RZ, RZ, R6 ;  /* 0x000000ffff097224 */ /* 0x001fc400078e0006 */
[----:B-1----:R-:W-:Y:S01]  /*54920*/  IMAD.MOV.U32 R3, RZ, RZ, R7 ;  /* 0x000000ffff037224 */ /* 0x002fe200078e0007 */
[----:B------:R-:W-:Y:S01]  /*54930*/  IADD3.X R18, R18, UR5, RZ, P1, !PT ;  /* 0x0000000512127c10 */ /* 0x000fe20008ffe4ff */
[----:B------:R-:W-:Y:S02]  /*54940*/  IADD3 R14, P1, R14, UR8, RZ ;  /* 0x000000080e0e7c10 */ /* 0x000fe4000ff3e0ff */
[----:B------:R-:W-:Y:S02]  /*54950*/  IMAD.MOV.U32 R8, RZ, RZ, R2 ;  /* 0x000000ffff087224 */ /* 0x000fe400078e0002 */
[----:B------:R-:W-:Y:S01]  /*54960*/  IMAD.MOV.U32 R2, RZ, RZ, R5 ;  /* 0x000000ffff027224 */ /* 0x000fe200078e0005 */
[----:B------:R-:W-:Y:S02]  /*54970*/  IADD3.X R17, R17, UR5, RZ, P2, !PT ;  /* 0x0000000511117c10 */ /* 0x000fe400097fe4ff */
[----:B------:R-:W-:Y:S02]  /*54980*/  STL.64 [R1+0x5e0], R8 ;  /* 0x0005e00801007387 */ /* 0x000fe40000100a00 */
[----:B------:R-:W-:Y:S02]  /*54990*/  STL.64 [R1+0x5d8], R2 ;  /* 0x0005d80201007387 */ /* 0x000fe40000100a00 */
[----:B------:R-:W-:Y:S02]  /*549a0*/  STL [R1+0x1c0c], R24 ;  /* 0x001c0c1801007387 */ /* 0x000fe40000100800 */
[----:B------:R-:W-:Y:S01]  /*549b0*/  STL [R1+0x1c4c], R19 ;  /* 0x001c4c1301007387 */ /* 0x000fe20000100800 */
[----:B------:R-:W-:Y:S01]  /*549c0*/  STL [R1+0x1c04], R11 ;  /* 0x001c040b01007387 */ /* 0x000fe20000100800 */
[----:B------:R-:W-:Y:S01]  /*549d0*/  IADD3 R13, P2, R13, UR8, RZ ;  /* 0x000000080d0d7c10 */ /* 0x000fe2000ff5e0ff */
[----:B------:R-:W-:Y:S01]  /*549e0*/  STL [R1+0x1c54], R10 ;  /* 0x001c540a01007387 */ /* 0x000fe20000100800 */
[----:B------:R-:W-:Y:S01]  /*549f0*/  IADD3.X R16, R16, UR5, RZ, P3, !PT ;  /* 0x0000000510107c10 */ /* 0x000fe20009ffe4ff */
[----:B------:R-:W-:Y:S01]  /*54a00*/  STL [R1+0x1bfc], R18 ;  /* 0x001bfc1201007387 */ /* 0x000fe20000100800 */
[----:B------:R-:W-:Y:S01]  /*54a10*/  IADD3 R15, P3, R15, UR8, RZ ;  /* 0x000000080f0f7c10 */ /* 0x000fe2000ff7e0ff */
[----:B------:R-:W-:Y:S02]  /*54a20*/  STL [R1+0x1c5c], R14 ;  /* 0x001c5c0e01007387 */ /* 0x000fe40000100800 */
[----:B------:R-:W-:Y:S01]  /*54a30*/  STL [R1+0x1bf8], R17 ;  /* 0x001bf81101007387 */ /* 0x000fe20000100800 */
[----:B------:R-:W-:Y:S01]  /*54a40*/  STL [R1+0x1c64], R13 ;  /* 0x001c640d01007387 */ /* 0x000fe20000100800 */
[----:B------:R-:W-:Y:S02]  /*54a50*/  STL [R1+0x1bf4], R16 ;  /* 0x001bf41001007387 */ /* 0x000fe40000100800 */
[----:B------:R-:W-:Y:S02]  /*54a60*/  STL [R1+0x1c6c], R15 ;  /* 0x001c6c0f01007387 */ /* 0x000fe40000100800 */
[----:B------:R-:W2:Y:S01]  /*54a70*/  LDL.LU R5, [R1+0x1c84] ;  /* 0x001c840001057983 */ /* 0x000ea20000300800 */
[----:B------:R-:W-:Y:S01]  /*54a80*/  IADD3.X R12, R12, UR5, RZ, P4, !PT ;  /* 0x000000050c0c7c10 */ /* 0x000fe2000a7fe4ff */
[----:B------:R-:W-:-:S04]  /*54a90*/  IADD3 R29, P4, R29, UR8, RZ ;  /* 0x000000081d1d7c10 */ /* 0x000fc8000ff9e0ff */
[----:B------:R-:W-:Y:S04]  /*54aa0*/  STL [R1+0x1bf0], R12 ;  /* 0x001bf00c01007387 */ /* 0x000fe80000100800 */
[----:B--2---:R0:W-:Y:S01]  /*54ab0*/  STL [R1+0x1f44], R5 ;  /* 0x001f440501007387 */ /* 0x0041e20000100800 */
[----:B------:R-:W-:Y:S03]  /*54ac0*/  STL [R1+0x1c74], R29 ;  /* 0x001c741d01007387 */ /* 0x000fe60000100800 */
[----:B0-----:R-:W2:Y:S01]  /*54ad0*/  LDL.LU R5, [R1+0x1be8] ;  /* 0x001be80001057983 */ /* 0x001ea20000300800 */
[----:B------:R-:W-:-:S05]  /*54ae0*/  IADD3.X R28, R28, UR5, RZ, P5, !PT ;  /* 0x000000051c1c7c10 */ /* 0x000fca000affe4ff */
[----:B------:R-:W-:Y:S04]  /*54af0*/  STL [R1+0x1bec], R28 ;  /* 0x001bec1c01007387 */ /* 0x000fe80000100800 */
        /* <DEDUP_REMOVED lines=30> */
[----:B--2---:R-:W-:-:S05]  /*54ce0*/  IADD3 R5, P5, R5, UR8, RZ ;  /* 0x0000000805057c10 */ /* 0x004fca000ffbe0ff */
[----:B------:R0:W-:Y:S04]  /*54cf0*/  STL [R1+0x1c7c], R5 ;  /* 0x001c7c0501007387 */ /* 0x0001e80000100800 */
[----:B0-----:R-:W2:Y:S02]  /*54d00*/  LDL.LU R5, [R1+0x1f48] ;  /* 0x001f480001057983 */ /* 0x001ea40000300800 */
[----:B--2---:R-:W-:-:S05]  /*54d10*/  IADD3.X R5, R5, UR5, RZ, P6, !PT ;  /* 0x0000000505057c10 */ /* 0x004fca000b7fe4ff */
[----:B------:R0:W-:Y:S04]  /*54d20*/  STL [R1+0x1be8], R5 ;  /* 0x001be80501007387 */ /* 0x0001e80000100800 */
[----:B0-----:R-:W2:Y:S01]  /*54d30*/  LDL.LU R5, [R1+0x1f44] ;  /* 0x001f440001057983 */ /* 0x001ea20000300800 */
[----:B---3--:R-:W-:Y:S01]  /*54d40*/  IADD3.X R7, R7, UR5, RZ, P1, !PT ;  /* 0x0000000507077c10 */ /* 0x008fe20008ffe4ff */
[----:B----4-:R-:W-:Y:S01]  /*54d50*/  IADD3 R2, P1, R2, UR8, RZ ;  /* 0x0000000802027c10 */ /* 0x010fe2000ff3e0ff */
        /* <DEDUP_REMOVED lines=18> */
[----:B------:R-:W-:-:S02]  /*54e80*/  IADD3.X R15, R15, UR5, RZ, P1, !PT ;  /* 0x000000050f0f7c10 */ /* 0x000fc40008ffe4ff */
[----:B--2---:R-:W-:-:S05]  /*54e90*/  IADD3 R5, P6, R5, UR8, RZ ;  /* 0x0000000805057c10 */ /* 0x004fca000ffde0ff */
[----:B------:R0:W-:Y:S01]  /*54ea0*/  STL [R1+0x1c84], R5 ;  /* 0x001c840501007387 */ /* 0x0001e20000100800 */
[----:B------:R-:W-:Y:S02]  /*54eb0*/  STL [R1+0x1be4], R7 ;  /* 0x001be40701007387 */ /* 0x000fe40000100800 */
[----:B------:R-:W-:Y:S02]  /*54ec0*/  STL [R1+0x1c8c], R2 ;  /* 0x001c8c0201007387 */ /* 0x000fe40000100800 */
[----:B------:R-:W-:Y:S01]  /*54ed0*/  STL [R1+0x1be0], R6 ;  /* 0x001be00601007387 */ /* 0x000fe20000100800 */
[----:B------:R-:W-:Y:S01]  /*54ee0*/  STL [R1+0x1c94], R0 ;  /* 0x001c940001007387 */ /* 0x000fe20000100800 */
[----:B------:R-:W-:Y:S02]  /*54ef0*/  STL [R1+0x1c30], R21 ;  /* 0x001c301501007387 */ /* 0x000fe40000100800 */
        /* <DEDUP_REMOVED lines=15> */
[----:B------:R-:W-:Y:S01]  /*54ff0*/  IADD3.X R13, R13, UR5, RZ, P6, !PT ;  /* 0x000000050d0d7c10 */ /* 0x000fe2000b7fe4ff */
[----:B------:R-:W-:Y:S01]  /*55000*/  STL [R1+0x1c68], R10 ;  /* 0x001c680a01007387 */ /* 0x000fe20000100800 */
[----:B------:R-:W-:Y:S01]  /*55010*/  IADD3 R16, P6, R16, UR8, RZ ;  /* 0x0000000810107c10 */ /* 0x000fe2000ffde0ff */
[----:B------:R-:W-:Y:S01]  /*55020*/  STL [R1+0x1cd4], R18 ;  /* 0x001cd41201007387 */ /* 0x000fe20000100800 */
[----:B------:R-:W-:Y:S02]  /*55030*/  STL [R1+0x1c70], R14 ;  /* 0x001c700e01007387 */ /* 0x000fe40000100800 */
[----:B------:R-:W-:Y:S02]  /*55040*/  STL [R1+0x1cdc], R17 ;  /* 0x001cdc1101007387 */ /* 0x000fe40000100800 */
[----:B------:R-:W-:Y:S01]  /*55050*/  STL [R1+0x1c78], R13 ;  /* 0x001c780d01007387 */ /* 0x000fe20000100800 */
[----:B------:R-:W-:Y:S01]  /*55060*/  STL [R1+0x1ce4], R16 ;  /* 0x001ce41001007387 */ /* 0x000fe20000100800 */
[----:B------:R-:W-:Y:S02]  /*55070*/  STL [R1+0x1c80], R15 ;  /* 0x001c800f01007387 */ /* 0x000fe40000100800 */
[----:B0-----:R-:W2:Y:S01]  /*55080*/  LDL.LU R5, [R1+0x1c98] ;  /* 0x001c980001057983 */ /* 0x001ea20000300800 */
[----:B------:R-:W-:-:S02]  /*55090*/  IADD3 R12, P1, R12, UR8, RZ ;  /* 0x000000080c0c7c10 */ /* 0x000fc4000ff3e0ff */
[----:B------:R-:W-:-:S03]  /*550a0*/  IADD3.X R29, R29, UR5, RZ, P2, !PT ;  /* 0x000000051d1d7c10 */ /* 0x000fc600097fe4ff */
[----:B------:R-:W-:Y:S04]  /*550b0*/  STL [R1+0x1cec], R12 ;  /* 0x001cec0c01007387 */ /* 0x000fe80000100800 */
[----:B--2---:R0:W-:Y:S01]  /*550c0*/  STL [R1+0x1f3c], R5 ;  /* 0x001f3c0501007387 */ /* 0x0041e20000100800 */
[----:B------:R-:W-:Y:S03]  /*550d0*/  STL [R1+0x1c88], R29 ;  /* 0x001c881d01007387 */ /* 0x000fe60000100800 */
[----:B0-----:R-:W2:Y:S01]  /*550e0*/  LDL.LU R5, [R1+0x1cfc] ;  /* 0x001cfc0001057983 */ /* 0x001ea20000300800 */
[----:B------:R-:W-:-:S05]  /*550f0*/  IADD3 R28, P2, R28, UR8, RZ ;  /* 0x000000081c1c7c10 */ /* 0x000fca000ff5e0ff */
        /* <DEDUP_REMOVED lines=31> */
[----:B--2---:R-:W-:-:S05]  /*552f0*/  IADD3.X R5, R5, UR5, RZ, P3, !PT ;  /* 0x0000000505057c10 */ /* 0x004fca0009ffe4ff */
[----:B------:R0:W-:Y:S04]  /*55300*/  STL [R1+0x1c90], R5 ;  /* 0x001c900501007387 */ /* 0x0001e80000100800 */
[----:B0-----:R-:W2:Y:S02]  /*55310*/  LDL.LU R5, [R1+0x1f40] ;  /* 0x001f400001057983 */ /* 0x001ea40000300800 */
[----:B--2---:R-:W-:-:S05]  /*55320*/  IADD3 R5, P3, R5, UR8, RZ ;  /* 0x0000000805057c10 */ /* 0x004fca000ff7e0ff */
[----:B------:R0:W-:Y:S04]  /*55330*/  STL [R1+0x1cfc], R5 ;  /* 0x001cfc0501007387 */ /* 0x0001e80000100800 */
[----:B0-----:R-:W2:Y:S01]  /*55340*/  LDL.LU R5, [R1+0x1f3c] ;  /* 0x001f3c0001057983 */ /* 0x001ea20000300800 */
[----:B----4-:R-:W-:Y:S01]  /*55350*/  IADD3.X R2, R2, UR5, RZ, P5, !PT ;  /* 0x0000000502027c10 */ /* 0x010fe2000affe4ff */
[----:B---3--:R-:W-:Y:S01]  /*55360*/  IADD3 R6, P5, R6, UR8, RZ ;  /* 0x0000000806067c10 */ /* 0x008fe2000ffbe0ff */
        /* <DEDUP_REMOVED lines=18> */
[----:B--2---:R-:W-:Y:S01]  /*55490*/  IADD3.X R5, R5, UR5, RZ, P4, !PT ;  /* 0x0000000505057c10 */ /* 0x004fe2000a7fe4ff */
[----:B------:R-:W-:-:S04]  /*554a0*/  IADD3 R7, P4, R7, UR8, RZ ;  /* 0x0000000807077c10 */ /* 0x000fc8000ff9e0ff */
[----:B------:R-:W-:Y:S01]  /*554b0*/  STL [R1+0x1c98], R5 ;  /* 0x001c980501007387 */ /* 0x000fe20000100800 */
[----:B------:R-:W-:Y:S02]  /*554c0*/  STL [R1+0x1d04], R7 ;  /* 0x001d040701007387 */ /* 0x000fe40000100800 */
[----:B------:R-:W-:Y:S02]  /*554d0*/  STL [R1+0x1ca0], R2 ;  /* 0x001ca00201007387 */ /* 0x000fe40000100800 */
[----:B------:R-:W-:Y:S01]  /*554e0*/  STL [R1+0x1d0c], R6 ;  /* 0x001d0c0601007387 */ /* 0x000fe20000100800 */
[----:B------:R0:W-:Y:S01]  /*554f0*/  STL [R1+0x1ca8], R0 ;  /* 0x001ca80001007387 */ /* 0x0001e20000100800 */
[----:B------:R-:W-:Y:S02]  /*55500*/  STL [R1+0x1d14], R21 ;  /* 0x001d141501007387 */ /* 0x000fe40000100800 */
        /* <DEDUP_REMOVED lines=24> */
[----:B0-----:R-:W2:Y:S01]  /*55690*/  LDL.LU R0, [R1+0x1d7c] ;  /* 0x001d7c0001007983 */ /* 0x001ea20000300800 */
        /* <DEDUP_REMOVED lines=65> */
[----:B------:R-:W-:Y:S02]  /*55ab0*/  IADD3.X R27, R27, UR5, RZ, P5, !PT ;  /* 0x000000051b1b7c10 */ /* 0x000fe4000affe4ff */
[----:B------:R-:W-:Y:S02]  /*55ac0*/  IADD3.X R23, R23, UR5, RZ, P3, !PT ;  /* 0x0000000517177c10 */ /* 0x000fe40009ffe4ff */
[----:B------:R-:W-:Y:S02]  /*55ad0*/  IADD3.X R26, R26, UR5, RZ, P4, !PT ;  /* 0x000000051a1a7c10 */ /* 0x000fe4000a7fe4ff */
[----:B--2---:R-:W-:-:S05]  /*55ae0*/  IADD3 R0, P1, R0, UR8, RZ ;  /* 0x0000000800007c10 */ /* 0x004fca000ff3e0ff */
[----:B------:R0:W-:Y:S04]  /*55af0*/  STL [R1+0x1d7c], R0 ;  /* 0x001d7c0001007387 */ /* 0x0001e80000100800 */
[----:B0-----:R0:W5:Y:S01]  /*55b00*/  LDL.LU R0, [R1+0x1f30] ;  /* 0x001f300001007983 */ /* 0x0011620000300800 */
[----:B------:R1:W-:Y:S03]  /*55b10*/  STL [R1+0x1d18], R20 ;  /* 0x001d181401007387 */ /* 0x0003e60000100800 */
[----:B-1----:R0:W5:Y:S01]  /*55b20*/  LDL.LU R20, [R1+0x1f2c] ;  /* 0x001f2c0001147983 */ /* 0x0021620000300800 */
[----:B------:R1:W-:Y:S03]  /*55b30*/  STL [R1+0x1d84], R21 ;  /* 0x001d841501007387 */ /* 0x0003e60000100800 */
[----:B-1----:R0:W5:Y:S01]  /*55b40*/  LDL.LU R21, [R1+0x1f28] ;  /* 0x001f280001157983 */ /* 0x0021620000300800 */
[----:B------:R1:W-:Y:S03]  /*55b50*/  STL [R1+0x1d20], R9 ;  /* 0x001d200901007387 */ /* 0x0003e60000100800 */
[----:B-1----:R0:W5:Y:S01]  /*55b60*/  LDL.LU R9, [R1+0x1f24] ;  /* 0x001f240001097983 */ /* 0x0021620000300800 */
[----:B------:R1:W-:Y:S01]  /*55b70*/  STL [R1+0x1d8c], R8 ;  /* 0x001d8c0801007387 */ /* 0x0003e20000100800 */
[----:B------:R-:W-:-:S02]  /*55b80*/  IADD3.X R19, R19, UR5, RZ, P1, !PT ;  /* 0x0000000513137c10 */ /* 0x000fc40008ffe4ff */
[----:B-1----:R0:W5:Y:S01]  /*55b90*/  LDL.LU R8, [R1+0x1f20] ;  /* 0x001f200001087983 */ /* 0x0021620000300800 */
[----:B------:R1:W-:Y:S01]  /*55ba0*/  STL [R1+0x1d28], R3 ;  /* 0x001d280301007387 */ /* 0x0003e20000100800 */
[----:B------:R-:W-:Y:S02]  /*55bb0*/  IADD3 R14, P1, R14, UR8, RZ ;  /* 0x000000080e0e7c10 */ /* 0x000fe4000ff3e0ff */
[----:B-1----:R0:W5:Y:S01]  /*55bc0*/  LDL.LU R3, [R1+0x1f1c] ;  /* 0x001f1c0001037983 */ /* 0x0021620000300800 */
[----:B------:R1:W-:Y:S03]  /*55bd0*/  STL [R1+0x1d94], R4 ;  /* 0x001d940401007387 */ /* 0x0003e60000100800 */
        /* <DEDUP_REMOVED lines=29> */
[----:B------:R1:W-:Y:S02]  /*55db0*/  STL [R1+0x1db0], R28 ;  /* 0x001db01c01007387 */ /* 0x0003e40000100800 */
[----:B------:R0:W-:Y:S02]  /*55dc0*/  STL [R1+0x1d68], R5 ;  /* 0x001d680501007387 */ /* 0x0001e40000100800 */
[----:B------:R0:W-:Y:S01]  /*55dd0*/  STL [R1+0x1dac], R7 ;  /* 0x001dac0701007387 */ /* 0x0001e20000100800 */
[----:B------:R0:W-:Y:S01]  /*55de0*/  STL [R1+0x1d70], R2 ;  /* 0x001d700201007387 */ /* 0x0001e20000100800 */
[----:B------:R0:W-:Y:S03]  /*55df0*/  STL [R1+0x1da8], R6 ;  /* 0x001da80601007387 */ /* 0x0001e60000100800 */
[----:B-1----:R-:W1:Y:S01]  /*55e00*/  S2R R28, SR_TID.X ;  /* 0x00000000001c7919 */ /* 0x002e620000002100 */
[----:B------:R0:W-:Y:S02]  /*55e10*/  STL [R1+0x1d78], R22 ;  /* 0x001d781601007387 */ /* 0x0001e40000100800 */
[----:B------:R0:W-:Y:S02]  /*55e20*/  STL [R1+0x1d90], R27 ;  /* 0x001d901b01007387 */ /* 0x0001e40000100800 */
[----:B------:R0:W-:Y:S01]  /*55e30*/  STL [R1+0x1d80], R23 ;  /* 0x001d801701007387 */ /* 0x0001e20000100800 */
[----:B------:R0:W-:Y:S01]  /*55e40*/  STL [R1+0x1d88], R26 ;  /* 0x001d881a01007387 */ /* 0x0001e20000100800 */
[----:B-1----:R-:W-:-:S05]  /*55e50*/  LOP3.LUT R28, R28, 0x7f, RZ, 0xc0, !PT ;  /* 0x0000007f1c1c7812 */ /* 0x002fca00078ec0ff */
[----:B------:R-:W-:Y:S02]  /*55e60*/  IMAD.SHL.U32 R28, R28, 0x2, RZ ;  /* 0x000000021c1c7824 */ /* 0x000fe400078e00ff */
[----:B0-----:R-:W2:Y:S04]  /*55e70*/  LDL.LU R26, [R1+0x1d98] ;  /* 0x001d9800011a7983 */ /* 0x001ea80000300800 */
[----:B------:R-:W3:Y:S01]  /*55e80*/  LDL.LU R27, [R1+0x1da0] ;  /* 0x001da000011b7983 */ /* 0x000ee20000300800 */
[----:B-----5:R-:W-:Y:S02]  /*55e90*/  IMAD.MOV.U32 R2, RZ, RZ, R3 ;  /* 0x000000ffff027224 */ /* 0x020fe400078e0003 */
[----:B------:R-:W-:Y:S02]  /*55ea0*/  IMAD.MOV.U32 R3, RZ, RZ, R9 ;  /* 0x000000ffff037224 */ /* 0x000fe400078e0009 */
[----:B------:R-:W-:Y:S01]  /*55eb0*/  IMAD.MOV.U32 R5, RZ, RZ, R8 ;  /* 0x000000ffff057224 */ /* 0x000fe200078e0008 */
[----:B--2---:R-:W-:-:S02]  /*55ec0*/  IADD3.X R26, R26, UR5, RZ, P6, !PT ;  /* 0x000000051a1a7c10 */ /* 0x004fc4000b7fe4ff */
[----:B---3--:R-:W-:-:S03]  /*55ed0*/  IADD3.X R27, R27, UR5, RZ, P1, !PT ;  /* 0x000000051b1b7c10 */ /* 0x008fc60008ffe4ff */
[----:B------:R0:W-:Y:S04]  /*55ee0*/  STL [R1+0x1d98], R26 ;  /* 0x001d981a01007387 */ /* 0x0001e80000100800 */
[----:B------:R0:W-:Y:S04]  /*55ef0*/  STL.64 [R1+0x518], R2 ;  /* 0x0005180201007387 */ /* 0x0001e80000100a00 */
[----:B------:R0:W-:Y:S04]  /*55f00*/  STL [R1+0x1da0], R27 ;  /* 0x001da01b01007387 */ /* 0x0001e80000100800 */
[----:B------:R0:W-:Y:S01]  /*55f10*/  STL.64 [R1+0x5d0], R4 ;  /* 0x0005d00401007387 */ /* 0x0001e20000100a00 */
[----:B------:R-:W-:Y:S01]  /*55f20*/  @!P0 CALL.REL.NOINC `(.L_x_1) ;  /* 0x0000001000008944 */ /* 0x000fe20003c00000 */
[----:B------:R-:W-:Y:S05]  /*55f30*/  BRA `(.L_x_2) ;  /* 0xfffba56000007947 */ /* 0x000fea000383ffff */
.L_x_1:
[----:B------:R-:W2:Y:S04]  /*55f40*/  LDL.LU R28, [R1+0x47c] ;  /* 0x00047c00011c7983 */ /* 0x000ea80000300800 */
[----:B--2---:R1:W-:Y:S04]  /*55f50*/  STL [R1+0x20dc], R28 ;  /* 0x0020dc1c01007387 */ /* 0x0043e80000100800 */
[----:B-1----:R-:W2:Y:S04]  /*55f60*/  LDL.LU R28, [R1+0x45c] ;  /* 0x00045c00011c7983 */ /* 0x002ea80000300800 */
[----:B--2---:R1:W-:Y:S04]  /*55f70*/  STL [R1+0x20e0], R28 ;  /* 0x0020e01c01007387 */ /* 0x0043e80000100800 */
[----:B------:R-:W2:Y:S01]  /*55f80*/  LDL.LU R0, [R1+0x478] ;  /* 0x0004780001007983 */ /* 0x000ea20000300800 */
[----:B-1----:R-:W-:-:S03]  /*55f90*/  IMAD.MOV.U32 R28, RZ, RZ, R21 ;  /* 0x000000ffff1c7224 */ /* 0x002fc600078e0015 */
[----:B--2---:R1:W-:Y:S04]  /*55fa0*/  STL [R1+0x20e4], R0 ;  /* 0x0020e40001007387 */ /* 0x0043e80000100800 */
[----:B0-----:R-:W2:Y:S04]  /*55fb0*/  LDL.LU R3, [R1+0x48c] ;  /* 0x00048c0001037983 */ /* 0x001ea80000300800 */
[----:B------:R-:W2:Y:S04]  /*55fc0*/  LDL.LU R9, [R1+0x488] ;  /* 0x0004880001097983 */ /* 0x000ea80000300800 */
[----:B------:R-:W3:Y:S04]  /*55fd0*/  LDL.LU R4, [R1+0x49c] ;  /* 0x00049c0001047983 */ /* 0x000ee80000300800 */
[----:B------:R-:W3:Y:S01]  /*55fe0*/  LDL.LU R8, [R1+0x498] ;  /* 0x0004980001087983 */ /* 0x000ee20000300800 */
[----:B-1----:R-:W-:-:S03]  /*55ff0*/  IMAD.MOV.U32 R0, RZ, RZ, R20 ;  /* 0x000000ffff007224 */ /* 0x002fc600078e0014 */
[----:B------:R-:W4:Y:S04]  /*56000*/  LDL.LU R5, [R1+0x4ac] ;  /* 0x0004ac0001057983 */ /* 0x000f280000300800 */
[----:B------:R-:W4:Y:S04]  /*56010*/  LDL.LU R7, [R1+0x4a8] ;  /* 0x0004a80001077983 */ /* 0x000f280000300800 */
[----:B------:R-:W2:Y:S04]  /*56020*/  LDL.LU R2, [R1+0x474] ;  /* 0x0004740001027983 */ /* 0x000ea80000300800 */
[----:B------:R-:W2:Y:S04]  /*56030*/  LDL.LU R6, [R1+0x470] ;  /* 0x0004700001067983 */ /* 0x000ea80000300800 */
[----:B------:R-:W2:Y:S04]  /*56040*/  LDL.LU R20, [R1+0x484] ;  /* 0x0004840001147983 */ /* 0x000ea80000300800 */
[----:B------:R-:W2:Y:S04]  /*56050*/  LDL.LU R21, [R1+0x480] ;  /* 0x0004800001157983 */ /* 0x000ea80000300800 */
[----:B------:R-:W2:Y:S04]  /*56060*/  LDL.LU R22, [R1+0x494] ;  /* 0x0004940001167983 */ /* 0x000ea80000300800 */
[----:B------:R-:W2:Y:S04]  /*56070*/  LDL.LU R23, [R1+0x490] ;  /* 0x0004900001177983 */ /* 0x000ea80000300800 */
[----:B------:R-:W2:Y:S04]  /*56080*/  LDL.LU R26, [R1+0x4a4] ;  /* 0x0004a400011a7983 */ /* 0x000ea80000300800 */
[----:B------:R-:W2:Y:S04]  /*56090*/  LDL.LU R27, [R1+0x4a0] ;  /* 0x0004a000011b7983 */ /* 0x000ea80000300800 */
        /* <DEDUP_REMOVED lines=12> */
[----:B------:R0:W-:Y:S01]  /*56160*/  STL [R1+0x1ff0], R15 ;  /* 0x001ff00f01007387 */ /* 0x0001e20000100800 */
[----:B------:R-:W-:-:S03]  /*56170*/  F2FP.BF16.PACK_AB R28, R0, R28 ;  /* 0x0000001c001c723e */ /* 0x000fc600000010ff */
        /* <DEDUP_REMOVED lines=13> */
[----:B------:R-:W2:Y:S04]  /*56250*/  LDL.LU R0, [R1+0x20e4] ;  /* 0x0020e40001007983 */ /* 0x000ea80000300800 */
[----:B------:R0:W-:Y:S04]  /*56260*/  STL [R1+0x17c], R28 ;  /* 0x00017c1c01007387 */ /* 0x0001e80000100800 */
[----:B0-----:R-:W2:Y:S02]  /*56270*/  LDL.LU R28, [R1+0x20e0] ;  /* 0x0020e000011c7983 */ /* 0x001ea40000300800 */
[----:B--2---:R-:W-:-:S02]  /*56280*/  F2FP.BF16.PACK_AB R29, R28, R29 ;  /* 0x0000001d1c1d723e */ /* 0x004fc400000010ff */
[----:B------:R-:W2:Y:S01]  /*56290*/  LDL.LU R28, [R1+0x20dc] ;  /* 0x0020dc00011c7983 */ /* 0x000ea20000300800 */
[----:B------:R-:W-:Y:S02]  /*562a0*/  F2FP.BF16.PACK_AB R13, R12, R13 ;  /* 0x0000000d0c0d723e */ /* 0x000fe400000010ff */
[----:B------:R-:W-:Y:S02]  /*562b0*/  F2FP.BF16.PACK_AB R12, R14, R11 ;  /* 0x0000000b0e0c723e */ /* 0x000fe400000010ff */
[----:B------:R-:W-:Y:S01]  /*562c0*/  F2FP.BF16.PACK_AB R11, R10, R15 ;  /* 0x0000000f0a0b723e */ /* 0x000fe200000010ff */
[----:B------:R-:W-:Y:S01]  /*562d0*/  STL [R1+0x178], R29 ;  /* 0x0001781d01007387 */ /* 0x000fe20000100800 */
[----:B------:R-:W-:-:S03]  /*562e0*/  F2FP.BF16.PACK_AB R10, R16, R17 ;  /* 0x00000011100a723e */ /* 0x000fc600000010ff */
[----:B------:R-:W-:Y:S04]  /*562f0*/  STL [R1+0x174], R13 ;  /* 0x0001740d01007387 */ /* 0x000fe80000100800 */
[----:B------:R0:W-:Y:S04]  /*56300*/  STL [R1+0x170], R12 ;  /* 0x0001700c01007387 */ /* 0x0001e80000100800 */
[----:B------:R1:W-:Y:S04]  /*56310*/  STL [R1+0x18c], R11 ;  /* 0x00018c0b01007387 */ /* 0x0003e80000100800 */
[----:B------:R2:W-:Y:S01]  /*56320*/  STL [R1+0x188], R10 ;  /* 0x0001880a01007387 */ /* 0x0005e20000100800 */
[----:B0-----:R-:W-:-:S02]  /*56330*/  F2FP.BF16.PACK_AB R12, R18, R19 ;  /* 0x00000013120c723e */ /* 0x001fc400000010ff */
[----:B-1----:R-:W-:-:S03]  /*56340*/  F2FP.BF16.PACK_AB R11, R24, R25 ;  /* 0x00000019180b723e */ /* 0x002fc600000010ff */
[----:B------:R-:W-:Y:S04]  /*56350*/  STL [R1+0x184], R12 ;  /* 0x0001840c01007387 */ /* 0x000fe80000100800 */
[----:B------:R-:W-:Y:S01]  /*56360*/  STL [R1+0x180], R11 ;  /* 0x0001800b01007387 */ /* 0x000fe20000100800 */
[----:B--2---:R-:W-:Y:S02]  /*56370*/  F2FP.BF16.PACK_AB R10, R28, R0 ;  /* 0x000000001c0a723e */ /* 0x004fe400000010ff */
[----:B------:R-:W-:Y:S02]  /*56380*/  F2FP.BF16.PACK_AB R0, R3, R9 ;  /* 0x000000090300723e */ /* 0x000fe400000010ff */
[----:B---3--:R-:W-:Y:S01]  /*56390*/  F2FP.BF16.PACK_AB R3, R4, R8 ;  /* 0x000000080403723e */ /* 0x008fe200000010ff */
[----:B------:R-:W-:Y:S01]  /*563a0*/  STL [R1+0x19c], R10 ;  /* 0x00019c0a01007387 */ /* 0x000fe20000100800 */
[----:B----4-:R-:W-:-:S03]  /*563b0*/  F2FP.BF16.PACK_AB R4, R5, R7 ;  /* 0x000000070504723e */ /* 0x010fc600000010ff */
[----:B------:R0:W-:Y:S04]  /*563c0*/  STL [R1+0x198], R0 ;  /* 0x0001980001007387 */ /* 0x0001e80000100800 */
[----:B------:R1:W-:Y:S01]  /*563d0*/  STL [R1+0x194], R3 ;  /* 0x0001940301007387 */ /* 0x0003e20000100800 */
[----:B0-----:R-:W-:-:S03]  /*563e0*/  F2FP.BF16.PACK_AB R0, R2, R6 ;  /* 0x000000060200723e */ /* 0x001fc600000010ff */
[----:B------:R-:W-:Y:S01]  /*563f0*/  STL [R1+0x190], R4 ;  /* 0x0001900401007387 */ /* 0x000fe20000100800 */
[----:B-1----:R-:W-:-:S03]  /*56400*/  F2FP.BF16.PACK_AB R3, R20, R21 ;  /* 0x000000151403723e */ /* 0x002fc600000010ff */
[----:B------:R0:W-:Y:S04]  /*56410*/  STL [R1+0xac], R0 ;  /* 0x0000ac0001007387 */ /* 0x0001e80000100800 */
[----:B------:R-:W-:Y:S04]  /*56420*/  STL [R1+0xa8], R3 ;  /* 0x0000a80301007387 */ /* 0x000fe80000100800 */
[----:B------:R-:W2:Y:S01]  /*56430*/  LDL.LU R29, [R1+0x4e8] ;  /* 0x0004e800011d7983 */ /* 0x000ea20000300800 */
[----:B------:R-:W-:Y:S02]  /*56440*/  F2FP.BF16.PACK_AB R2, R22, R23 ;  /* 0x000000171602723e */ /* 0x000fe400000010ff */
[----:B0-----:R-:W-:-:S03]  /*56450*/  F2FP.BF16.PACK_AB R0, R26, R27 ;  /* 0x0000001b1a00723e */ /* 0x001fc600000010ff */
        /* <DEDUP_REMOVED lines=36> */
[----:B------:R-:W3:Y:S04]  /*566a0*/  LDL.LU R12, [R1+0x3fc] ;  /* 0x0003fc00010c7983 */ /* 0x000ee80000300800 */
[----:B---3--:R0:W-:Y:S04]  /*566b0*/  STL [R1+0x2050], R12 ;  /* 0x0020500c01007387 */ /* 0x0081e80000100800 */
[----:B0-----:R-:W3:Y:S04]  /*566c0*/  LDL.LU R12, [R1+0x4ec] ;  /* 0x0004ec00010c7983 */ /* 0x001ee80000300800 */
        /* <DEDUP_REMOVED lines=33> */
[----:B0-----:R-:W2:Y:S04]  /*568e0*/  LDL.LU R12, [R1+0x4bc] ;  /* 0x0004bc00010c7983 */ /* 0x001ea80000300800 */
[----:B------:R-:W3:Y:S04]  /*568f0*/  LDL.LU R13, [R1+0x3f8] ;  /* 0x0003f800010d7983 */ /* 0x000ee80000300800 */
[----:B------:R-:W4:Y:S04]  /*56900*/  LDL.LU R14, [R1+0x40c] ;  /* 0x00040c00010e7983 */ /* 0x000f280000300800 */
        /* <DEDUP_REMOVED lines=24> */
[----:B------:R-:W3:Y:S01]  /*56a90*/  LDL.LU R27, [R1+0x530] ;  /* 0x00053000011b7983 */ /* 0x000ee20000300800 */
[----:B--2---:R-:W-:-:S03]  /*56aa0*/  F2FP.BF16.PACK_AB R29, R12, R29 ;  /* 0x0000001d0c1d723e */ /* 0x004fc600000010ff */
[----:B------:R-:W2:Y:S04]  /*56ab0*/  LDL.LU R12, [R1+0x20d8] ;  /* 0x0020d800010c7983 */ /* 0x000ea80000300800 */
[----:B------:R0:W-:Y:S04]  /*56ac0*/  STL [R1+0xbc], R29 ;  /* 0x0000bc1d01007387 */ /* 0x0001e80000100800 */
[----:B0-----:R-:W2:Y:S02]  /*56ad0*/  LDL.LU R29, [R1+0x20d4] ;  /* 0x0020d400011d7983 */ /* 0x001ea40000300800 */
[----:B--2---:R-:W-:-:S02]  /*56ae0*/  F2FP.BF16.PACK_AB R29, R12, R29 ;  /* 0x0000001d0c1d723e */ /* 0x004fc400000010ff */
        /* <DEDUP_REMOVED lines=64> */
[----:B------:R-:W3:Y:S04]  /*56ef0*/  LDL.LU R12, [R1+0x2050] ;  /* 0x00205000010c7983 */ /* 0x000ee80000300800 */
[----:B------:R-:W-:Y:S01]  /*56f00*/  STL [R1+0xf8], R29 ;  /* 0x0000f81d01007387 */ /* 0x000fe20000100800 */
[----:B---3--:R-:W-:Y:S02]  /*56f10*/  F2FP.BF16.PACK_AB R13, R12, R13 ;  /* 0x0000000d0c0d723e */ /* 0x008fe400000010ff */
[----:B----4-:R-:W-:Y:S02]  /*56f20*/  F2FP.BF16.PACK_AB R12, R14, R11 ;  /* 0x0000000b0e0c723e */ /* 0x010fe400000010ff */
[----:B------:R-:W-:Y:S02]  /*56f30*/  F2FP.BF16.PACK_AB R11, R10, R15 ;  /* 0x0000000f0a0b723e */ /* 0x000fe400000010ff */
[----:B------:R-:W-:Y:S01]  /*56f40*/  F2FP.BF16.PACK_AB R10, R16, R17 ;  /* 0x00000011100a723e */ /* 0x000fe200000010ff */
[----:B------:R-:W-:Y:S04]  /*56f50*/  STL [R1+0xf4], R13 ;  /* 0x0000f40d01007387 */ /* 0x000fe80000100800 */
[----:B------:R0:W-:Y:S04]  /*56f60*/  STL [R1+0xf0], R12 ;  /* 0x0000f00c01007387 */ /* 0x0001e80000100800 */
[----:B------:R1:W-:Y:S04]  /*56f70*/  STL [R1+0x10c], R11 ;  /* 0x00010c0b01007387 */ /* 0x0003e80000100800 */
[----:B------:R2:W-:Y:S01]  /*56f80*/  STL [R1+0x108], R10 ;  /* 0x0001080a01007387 */ /* 0x0005e20000100800 */
[----:B0-----:R-:W-:-:S02]  /*56f90*/  F2FP.BF16.PACK_AB R12, R18, R19 ;  /* 0x00000013120c723e */ /* 0x001fc400000010ff */
[----:B-1----:R-:W-:-:S03]  /*56fa0*/  F2FP.BF16.PACK_AB R11, R24, R25 ;  /* 0x00000019180b723e */ /* 0x002fc600000010ff */
[----:B------:R-:W-:Y:S01]  /*56fb0*/  STL [R1+0x104], R12 ;  /* 0x0001040c01007387 */ /* 0x000fe20000100800 */
[----:B--2---:R-:W-:Y:S02]  /*56fc0*/  F2FP.BF16.PACK_AB R10, R28, R0 ;  /* 0x000000001c0a723e */ /* 0x004fe400000010ff */
[----:B------:R-:W-:Y:S02]  /*56fd0*/  F2FP.BF16.PACK_AB R0, R3, R9 ;  /* 0x000000090300723e */ /* 0x000fe400000010ff */
[----:B------:R-:W-:Y:S01]  /*56fe0*/  F2FP.BF16.PACK_AB R3, R4, R8 ;  /* 0x000000080403723e */ /* 0x000fe200000010ff */
[----:B------:R-:W-:Y:S01]  /*56ff0*/  STL [R1+0x100], R11 ;  /* 0x0001000b01007387 */ /* 0x000fe20000100800 */
[----:B------:R-:W-:-:S03]  /*57000*/  F2FP.BF16.PACK_AB R4, R5, R7 ;  /* 0x000000070504723e */ /* 0x000fc600000010ff */
[----:B------:R-:W-:Y:S04]  /*57010*/  STL [R1+0x11c], R10 ;  /* 0x00011c0a01007387 */ /* 0x000fe80000100800 */
        /* <DEDUP_REMOVED lines=28> */
[----:B---3--:R0:W-:Y:S04]  /*571e0*/  STL [R1+0x2030], R6 ;  /* 0x0020300601007387 */ /* 0x0081e80000100800 */
[----:B0-----:R-:W3:Y:S04]  /*571f0*/  LDL.LU R6, [R1+0x554] ;  /* 0x0005540001067983 */ /* 0x001ee80000300800 */
[----:B------:R-:W4:Y:S04]  /*57200*/  LDL.LU R25, [R1+0x59c] ;  /* 0x00059c0001197983 */ /* 0x000f280000300800 */
[----:B----4-:R0:W-:Y:S04]  /*57210*/  STL [R1+0x200c], R25 ;  /* 0x00200c1901007387 */ /* 0x0101e80000100800 */
[----:B0-----:R-:W4:Y:S04]  /*57220*/  LDL.LU R25, [R1+0x608] ;  /* 0x0006080001197983 */ /* 0x001f280000300800 */
        /* <DEDUP_REMOVED lines=8> */
[----:B------:R-:W2:Y:S04]  /*572b0*/  LDL.LU R24, [R1+0x598] ;  /* 0x0005980001187983 */ /* 0x000ea80000300800 */
[----:B--2---:R0:W-:Y:S04]  /*572c0*/  STL [R1+0x2010], R24 ;  /* 0x0020101801007387 */ /* 0x0041e80000100800 */
[----:B0-----:R-:W2:Y:S04]  /*572d0*/  LDL.LU R24, [R1+0x60c] ;  /* 0x00060c0001187983 */ /* 0x001ea80000300800 */
[----:B--2---:R0:W-:Y:S04]  /*572e0*/  STL [R1+0x2018], R24 ;  /* 0x0020181801007387 */ /* 0x0041e80000100800 */
[----:B0-----:R-:W2:Y:S04]  /*572f0*/  LDL.LU R24, [R1+0x5fc] ;  /* 0x0005fc0001187983 */ /* 0x001ea80000300800 */
[----:B--2---:R0:W-:Y:S04]  /*57300*/  STL [R1+0x2020], R24 ;  /* 0x0020201801007387 */ /* 0x0041e80000100800 */
[----:B0-----:R-:W2:Y:S01]  /*57310*/  LDL.LU R24, [R1+0x5c4] ;  /* 0x0005c40001187983 */ /* 0x001ea20000300800 */
[----:B------:R-:W-:-:S03]  /*57320*/  F2FP.BF16.PACK_AB R7, R2, R7 ;  /* 0x000000070207723e */ /* 0x000fc600000010ff */
[----:B--2---:R0:W-:Y:S04]  /*57330*/  STL [R1+0x2028], R24 ;  /* 0x0020281801007387 */ /* 0x0041e80000100800 */
[----:B0-----:R-:W2:Y:S04]  /*57340*/  LDL.LU R24, [R1+0x584] ;  /* 0x0005840001187983 */ /* 0x001ea80000300800 */
        /* <DEDUP_REMOVED lines=37> */
[----:B------:R0:W-:Y:S04]  /*575a0*/  STL [R1+0x130], R7 ;  /* 0x0001300701007387 */ /* 0x0001e80000100800 */
[----:B0-----:R-:W2:Y:S01]  /*575b0*/  LDL.LU R7, [R1+0x66c] ;  /* 0x00066c0001077983 */ /* 0x001ea20000300800 */
[----:B---3--:R-:W-:-:S03]  /*575c0*/  F2FP.BF16.PACK_AB R2, R6, R2 ;  /* 0x000000020602723e */ /* 0x008fc600000010ff */
[----:B------:R-:W4:Y:S04]  /*575d0*/  LDL.LU R6, [R1+0x2030] ;  /* 0x0020300001067983 */ /* 0x000f280000300800 */
[----:B------:R0:W-:Y:S04]  /*575e0*/  STL [R1+0x14c], R2 ;  /* 0x00014c0201007387 */ /* 0x0001e80000100800 */
[----:B0-----:R-:W3:Y:S01]  /*575f0*/  LDL.LU R2, [R1+0x67c] ;  /* 0x00067c0001027983 */ /* 0x001ee20000300800 */
[----:B----4-:R-:W-:-:S03]  /*57600*/  F2FP.BF16.PACK_AB R6, R25, R6 ;  /* 0x000000061906723e */ /* 0x010fc600000010ff */
[----:B------:R-:W4:Y:S04]  /*57610*/  LDL.LU R25, [R1+0x202c] ;  /* 0x00202c0001197983 */ /* 0x000f280000300800 */
[----:B------:R0:W-:Y:S04]  /*57620*/  STL [R1+0x148], R6 ;  /* 0x0001480601007387 */ /* 0x0001e80000100800 */
[----:B0-----:R-:W2:Y:S01]  /*57630*/  LDL.LU R6, [R1+0x68c] ;  /* 0x00068c0001067983 */ /* 0x001ea20000300800 */
[----:B----4-:R-:W-:-:S03]  /*57640*/  F2FP.BF16.PACK_AB R25, R24, R25 ;  /* 0x000000191819723e */ /* 0x010fc600000010ff */
[----:B------:R-:W4:Y:S04]  /*57650*/  LDL.LU R24, [R1+0x2028] ;  /* 0x0020280001187983 */ /* 0x000f280000300800 */
[----:B------:R0:W-:Y:S04]  /*57660*/  STL [R1+0x144], R25 ;  /* 0x0001441901007387 */ /* 0x0001e80000100800 */
[----:B0-----:R-:W4:Y:S02]  /*57670*/  LDL.LU R25, [R1+0x2024] ;  /* 0x0020240001197983 */ /* 0x001f240000300800 */
[----:B----4-:R-:W-:-:S02]  /*57680*/  F2FP.BF16.PACK_AB R25, R24, R25 ;  /* 0x000000191819723e */ /* 0x010fc400000010ff */
        /* <DEDUP_REMOVED lines=10> */
[----:B0-----:R-:W4:Y:S01]  /*57730*/  LDL.LU R25, [R1+0x200c] ;  /* 0x00200c0001197983 */ /* 0x001f220000300800 */
[----:B------:R-:W-:Y:S02]  /*57740*/  F2FP.BF16.PACK_AB R18, R19, R18 ;  /* 0x000000121312723e */ /* 0x000fe400000010ff */
[----:B------:R-:W-:-:S02]  /*57750*/  F2FP.BF16.PACK_AB R16, R17, R16 ;  /* 0x000000101110723e */ /* 0x000fc400000010ff */
[----:B------:R-:W-:Y:S02]  /*57760*/  F2FP.BF16.PACK_AB R10, R15, R10 ;  /* 0x0000000a0f0a723e */ /* 0x000fe400000010ff */
[----:B------:R-:W-:Y:S02]  /*57770*/  F2FP.BF16.PACK_AB R14, R11, R14 ;  /* 0x0000000e0b0e723e */ /* 0x000fe400000010ff */
[----:B----4-:R-:W-:Y:S02]  /*57780*/  F2FP.BF16.PACK_AB R24, R25, R24 ;  /* 0x000000181918723e */ /* 0x010fe400000010ff */
[----:B------:R-:W4:Y:S04]  /*57790*/  LDL.LU R25, [R1+0x2008] ;  /* 0x0020080001197983 */ /* 0x000f280000300800 */
[----:B------:R0:W-:Y:S04]  /*577a0*/  STL [R1+0x154], R24 ;  /* 0x0001541801007387 */ /* 0x0001e80000100800 */
[----:B0-----:R-:W2:Y:S04]  /*577b0*/  LDL.LU R24, [R1+0x2004] ;  /* 0x0020040001187983 */ /* 0x001ea80000300800 */
[----:B------:R-:W3:Y:S04]  /*577c0*/  LDL.LU R19, [R1+0x2000] ;  /* 0x0020000001137983 */ /* 0x000ee80000300800 */
[----:B------:R0:W-:Y:S04]  /*577d0*/  STL [R1+0x150], R18 ;  /* 0x0001501201007387 */ /* 0x0001e80000100800 */
[----:B0-----:R-:W3:Y:S04]  /*577e0*/  LDL.LU R18, [R1+0x1ffc] ;  /* 0x001ffc0001127983 */ /* 0x001ee80000300800 */
[----:B------:R-:W3:Y:S04]  /*577f0*/  LDL.LU R17, [R1+0x1ff8] ;  /* 0x001ff80001117983 */ /* 0x000ee80000300800 */
[----:B------:R0:W-:Y:S04]  /*57800*/  STL [R1+0x16c], R16 ;  /* 0x00016c1001007387 */ /* 0x0001e80000100800 */
[----:B0-----:R-:W3:Y:S04]  /*57810*/  LDL.LU R16, [R1+0x1ff4] ;  /* 0x001ff40001107983 */ /* 0x001ee80000300800 */
[----:B------:R-:W3:Y:S04]  /*57820*/  LDL.LU R15, [R1+0x1ff0] ;  /* 0x001ff000010f7983 */ /* 0x000ee80000300800 */
[----:B------:R0:W-:Y:S04]  /*57830*/  STL [R1+0x168], R10 ;  /* 0x0001680a01007387 */ /* 0x0001e80000100800 */
[----:B0-----:R-:W3:Y:S04]  /*57840*/  LDL.LU R10, [R1+0x1fec] ;  /* 0x001fec00010a7983 */ /* 0x001ee80000300800 */
[----:B------:R-:W3:Y:S01]  /*57850*/  LDL.LU R11, [R1+0x1fe8] ;  /* 0x001fe800010b7983 */ /* 0x000ee20000300800 */
[----:B------:R-:W-:-:S02]  /*57860*/  F2FP.BF16.PACK_AB R27, R13, R27 ;  /* 0x0000001b0d1b723e */ /* 0x000fc400000010ff */
[----:B------:R-:W-:Y:S01]  /*57870*/  F2FP.BF16.PACK_AB R12, R29, R12 ;  /* 0x0000000c1d0c723e */ /* 0x000fe200000010ff */
[----:B------:R0:W-:Y:S01]  /*57880*/  STL [R1+0x164], R14 ;  /* 0x0001640e01007387 */ /* 0x0001e20000100800 */
[----:B------:R-:W-:Y:S02]  /*57890*/  F2FP.BF16.PACK_AB R26, R28, R26 ;  /* 0x0000001a1c1a723e */ /* 0x000fe400000010ff */
[----:B------:R-:W-:Y:S02]  /*578a0*/  F2FP.BF16.PACK_AB R23, R9, R23 ;  /* 0x000000170917723e */ /* 0x000fe400000010ff */
[----:B------:R-:W-:Y:S02]  /*578b0*/  F2FP.BF16.PACK_AB R22, R4, R22 ;  /* 0x000000160416723e */ /* 0x000fe400000010ff */
[----:B------:R-:W-:Y:S01]  /*578c0*/  F2FP.BF16.PACK_AB R21, R8, R21 ;  /* 0x000000150815723e */ /* 0x000fe200000010ff */
[----:B0-----:R-:W3:Y:S01]  /*578d0*/  LDL.LU R14, [R1+0x1fe4] ;  /* 0x001fe400010e7983 */ /* 0x001ee20000300800 */
[----:B------:R-:W-:-:S03]  /*578e0*/  F2FP.BF16.PACK_AB R20, R5, R20 ;  /* 0x000000140514723e */ /* 0x000fc600000010ff */
[----:B------:R-:W-:Y:S04]  /*578f0*/  STL [R1+0x1ee8], R27 ;  /* 0x001ee81b01007387 */ /* 0x000fe80000100800 */
[----:B------:R0:W-:Y:S04]  /*57900*/  STL [R1+0x160], R12 ;  /* 0x0001600c01007387 */ /* 0x0001e80000100800 */
[----:B------:R-:W-:Y:S01]  /*57910*/  STL [R1+0x1eec], R26 ;  /* 0x001eec1a01007387 */ /* 0x000fe20000100800 */
[----:B----4-:R-:W-:-:S05]  /*57920*/  F2FP.BF16.PACK_AB R25, R0, R25 ;  /* 0x000000190019723e */ /* 0x010fca00000010ff */
[----:B------:R-:W-:Y:S01]  /*57930*/  STL [R1+0x1ef0], R25 ;  /* 0x001ef01901007387 */ /* 0x000fe20000100800 */
[----:B--2---:R-:W-:Y:S02]  /*57940*/  F2FP.BF16.PACK_AB R24, R3, R24 ;  /* 0x000000180318723e */ /* 0x004fe400000010ff */
[----:B---3--:R-:W-:-:S03]  /*57950*/  F2FP.BF16.PACK_AB R19, R7, R19 ;  /* 0x000000130713723e */ /* 0x008fc600000010ff */
[----:B------:R-:W-:Y:S04]  /*57960*/  STL [R1+0x1ef4], R24 ;  /* 0x001ef41801007387 */ /* 0x000fe80000100800 */
[----:B------:R-:W-:Y:S04]  /*57970*/  STL [R1+0x1ef8], R23 ;  /* 0x001ef81701007387 */ /* 0x000fe80000100800 */
[----:B------:R-:W-:Y:S01]  /*57980*/  STL [R1+0x1efc], R22 ;  /* 0x001efc1601007387 */ /* 0x000fe20000100800 */
[----:B------:R-:W-:-:S03]  /*57990*/  F2FP.BF16.PACK_AB R18, R2, R18 ;  /* 0x000000120212723e */ /* 0x000fc600000010ff */
[----:B------:R-:W-:Y:S01]  /*579a0*/  STL [R1+0x1f00], R21 ;  /* 0x001f001501007387 */ /* 0x000fe20000100800 */
[----:B------:R-:W-:-:S03]  /*579b0*/  F2FP.BF16.PACK_AB R17, R6, R17 ;  /* 0x000000110611723e */ /* 0x000fc600000010ff */
[----:B------:R-:W-:Y:S04]  /*579c0*/  STL [R1+0x1f04], R20 ;  /* 0x001f041401007387 */ /* 0x000fe80000100800 */
[----:B------:R-:W-:Y:S04]  /*579d0*/  STL [R1+0x1f08], R19 ;  /* 0x001f081301007387 */ /* 0x000fe80000100800 */
[----:B------:R-:W-:Y:S04]  /*579e0*/  STL [R1+0x1f0c], R18 ;  /* 0x001f0c1201007387 */ /* 0x000fe80000100800 */
[----:B------:R-:W-:Y:S01]  /*579f0*/  STL [R1+0x1f10], R17 ;  /* 0x001f101101007387 */ /* 0x000fe20000100800 */
[----:B------:R-:W-:-:S05]  /*57a00*/  F2FP.BF16.PACK_AB R16, R16, R15 ;  /* 0x0000000f1010723e */ /* 0x000fca00000010ff */
[----:B------:R-:W-:Y:S04]  /*57a10*/  STL [R1+0x1f14], R16 ;  /* 0x001f141001007387 */ /* 0x000fe80000100800 */
[----:B------:R-:W2:Y:S04]  /*57a20*/  LDL.LU R13, [R1+0x674] ;  /* 0x00067400010d7983 */ /* 0x000ea80000300800 */
[----:B0-----:R-:W3:Y:S01]  /*57a30*/  LDL.LU R12, [R1+0x684] ;  /* 0x00068400010c7983 */ /* 0x001ee20000300800 */
[----:B------:R-:W-:-:S03]  /*57a40*/  F2FP.BF16.PACK_AB R15, R11, R10 ;  /* 0x0000000a0b0f723e */ /* 0x000fc600000010ff */
[----:B------:R-:W4:Y:S04]  /*57a50*/  LDL.LU R11, [R1+0x628] ;  /* 0x00062800010b7983 */ /* 0x000f280000300800 */
[----:B----4-:R0:W-:Y:S04]  /*57a60*/  STL [R1+0x1fd8], R11 ;  /* 0x001fd80b01007387 */ /* 0x0101e80000100800 */
[----:B0-----:R-:W4:Y:S04]  /*57a70*/  LDL.LU R11, [R1+0x694] ;  /* 0x00069400010b7983 */ /* 0x001f280000300800 */
[----:B------:R-:W2:Y:S04]  /*57a80*/  LDL.LU R10, [R1+0x638] ;  /* 0x00063800010a7983 */ /* 0x000ea80000300800 */
[----:B--2---:R0:W-:Y:S04]  /*57a90*/  STL [R1+0x1fd4], R10 ;  /* 0x001fd40a01007387 */ /* 0x0041e80000100800 */
[----:B0-----:R-:W2:Y:S04]  /*57aa0*/  LDL.LU R10, [R1+0x62c] ;  /* 0x00062c00010a7983 */ /* 0x001ea80000300800 */
[----:B------:R-:W2:Y:S01]  /*57ab0*/  LDL.LU R9, [R1+0x648] ;  /* 0x0006480001097983 */ /* 0x000ea20000300800 */
        /* <DEDUP_REMOVED lines=39> */
[----:B------:R-:W2:Y:S04]  /*57d30*/  LDL.LU R10, [R1+0x1fd4] ;  /* 0x001fd400010a7983 */ /* 0x000ea80000300800 */
[----:B------:R0:W-:Y:S04]  /*57d40*/  STL [R1+0x1f28], R11 ;  /* 0x001f280b01007387 */ /* 0x0001e80000100800 */
[----:B0-----:R-:W4:Y:S01]  /*57d50*/  LDL.LU R11, [R1+0x64c] ;  /* 0x00064c00010b7983 */ /* 0x001f220000300800 */
[----:B--2---:R-:W-:-:S03]  /*57d60*/  F2FP.BF16.PACK_AB R10, R9, R10 ;  /* 0x0000000a090a723e */ /* 0x004fc600000010ff */
[----:B------:R-:W4:Y:S01]  /*57d70*/  LDL.LU R9, [R1+0x1fd0] ;  /* 0x001fd00001097983 */ /* 0x000f220000300800 */
[----:B------:R-:W-:Y:S02]  /*57d80*/  F2FP.BF16.PACK_AB R8, R12, R8 ;  /* 0x000000080c08723e */ /* 0x000fe400000010ff */
[----:B---3--:R-:W-:Y:S01]  /*57d90*/  F2FP.BF16.PACK_AB R7, R13, R7 ;  /* 0x000000070d07723e */ /* 0x008fe200000010ff */
[----:B------:R-:W-:Y:S01]  /*57da0*/  STL [R1+0x1f2c], R10 ;  /* 0x001f2c0a01007387 */ /* 0x000fe20000100800 */
[----:B------:R-:W-:Y:S02]  /*57db0*/  F2FP.BF16.PACK_AB R6, R14, R6 ;  /* 0x000000060e06723e */ /* 0x000fe400000010ff */
[----:B------:R-:W-:Y:S02]  /*57dc0*/  F2FP.BF16.PACK_AB R5, R15, R5 ;  /* 0x000000050f05723e */ /* 0x000fe400000010ff */
[----:B------:R-:W-:Y:S02]  /*57dd0*/  F2FP.BF16.PACK_AB R4, R16, R4 ;  /* 0x000000041004723e */ /* 0x000fe400000010ff */
[----:B----4-:R-:W-:-:S05]  /*57de0*/  F2FP.BF16.PACK_AB R9, R11, R9 ;  /* 0x000000090b09723e */ /* 0x010fca00000010ff */
[----:B------:R-:W-:Y:S04]  /*57df0*/  STL [R1+0x1f30], R9 ;  /* 0x001f300901007387 */ /* 0x000fe80000100800 */
[----:B------:R-:W-:Y:S04]  /*57e00*/  STL [R1+0x1f34], R8 ;  /* 0x001f340801007387 */ /* 0x000fe80000100800 */
[----:B------:R-:W-:Y:S04]  /*57e10*/  STL [R1+0x1f38], R7 ;  /* 0x001f380701007387 */ /* 0x000fe80000100800 */
[----:B------:R0:W-:Y:S04]  /*57e20*/  STL [R1+0x1f3c], R6 ;  /* 0x001f3c0601007387 */ /* 0x0001e80000100800 */
[----:B------:R1:W-:Y:S04]  /*57e30*/  STL [R1+0x1f40], R5 ;  /* 0x001f400501007387 */ /* 0x0003e80000100800 */
[----:B------:R2:W-:Y:S01]  /*57e40*/  STL [R1+0x1f44], R4 ;  /* 0x001f440401007387 */ /* 0x0005e20000100800 */
[----:B0-----:R-:W-:-:S02]  /*57e50*/  F2FP.BF16.PACK_AB R6, R19, R20 ;  /* 0x000000141306723e */ /* 0x001fc400000010ff */
[----:B-1----:R-:W-:Y:S02]  /*57e60*/  F2FP.BF16.PACK_AB R5, R17, R18 ;  /* 0x000000121105723e */ /* 0x002fe400000010ff */
[----:B--2---:R-:W-:-:S03]  /*57e70*/  F2FP.BF16.PACK_AB R4, R21, R22 ;  /* 0x000000161504723e */ /* 0x004fc600000010ff */
[----:B------:R0:W-:Y:S04]  /*57e80*/  STL [R1+0xc], R5 ;  /* 0x00000c0501007387 */ /* 0x0001e80000100800 */
[----:B------:R1:W-:Y:S04]  /*57e90*/  STL [R1+0x8], R6 ;  /* 0x0000080601007387 */ /* 0x0003e80000100800 */
[----:B------:R2:W-:Y:S01]  /*57ea0*/  STL [R1+0x4], R4 ;  /* 0x0000040401007387 */ /* 0x0005e20000100800 */
[----:B0-----:R-:W-:Y:S02]  /*57eb0*/  F2FP.BF16.PACK_AB R5, R23, R24 ;  /* 0x000000181705723e */ /* 0x001fe400000010ff */
[----:B-1----:R-:W-:-:S03]  /*57ec0*/  F2FP.BF16.PACK_AB R6, R25, R26 ;  /* 0x0000001a1906723e */ /* 0x002fc600000010ff */
[----:B------:R-:W-:Y:S01]  /*57ed0*/  STL [R1], R5 ;  /* 0x0000000501007387 */ /* 0x000fe20000100800 */
[----:B--2---:R-:W-:-:S03]  /*57ee0*/  F2FP.BF16.PACK_AB R4, R27, R29 ;  /* 0x0000001d1b04723e */ /* 0x004fc600000010ff */
[----:B------:R-:W-:Y:S04]  /*57ef0*/  STL [R1+0x1c], R6 ;  /* 0x00001c0601007387 */ /* 0x000fe80000100800 */
[----:B------:R0:W-:Y:S04]  /*57f00*/  STL [R1+0x18], R4 ;  /* 0x0000180401007387 */ /* 0x0001e80000100800 */
[----:B0-----:R-:W2:Y:S01]  /*57f10*/  LDL.LU R4, [R1+0x7bc] ;  /* 0x0007bc0001047983 */ /* 0x001ea20000300800 */
[----:B------:R-:W-:Y:S02]  /*57f20*/  F2FP.BF16.PACK_AB R5, R28, R0 ;  /* 0x000000001c05723e */ /* 0x000fe400000010ff */
[----:B------:R-:W-:-:S03]  /*57f30*/  F2FP.BF16.PACK_AB R0, R3, R2 ;  /* 0x000000020300723e */ /* 0x000fc600000010ff */
        /* <DEDUP_REMOVED lines=165> */
[----:B0-----:R-:W2:Y:S01]  /*58990*/  LDL.LU R4, [R1+0x1f48] ;  /* 0x001f480001047983 */ /* 0x001ea20000300800 */
[----:B---3--:R-:W-:Y:S02]  /*589a0*/  F2FP.BF16.PACK_AB R7, R6, R7 ;  /* 0x000000070607723e */ /* 0x008fe400000010ff */
[----:B----4-:R-:W-:-:S02]  /*589b0*/  F2FP.BF16.PACK_AB R9, R8, R9 ;  /* 0x000000090809723e */ /* 0x010fc400000010ff */
[----:B------:R-:W-:Y:S02]  /*589c0*/  F2FP.BF16.PACK_AB R11, R10, R11 ;  /* 0x0000000b0a0b723e */ /* 0x000fe400000010ff */
[----:B------:R-:W-:Y:S02]  /*589d0*/  F2FP.BF16.PACK_AB R13, R12, R13 ;  /* 0x0000000d0c0d723e */ /* 0x000fe400000010ff */
[----:B------:R-:W-:Y:S02]  /*589e0*/  F2FP.BF16.PACK_AB R15, R14, R15 ;  /* 0x0000000f0e0f723e */ /* 0x000fe400000010ff */
[----:B------:R-:W-:Y:S02]  /*589f0*/  F2FP.BF16.PACK_AB R17, R16, R17 ;  /* 0x000000111011723e */ /* 0x000fe400000010ff */
[----:B------:R-:W-:Y:S02]  /*58a00*/  F2FP.BF16.PACK_AB R19, R18, R19 ;  /* 0x000000131213723e */ /* 0x000fe400000010ff */
[----:B------:R-:W-:-:S02]  /*58a10*/  F2FP.BF16.PACK_AB R21, R20, R21 ;  /* 0x000000151415723e */ /* 0x000fc400000010ff */
[----:B------:R-:W-:Y:S02]  /*58a20*/  F2FP.BF16.PACK_AB R23, R22, R23 ;  /* 0x000000171617723e */ /* 0x000fe400000010ff */
[----:B------:R-:W-:Y:S02]  /*58a30*/  F2FP.BF16.PACK_AB R25, R24, R25 ;  /* 0x000000191819723e */ /* 0x000fe400000010ff */
[----:B------:R-:W-:Y:S02]  /*58a40*/  F2FP.BF16.PACK_AB R27, R26, R27 ;  /* 0x0000001b1a1b723e */ /* 0x000fe400000010ff */
[----:B------:R-:W-:Y:S02]  /*58a50*/  F2FP.BF16.PACK_AB R28, R29, R28 ;  /* 0x0000001c1d1c723e */ /* 0x000fe400000010ff */
[----:B--2---:R-:W-:Y:S02]  /*58a60*/  F2FP.BF16.PACK_AB R5, R4, R5 ;  /* 0x000000050405723e */ /* 0x004fe400000010ff */
[----:B------:R0:W5:Y:S04]  /*58a70*/  LDL.LU R4, [R1+0x1f44] ;  /* 0x001f440001047983 */ /* 0x0001680000300800 */
[----:B------:R1:W-:Y:S04]  /*58a80*/  STL [R1+0x68], R5 ;  /* 0x0000680501007387 */ /* 0x0003e80000100800 */
[----:B-1----:R0:W5:Y:S04]  /*58a90*/  LDL.LU R5, [R1+0x1f40] ;  /* 0x001f400001057983 */ /* 0x0021680000300800 */
        /* <DEDUP_REMOVED lines=33> */
[----:B------:R-:W2:Y:S01]  /*58cb0*/  LDL.LU R29, [R1+0x1ee4] ;  /* 0x001ee400011d7983 */ /* 0x000ea20000300800 */
[----:B------:R-:W-:-:S03]  /*58cc0*/  F2FP.BF16.PACK_AB R3, R0, R3 ;  /* 0x000000030003723e */ /* 0x000fc600000010ff */
[----:B------:R0:W-:Y:S01]  /*58cd0*/  STL [R1+0x98], R28 ;  /* 0x0000981c01007387 */ /* 0x0001e20000100800 */
[----:B--2---:R-:W-:-:S05]  /*58ce0*/  F2FP.BF16.PACK_AB R0, R2, R29 ;  /* 0x0000001d0200723e */ /* 0x004fca00000010ff */
[----:B------:R0:W-:Y:S04]  /*58cf0*/  STL [R1+0x90], R0 ;  /* 0x0000900001007387 */ /* 0x0001e80000100800 */
[----:B------:R0:W-:Y:S02]  /*58d00*/  STL [R1+0x94], R3 ;  /* 0x0000940301007387 */ /* 0x0001e40000100800 */
.L_x_0:
[----:B0-----:R-:W2:Y:S04]  /*58d10*/  LDL.LU R28, [R1+0x44] ;  /* 0x00004400011c7983 */ /* 0x001ea80000300800 */
[----:B------:R-:W3:Y:S04]  /*58d20*/  LDL.LU R3, [R1+0x48] ;  /* 0x0000480001037983 */ /* 0x000ee80000300800 */
[----:B------:R-:W4:Y:S04]  /*58d30*/  LDL.LU R2, [R1+0x4c] ;  /* 0x00004c0001027983 */ /* 0x000f280000300800 */
[----:B------:R-:W2:Y:S04]  /*58d40*/  LDL.LU R0, [R1+0x40] ;  /* 0x0000400001007983 */ /* 0x000ea80000300800 */
[----:B-----5:R0:W-:Y:S04]  /*58d50*/  STL.64 [R1+0x2088], R6 ;  /* 0x0020880601007387 */ /* 0x0201e80000100a00 */
[----:B0-----:R-:W2:Y:S04]  /*58d60*/  LDL.LU R6, [R1+0x10] ;  /* 0x0000100001067983 */ /* 0x001ea80000300800 */
[----:B------:R-:W4:Y:S04]  /*58d70*/  LDL.LU R7, [R1+0x14] ;  /* 0x0000140001077983 */ /* 0x000f280000300800 */
[----:B------:R0:W-:Y:S04]  /*58d80*/  STL.64 [R1+0x2080], R4 ;  /* 0x0020800401007387 */ /* 0x0001e80000100a00 */
[----:B0-----:R-:W4:Y:S04]  /*58d90*/  LDL.LU R4, [R1+0x18] ;  /* 0x0000180001047983 */ /* 0x001f280000300800 */
[----:B------:R-:W4:Y:S04]  /*58da0*/  LDL.LU R5, [R1+0x1c] ;  /* 0x00001c0001057983 */ /* 0x000f280000300800 */
[----:B------:R0:W-:Y:S04]  /*58db0*/  STL.64 [R1+0x2078], R10 ;  /* 0x0020780a01007387 */ /* 0x0001e80000100a00 */
[----:B0-----:R-:W4:Y:S04]  /*58dc0*/  LDL.LU R10, [R1+0x4] ;  /* 0x00000400010a7983 */ /* 0x001f280000300800 */
[----:B------:R-:W4:Y:S04]  /*58dd0*/  LDL.LU R11, [R1] ;  /* 0x00000000010b7983 */ /* 0x000f280000300800 */
[----:B------:R-:W-:Y:S04]  /*58de0*/  STL.64 [R1+0x2070], R8 ;  /* 0x0020700801007387 */ /* 0x000fe80000100a00 */
[----:B------:R-:W-:Y:S04]  /*58df0*/  STL.64 [R1+0x2068], R14 ;  /* 0x0020680e01007387 */ /* 0x000fe80000100a00 */
[----:B------:R-:W-:Y:S04]  /*58e00*/  STL.64 [R1+0x2060], R12 ;  /* 0x0020600c01007387 */ /* 0x000fe80000100a00 */
[----:B------:R-:W-:Y:S04]  /*58e10*/  STL.64 [R1+0x2058], R18 ;  /* 0x0020581201007387 */ /* 0x000fe80000100a00 */
[----:B------:R0:W-:Y:S04]  /*58e20*/  STL.64 [R1+0x2050], R16 ;  /* 0x0020501001007387 */ /* 0x0001e80000100a00 */
[----:B0-----:R-:W4:Y:S04]  /*58e30*/  LDL.LU R16, [R1+0x8] ;  /* 0x0000080001107983 */ /* 0x001f280000300800 */
[----:B------:R-:W4:Y:S04]  /*58e40*/  LDL.LU R17, [R1+0xc] ;  /* 0x00000c0001117983 */ /* 0x000f280000300800 */
[----:B------:R2:W-:Y:S04]  /*58e50*/  STL.64 [R1+0x2048], R22 ;  /* 0x0020481601007387 */ /* 0x0005e80000100a00 */
[----:B------:R0:W-:Y:S04]  /*58e60*/  STL.64 [R1+0x2040], R20 ;  /* 0x0020401401007387 */ /* 0x0001e80000100a00 */
[----:B------:R-:W-:Y:S04]  /*58e70*/  STL.64 [R1+0x2038], R26 ;  /* 0x0020381a01007387 */ /* 0x000fe80000100a00 */
[----:B------:R-:W-:Y:S04]  /*58e80*/  STL.64 [R1+0x2030], R24 ;  /* 0x0020301801007387 */ /* 0x000fe80000100a00 */
[----:B------:R-:W4:Y:S04]  /*58e90*/  LDL.LU R12, [R1+0x20] ;  /* 0x00002000010c7983 */ /* 0x000f280000300800 */
[----:B------:R-:W4:Y:S04]  /*58ea0*/  LDL.LU R13, [R1+0x24] ;  /* 0x00002400010d7983 */ /* 0x000f280000300800 */
[----:B------:R-:W4:Y:S04]  /*58eb0*/  LDL.LU R14, [R1+0x28] ;  /* 0x00002800010e7983 */ /* 0x000f280000300800 */
[----:B------:R-:W4:Y:S04]  /*58ec0*/  LDL.LU R15, [R1+0x2c] ;  /* 0x00002c00010f7983 */ /* 0x000f280000300800 */
[----:B------:R-:W1:Y:S01]  /*58ed0*/  S2R R29, SR_TID.X ;  /* 0x00000000001d7919 */ /* 0x000e620000002100 */
[----:B--2---:R-:W-:-:S02]  /*58ee0*/  IMAD.MOV.U32 R22, RZ, RZ, R6 ;  /* 0x000000ffff167224 */ /* 0x004fc400078e0006 */
[----:B---3--:R-:W-:Y:S02]  /*58ef0*/  IMAD.MOV.U32 R6, RZ, RZ, R3 ;  /* 0x000000ffff067224 */ /* 0x008fe400078e0003 */
[----:B----4-:R-:W-:Y:S02]  /*58f00*/  IMAD.MOV.U32 R23, RZ, RZ, R7 ;  /* 0x000000ffff177224 */ /* 0x010fe400078e0007 */
[----:B------:R-:W-:Y:S02]  /*58f10*/  IMAD.MOV.U32 R7, RZ, RZ, R2 ;  /* 0x000000ffff077224 */ /* 0x000fe400078e0002 */
[C---:B-1----:R-:W-:Y:S02]  /*58f20*/  IMAD.SHL.U32 R2, R29.reuse, 0x8, RZ ;  /* 0x000000081d027824 */ /* 0x042fe400078e00ff */
[----:B------:R-:W-:-:S03]  /*58f30*/  IMAD.SHL.U32 R3, R29, 0x4, RZ ;  /* 0x000000041d037824 */ /* 0x000fc600078e00ff */
[----:B------:R-:W-:-:S04]  /*58f40*/  LOP3.LUT R2, R2, 0x300, RZ, 0xc0, !PT ;  /* 0x0000030002027812 */ /* 0x000fc800078ec0ff */
[----:B------:R-:W-:Y:S01]  /*58f50*/  LOP3.LUT R2, R2, 0x70, R3, 0xf8, !PT ;  /* 0x0000007002027812 */ /* 0x000fe200078ef803 */
[C---:B------:R-:W-:Y:S02]  /*58f60*/  IMAD.SHL.U32 R3, R29.reuse, 0x400, RZ ;  /* 0x000004001d037824 */ /* 0x040fe400078e00ff */
[----:B------:R-:W-:Y:S02]  /*58f70*/  IMAD.MOV.U32 R18, RZ, RZ, R4 ;  /* 0x000000ffff127224 */ /* 0x000fe400078e0004 */
[----:B------:R-:W-:Y:S02]  /*58f80*/  IMAD.MOV.U32 R4, RZ, RZ, R0 ;  /* 0x000000ffff047224 */ /* 0x000fe400078e0000 */
[C---:B------:R-:W-:Y:S02]  /*58f90*/  IMAD.SHL.U32 R0, R29.reuse, 0x100, RZ ;  /* 0x000001001d007824 */ /* 0x040fe400078e00ff */
[----:B------:R-:W-:Y:S02]  /*58fa0*/  IMAD.MOV.U32 R19, RZ, RZ, R5 ;  /* 0x000000ffff137224 */ /* 0x000fe400078e0005 */
[----:B------:R-:W-:Y:S01]  /*58fb0*/  IMAD.MOV.U32 R5, RZ, RZ, R28 ;  /* 0x000000ffff057224 */ /* 0x000fe200078e001c */
[----:B------:R-:W-:Y:S01]  /*58fc0*/  LOP3.LUT R0, R0, 0x1800, RZ, 0xc0, !PT ;  /* 0x0000180000007812 */ /* 0x000fe200078ec0ff */
[----:B------:R-:W-:-:S02]  /*58fd0*/  IMAD.SHL.U32 R28, R29, 0x20, RZ ;  /* 0x000000201d1c7824 */ /* 0x000fc400078e00ff */
[----:B0-----:R-:W-:Y:S02]  /*58fe0*/  IMAD.MOV.U32 R21, RZ, RZ, R10 ;  /* 0x000000ffff157224 */ /* 0x001fe400078e000a */
[----:B------:R-:W-:Y:S01]  /*58ff0*/  IMAD.MOV.U32 R20, RZ, RZ, R11 ;  /* 0x000000ffff147224 */ /* 0x000fe200078e000b */
[----:B------:R-:W-:Y:S04]  /*59000*/  STL.64 [R1+0x2098], R14 ;  /* 0x0020980e01007387 */ /* 0x000fe80000100a00 */
[----:B------:R-:W-:Y:S04]  /*59010*/  STL.64 [R1+0x2090], R12 ;  /* 0x0020900c01007387 */ /* 0x000fe80000100a00 */
[----:B------:R-:W2:Y:S04]  /*59020*/  LDL.LU R8, [R1+0x30] ;  /* 0x0000300001087983 */ /* 0x000ea80000300800 */
[----:B------:R-:W2:Y:S04]  /*59030*/  LDL.LU R9, [R1+0x34] ;  /* 0x0000340001097983 */ /* 0x000ea80000300800 */
[----:B------:R-:W3:Y:S04]  /*59040*/  LDL.LU R10, [R1+0x38] ;  /* 0x00003800010a7983 */ /* 0x000ee80000300800 */
[----:B------:R-:W3:Y:S04]  /*59050*/  LDL.LU R11, [R1+0x3c] ;  /* 0x00003c00010b7983 */ /* 0x000ee80000300800 */
[----:B------:R-:W-:Y:S06]  /*59060*/  BAR.SYNC.DEFER_BLOCKING 0x0 ;  /* 0x0000000000007b1d */ /* 0x000fec0000010000 */
[----:B---3--:R-:W-:Y:S04]  /*59070*/  STL.64 [R1+0x20a8], R10 ;  /* 0x0020a80a01007387 */ /* 0x008fe80000100a00 */
[----:B--2---:R0:W-:Y:S04]  /*59080*/  STL.64 [R1+0x20a0], R8 ;  /* 0x0020a00801007387 */ /* 0x0041e80000100a00 */
[----:B0-----:R-:W2:Y:S04]  /*59090*/  LDL.LU R8, [R1+0x60] ;  /* 0x0000600001087983 */ /* 0x001ea80000300800 */
[----:B------:R-:W2:Y:S04]  /*590a0*/  LDL.LU R9, [R1+0x64] ;  /* 0x0000640001097983 */ /* 0x000ea80000300800 */
[----:B------:R-:W3:Y:S04]  /*590b0*/  LDL.LU R10, [R1+0x68] ;  /* 0x00006800010a7983 */ /* 0x000ee80000300800 */
[----:B------:R-:W3:Y:S04]  /*590c0*/  LDL.LU R11, [R1+0x6c] ;  /* 0x00006c00010b7983 */ /* 0x000ee80000300800 */
        /* <DEDUP_REMOVED lines=11> */
[----:B------:R-:W3:Y:S01]  /*59180*/  LDL.LU R11, [R1+0x8c] ;  /* 0x00008c00010b7983 */ /* 0x000ee20000300800 */
[----:B------:R-:W-:-:S03]  /*59190*/  LOP3.LUT R0, R0, 0x60, R28, 0xf8, !PT ;  /* 0x0000006000007812 */ /* 0x000fc600078ef81c */
[----:B---3--:R-:W-:Y:S04]  /*591a0*/  STL.64 [R1+0x20d8], R10 ;  /* 0x0020d80a01007387 */ /* 0x008fe80000100a00 */
[----:B--2---:R0:W-:Y:S04]  /*591b0*/  STL.64 [R1+0x20d0], R8 ;  /* 0x0020d00801007387 */ /* 0x0041e80000100a00 */
[----:B0-----:R-:W2:Y:S04]  /*591c0*/  LDL.LU R8, [R1+0x90] ;  /* 0x0000900001087983 */ /* 0x001ea80000300800 */
[----:B------:R-:W2:Y:S04]  /*591d0*/  LDL.LU R9, [R1+0x94] ;  /* 0x0000940001097983 */ /* 0x000ea80000300800 */
[----:B------:R-:W2:Y:S04]  /*591e0*/  LDL.LU R10, [R1+0x98] ;  /* 0x00009800010a7983 */ /* 0x000ea80000300800 */
[----:B------:R-:W2:Y:S01]  /*591f0*/  LDL.LU R11, [R1+0x9c] ;  /* 0x00009c00010b7983 */ /* 0x000ea20000300800 */
[----:B------:R-:W-:Y:S01]  /*59200*/  LOP3.LUT R0, R0, R2, RZ, 0x3c, !PT ;  /* 0x0000000200007212 */ /* 0x000fe200078e3cff */
[----:B------:R-:W-:-:S02]  /*59210*/  IMAD.MOV.U32 R27, RZ, RZ, R21 ;  /* 0x000000ffff1b7224 */ /* 0x000fc400078e0015 */
[----:B------:R-:W3:Y:S01]  /*59220*/  LDL.LU R12, [R1+0x50] ;  /* 0x00005000010c7983 */ /* 0x000ee20000300800 */
[----:B------:R-:W-:-:S03]  /*59230*/  IMAD.MOV.U32 R26, RZ, RZ, R20 ;  /* 0x000000ffff1a7224 */ /* 0x000fc600078e0014 */
[----:B------:R-:W3:Y:S01]  /*59240*/  LDL.LU R13, [R1+0x54] ;  /* 0x00005400010d7983 */ /* 0x000ee20000300800 */
[----:B------:R-:W-:-:S03]  /*59250*/  IMAD.MOV.U32 R21, RZ, RZ, R17 ;  /* 0x000000ffff157224 */ /* 0x000fc600078e0011 */
[----:B------:R-:W3:Y:S01]  /*59260*/  LDL.LU R14, [R1+0x58] ;  /* 0x00005800010e7983 */ /* 0x000ee20000300800 */
[----:B------:R-:W-:-:S03]  /*59270*/  IMAD.MOV.U32 R20, RZ, RZ, R16 ;  /* 0x000000ffff147224 */ /* 0x000fc600078e0010 */
[----:B------:R-:W3:Y:S04]  /*59280*/  LDL.LU R15, [R1+0x5c] ;  /* 0x00005c00010f7983 */ /* 0x000ee80000300800 */
[----:B------:R-:W4:Y:S04]  /*59290*/  LDL.LU R17, [R1+0x1dec] ;  /* 0x001dec0001117983 */ /* 0x000f280000300800 */
[----:B------:R-:W3:Y:S04]  /*592a0*/  LDL.LU R16, [R1+0x1de8] ;  /* 0x001de80001107983 */ /* 0x000ee80000300800 */
[----:B--2---:R0:W-:Y:S04]  /*592b0*/  STS.128 [R0], R8 ;  /* 0x0000000800007388 */ /* 0x0041e80000000c00 */
[----:B0-----:R-:W2:Y:S04]  /*592c0*/  LDL.LU.64 R10, [R1+0x20d8] ;  /* 0x0020d800010a7983 */ /* 0x001ea80000300a00 */
[----:B------:R-:W2:Y:S04]  /*592d0*/  LDL.LU.64 R8, [R1+0x20d0] ;  /* 0x0020d00001087983 */ /* 0x000ea80000300a00 */
[----:B--2---:R0:W-:Y:S04]  /*592e0*/  STS.128 [R0+0x80], R8 ;  /* 0x0000800800007388 */ /* 0x0041e80000000c00 */
[----:B0-----:R-:W2:Y:S04]  /*592f0*/  LDL.LU.64 R10, [R1+0x20c8] ;  /* 0x0020c800010a7983 */ /* 0x001ea80000300a00 */
[----:B------:R-:W2:Y:S04]  /*59300*/  LDL.LU.64 R8, [R1+0x20c0] ;  /* 0x0020c00001087983 */ /* 0x000ea80000300a00 */
[----:B--2---:R0:W-:Y:S04]  /*59310*/  STS.128 [R0+0x400], R8 ;  /* 0x0004000800007388 */ /* 0x0041e80000000c00 */
[----:B0-----:R-:W2:Y:S04]  /*59320*/  LDL.LU.64 R10, [R1+0x20b8] ;  /* 0x0020b800010a7983 */ /* 0x001ea80000300a00 */
[----:B------:R-:W2:Y:S01]  /*59330*/  LDL.LU.64 R8, [R1+0x20b0] ;  /* 0x0020b00001087983 */ /* 0x000ea20000300a00 */
[----:B------:R-:W-:-:S02]  /*59340*/  LOP3.LUT R3, R3, 0x1800, RZ, 0xc0, !PT ;  /* 0x0000180003037812 */ /* 0x000fc400078ec0ff */
[----:B------:R-:W-:Y:S02]  /*59350*/  LOP3.LUT R29, R29, 0x7f, RZ, 0xc0, !PT ;  /* 0x0000007f1d1d7812 */ /* 0x000fe400078ec0ff */
[----:B---3--:R-:W-:-:S03]  /*59360*/  ISETP.GE.AND P2, PT, R16, c[0x0][0x17c], PT ;  /* 0x00005f0010007a0c */ /* 0x008fc60003f46270 */
[----:B------:R-:W-:-:S05]  /*59370*/  IMAD R16, R29, 0x10, R3 ;  /* 0x000000101d107824 */ /* 0x000fca00078e0203 */
[C---:B------:R-:W-:Y:S02]  /*59380*/  LOP3.LUT R3, R16.reuse, 0x20, RZ, 0x3c, !PT ;  /* 0x0000002010037812 */ /* 0x040fe400078e3cff */
[C---:B------:R-:W-:Y:S02]  /*59390*/  LOP3.LUT R29, R16.reuse, 0x40, RZ, 0x3c, !PT ;  /* 0x00000040101d7812 */ /* 0x040fe400078e3cff */
[----:B------:R-:W-:Y:S01]  /*593a0*/  LOP3.LUT R2, R16, 0x60, RZ, 0x3c, !PT ;  /* 0x0000006010027812 */ /* 0x000fe200078e3cff */
[----:B--2---:R-:W-:Y:S04]  /*593b0*/  STS.128 [R0+0x480], R8 ;  /* 0x0004800800007388 */ /* 0x004fe80000000c00 */
[----:B------:R-:W-:Y:S06]  /*593c0*/  BAR.SYNC.DEFER_BLOCKING 0x0 ;  /* 0x0000000000007b1d */ /* 0x000fec0000010000 */
[----:B------:R-:W0:Y:S04]  /*593d0*/  LDS.128 R8, [R16] ;  /* 0x0000000010087984 */ /* 0x000e280000000c00 */
[----:B0-----:R-:W-:Y:S01]  /*593e0*/  STL [R1+0x64], R9 ;  /* 0x0000640901007387 */ /* 0x001fe20000100800 */
[----:B------:R-:W-:-:S03]  /*593f0*/  IMAD.MOV.U32 R28, RZ, RZ, R8 ;  /* 0x000000ffff1c7224 */ /* 0x000fc600078e0008 */
[----:B------:R-:W-:Y:S04]  /*59400*/  STL.64 [R1+0x68], R10 ;  /* 0x0000680a01007387 */ /* 0x000fe80000100a00 */
[----:B------:R-:W0:Y:S04]  /*59410*/  LDS.128 R8, [R3] ;  /* 0x0000000003087984 */ /* 0x000e280000000c00 */
[----:B0-----:R-:W-:Y:S04]  /*59420*/  STL.64 [R1+0x80], R8 ;  /* 0x0000800801007387 */ /* 0x001fe80000100a00 */
[----:B------:R-:W-:Y:S04]  /*59430*/  STL.64 [R1+0x88], R10 ;  /* 0x0000880a01007387 */ /* 0x000fe80000100a00 */
[----:B------:R-:W0:Y:S04]  /*59440*/  LDS.128 R8, [R29] ;  /* 0x000000001d087984 */ /* 0x000e280000000c00 */
[----:B0-----:R-:W-:Y:S04]  /*59450*/  STL.64 [R1+0x1c0], R8 ;  /* 0x0001c00801007387 */ /* 0x001fe80000100a00 */
[----:B------:R-:W-:Y:S04]  /*59460*/  STL.64 [R1+0x1c8], R10 ;  /* 0x0001c80a01007387 */ /* 0x000fe80000100a00 */
[----:B------:R-:W0:Y:S04]  /*59470*/  LDS.128 R8, [R2] ;  /* 0x0000000002087984 */ /* 0x000e280000000c00 */
[----:B------:R-:W-:Y:S06]  /*59480*/  BAR.SYNC.DEFER_BLOCKING 0x0 ;  /* 0x0000000000007b1d */ /* 0x000fec0000010000 */
[----:B------:R-:W-:Y:S04]  /*59490*/  STS.128 [R0], R12 ;  /* 0x0000000c00007388 */ /* 0x000fe80000000c00 */
[----:B0-----:R-:W-:Y:S04]  /*594a0*/  STL.64 [R1+0x1d0], R8 ;  /* 0x0001d00801007387 */ /* 0x001fe80000100a00 */
[----:B------:R0:W-:Y:S04]  /*594b0*/  STL.64 [R1+0x1d8], R10 ;  /* 0x0001d80a01007387 */ /* 0x0001e80000100a00 */
[----:B0-----:R-:W2:Y:S04]  /*594c0*/  LDL.LU.64 R10, [R1+0x20a8] ;  /* 0x0020a800010a7983 */ /* 0x001ea80000300a00 */
[----:B------:R-:W2:Y:S04]  /*594d0*/  LDL.LU.64 R8, [R1+0x20a0] ;  /* 0x0020a00001087983 */ /* 0x000ea80000300a00 */
[----:B------:R-:W3:Y:S04]  /*594e0*/  LDL.LU.64 R14, [R1+0x2098] ;  /* 0x00209800010e7983 */ /* 0x000ee80000300a00 */
[----:B------:R-:W3:Y:S04]  /*594f0*/  LDL.LU.64 R12, [R1+0x2090] ;  /* 0x00209000010c7983 */ /* 0x000ee80000300a00 */
[----:B------:R0:W-:Y:S04]  /*59500*/  STS.128 [R0+0x80], R4 ;  /* 0x0000800400007388 */ /* 0x0001e80000000c00 */
[----:B0-----:R-:W3:Y:S04]  /*59510*/  LDL.LU.64 R6, [R1+0x2088] ;  /* 0x0020880001067983 */ /* 0x001ee80000300a00 */
[----:B------:R-:W3:Y:S01]  /*59520*/  LDL.LU.64 R4, [R1+0x2080] ;  /* 0x0020800001047983 */ /* 0x000ee20000300a00 */
[----:B------:R-:W-:-:S02]  /*59530*/  IMAD.MOV.U32 R24, RZ, RZ, R26 ;  /* 0x000000ffff187224 */ /* 0x000fc400078e001a */
[----:B------:R-:W-:Y:S02]  /*59540*/  IMAD.MOV.U32 R25, RZ, RZ, R27 ;  /* 0x000000ffff197224 */ /* 0x000fe400078e001b */
[----:B------:R-:W-:Y:S02]  /*59550*/  IMAD.MOV.U32 R26, RZ, RZ, R20 ;  /* 0x000000ffff1a7224 */ /* 0x000fe400078e0014 */
[----:B------:R-:W-:Y:S01]  /*59560*/  IMAD.MOV.U32 R27, RZ, RZ, R21 ;  /* 0x000000ffff1b7224 */ /* 0x000fe200078e0015 */
[----:B----4-:R-:W-:Y:S01]  /*59570*/  ISETP.GE.AND P3, PT, R17, c[0x0][0x17c], PT ;  /* 0x00005f0011007a0c */ /* 0x010fe20003f66270 */
[----:B------:R-:W-:Y:S02]  /*59580*/  IMAD.MOV.U32 R20, RZ, RZ, R22 ;  /* 0x000000ffff147224 */ /* 0x000fe400078e0016 */
[----:B------:R-:W-:Y:S02]  /*59590*/  IMAD.MOV.U32 R21, RZ, RZ, R23 ;  /* 0x000000ffff157224 */ /* 0x000fe400078e0017 */
[----:B------:R-:W-:-:S02]  /*595a0*/  IMAD.MOV.U32 R22, RZ, RZ, R18 ;  /* 0x000000ffff167224 */ /* 0x000fc400078e0012 */
[----:B------:R-:W-:Y:S01]  /*595b0*/  IMAD.MOV.U32 R23, RZ, RZ, R19 ;  /* 0x000000ffff177224 */ /* 0x000fe200078e0013 */
[----:B--2---:R0:W-:Y:S04]  /*595c0*/  STS.128 [R0+0x400], R8 ;  /* 0x0004000800007388 */ /* 0x0041e80000000c00 */
[----:B---3--:R1:W-:Y:S04]  /*595d0*/  STS.128 [R0+0x480], R12 ;  /* 0x0004800c00007388 */ /* 0x0083e80000000c00 */
[----:B------:R-:W-:Y:S06]  /*595e0*/  BAR.SYNC.DEFER_BLOCKING 0x0 ;  /* 0x0000000000007b1d */ /* 0x000fec0000010000 */
[----:B0-----:R-:W2:Y:S04]  /*595f0*/  LDL.LU.64 R10, [R1+0x2078] ;  /* 0x00207800010a7983 */ /* 0x001ea80000300a00 */
[----:B------:R-:W2:Y:S04]  /*59600*/  LDL.LU.64 R8, [R1+0x2070] ;  /* 0x0020700001087983 */ /* 0x000ea80000300a00 */
[----:B-1----:R-:W3:Y:S04]  /*59610*/  LDL.LU.64 R14, [R1+0x2068] ;  /* 0x00206800010e7983 */ /* 0x002ee80000300a00 */
[----:B------:R-:W3:Y:S04]  /*59620*/  LDL.LU.64 R12, [R1+0x2060] ;  /* 0x00206000010c7983 */ /* 0x000ee80000300a00 */
[----:B------:R-:W0:Y:S04]  /*59630*/  LDS.128 R16, [R16] ;  /* 0x0000000010107984 */ /* 0x000e280000000c00 */
[----:B0-----:R-:W-:Y:S04]  /*59640*/  STL.64 [R1+0x30], R16 ;  /* 0x0000301001007387 */ /* 0x001fe80000100a00 */
        /* <DEDUP_REMOVED lines=12> */
[----:B0-----:R-:W4:Y:S04]  /*59710*/  LDL.LU.64 R18, [R1+0x2058] ;  /* 0x0020580001127983 */ /* 0x001f280000300a00 */
[----:B------:R-:W4:Y:S04]  /*59720*/  LDL.LU.64 R16, [R1+0x2050] ;  /* 0x0020500001107983 */ /* 0x000f280000300a00 */
[----:B------:R-:W3:Y:S04]  /*59730*/  LDL.LU.64 R22, [R1+0x2048] ;  /* 0x0020480001167983 */ /* 0x000ee80000300a00 */
[----:B------:R-:W3:Y:S04]  /*59740*/  LDL.LU.64 R20, [R1+0x2040] ;  /* 0x0020400001147983 */ /* 0x000ee80000300a00 */
[----:B------:R0:W-:Y:S04]  /*59750*/  STS.128 [R0+0x400], R4 ;  /* 0x0004000400007388 */ /* 0x0001e80000000c00 */
[----:B------:R-:W1:Y:S04]  /*59760*/  S2R R3, SR_TID.X ;  /* 0x0000000000037919 */ /* 0x000e680000002100 */
[----:B0-----:R-:W0:Y:S04]  /*59770*/  S2R R7, SR_TID.X ;  /* 0x0000000000077919 */ /* 0x001e280000002100 */
[----:B------:R0:W-:Y:S01]  /*59780*/  STS.128 [R0+0x80], R24 ;  /* 0x0000801800007388 */ /* 0x0001e20000000c00 */
[----:B-1----:R-:W-:-:S03]  /*59790*/  LOP3.LUT R3, R3, 0x7f, RZ, 0xc0, !PT ;  /* 0x0000007f03037812 */ /* 0x002fc600078ec0ff */
[----:B0-----:R-:W4:Y:S01]  /*597a0*/  LDL.LU.64 R26, [R1+0x2038] ;  /* 0x00203800011a7983 */ /* 0x001f220000300a00 */
[----:B------:R-:W-:-:S03]  /*597b0*/  IMAD.SHL.U32 R5, R7, 0x400, RZ ;  /* 0x0000040007057824 */ /* 0x000fc600078e00ff */
[----:B------:R-:W4:Y:S02]  /*597c0*/  LDL.LU.64 R24, [R1+0x2030] ;  /* 0x0020300001187983 */ /* 0x000f240000300a00 */
[----:B------:R-:W-:-:S05]  /*597d0*/  LOP3.LUT R5, R5, 0x1800, RZ, 0xc0, !PT ;  /* 0x0000180005057812 */ /* 0x000fca00078ec0ff */
[----:B------:R-:W-:Y:S01]  /*597e0*/  IMAD R5, R3, 0x10, R5 ;  /* 0x0000001003057824 */ /* 0x000fe200078e0205 */
[----:B--2---:R-:W-:Y:S04]  /*597f0*/  STS.128 [R0+0x480], R8 ;  /* 0x0004800800007388 */ /* 0x004fe80000000c00 */
[----:B------:R-:W-:Y:S01]  /*59800*/  BAR.SYNC.DEFER_BLOCKING 0x0 ;  /* 0x0000000000007b1d */ /* 0x000fe20000010000 */
[----:B------:R-:W-:-:S05]  /*59810*/  IMAD.SHL.U32 R6, R7, 0x400, RZ ;  /* 0x0000040007067824 */ /* 0x000fca00078e00ff */
[----:B------:R-:W0:Y:S01]  /*59820*/  LDS.128 R8, [R5] ;  /* 0x0000000005087984 */ /* 0x000e220000000c00 */
[----:B------:R-:W-:-:S05]  /*59830*/  LOP3.LUT R6, R6, 0x1800, RZ, 0xc0, !PT ;  /* 0x0000180006067812 */ /* 0x000fca00078ec0ff */
[----:B------:R-:W-:-:S05]  /*59840*/  IMAD R6, R3, 0x10, R6 ;  /* 0x0000001003067824 */ /* 0x000fca00078e0206 */
[----:B------:R-:W-:Y:S01]  /*59850*/  LOP3.LUT R6, R6, 0x20, RZ, 0x3c, !PT ;  /* 0x0000002006067812 */ /* 0x000fe200078e3cff */
        /* <DEDUP_REMOVED lines=10> */
[----:B0-----:R-:W-:Y:S04]  /*59900*/  STL.64 [R1+0x50], R8 ;  /* 0x0000500801007387 */ /* 0x001fe80000100a00 */
[----:B------:R-:W-:Y:S04]  /*59910*/  STL.64 [R1+0x58], R10 ;  /* 0x0000580a01007387 */ /* 0x000fe80000100a00 */
[----:B---3--:R0:W-:Y:S04]  /*59920*/  STS.128 [R0+0x400], R20 ;  /* 0x0004001400007388 */ /* 0x0081e80000000c00 */
[----:B0-----:R-:W2:Y:S04]  /*59930*/  LDL.LU R20, [R1+0xb0] ;  /* 0x0000b00001147983 */ /* 0x001ea80000300800 */
[----:B------:R-:W2:Y:S04]  /*59940*/  LDL.LU R21, [R1+0xb4] ;  /* 0x0000b40001157983 */ /* 0x000ea80000300800 */
[----:B------:R-:W3:Y:S04]  /*59950*/  LDL.LU R22, [R1+0xb8] ;  /* 0x0000b80001167983 */ /* 0x000ee80000300800 */
[----:B------:R-:W3:Y:S04]  /*59960*/  LDL.LU R23, [R1+0xbc] ;  /* 0x0000bc0001177983 */ /* 0x000ee80000300800 */
[----:B----4-:R0:W-:Y:S04]  /*59970*/  STS.128 [R0+0x480], R24 ;  /* 0x0004801800007388 */ /* 0x0101e80000000c00 */
        /* <DEDUP_REMOVED lines=8> */
[----:B-1----:R-:W2:Y:S04]  /*59a00*/  LDL.LU R20, [R1+0xe0] ;  /* 0x0000e00001147983 */ /* 0x002ea80000300800 */
        /* <DEDUP_REMOVED lines=16> */
[----:B--2---:R-:W-:Y:S04]  /*59b10*/  STL.64 [R1+0x1fd0], R20 ;  /* 0x001fd01401007387 */ /* 0x004fe80000100a00 */
        /* <DEDUP_REMOVED lines=22> */
[----:B------:R-:W-:Y:S04]  /*59c80*/  STS.128 [R0], R12 ;  /* 0x0000000c00007388 */ /* 0x000fe80000000c00 */
[----:B------:R-:W-:Y:S04]  /*59c90*/  STS.128 [R0+0x80], R16 ;  /* 0x0000801000007388 */ /* 0x000fe80000000c00 */
[----:B------:R-:W-:Y:S06]  /*59ca0*/  BAR.SYNC.DEFER_BLOCKING 0x0 ;  /* 0x0000000000007b1d */ /* 0x000fec0000010000 */
[----:B------:R-:W0:Y:S04]  /*59cb0*/  LDS.128 R16, [R5] ;  /* 0x0000000005107984 */ /* 0x000e280000000c00 */
[----:B------:R-:W1:Y:S04]  /*59cc0*/  LDS.128 R8, [R6] ;  /* 0x0000000006087984 */ /* 0x000e680000000c00 */
[----:B------:R-:W4:Y:S04]  /*59cd0*/  LDS.128 R12, [R29] ;  /* 0x000000001d0c7984 */ /* 0x000f280000000c00 */
[----:B---3--:R-:W-:Y:S04]  /*59ce0*/  STL.64 [R1+0x2018], R26 ;  /* 0x0020181a01007387 */ /* 0x008fe80000100a00 */
[----:B--2---:R2:W-:Y:S04]  /*59cf0*/  STL.64 [R1+0x2010], R24 ;  /* 0x0020101801007387 */ /* 0x0045e80000100a00 */
[----:B--2---:R-:W2:Y:S04]  /*59d00*/  LDL.LU R24, [R1+0x160] ;  /* 0x0001600001187983 */ /* 0x004ea80000300800 */
[----:B------:R-:W2:Y:S04]  /*59d10*/  LDL.LU R25, [R1+0x164] ;  /* 0x0001640001197983 */ /* 0x000ea80000300800 */
[----:B------:R-:W3:Y:S04]  /*59d20*/  LDL.LU R26, [R1+0x168] ;  /* 0x00016800011a7983 */ /* 0x000ee80000300800 */
[----:B------:R-:W3:Y:S04]  /*59d30*/  LDL.LU R27, [R1+0x16c] ;  /* 0x00016c00011b7983 */ /* 0x000ee80000300800 */
[----:B---3--:R-:W-:Y:S04]  /*59d40*/  STL.64 [R1+0x2028], R26 ;  /* 0x0020281a01007387 */ /* 0x008fe80000100a00 */
[----:B--2---:R-:W-:Y:S04]  /*59d50*/  STL.64 [R1+0x2020], R24 ;  /* 0x0020201801007387 */ /* 0x004fe80000100a00 */
[----:B------:R-:W2:Y:S04]  /*59d60*/  LDS.128 R24, [R2] ;  /* 0x0000000002187984 */ /* 0x000ea80000000c00 */
[----:B------:R-:W3:Y:S04]  /*59d70*/  LDL.LU R20, [R1+0x120] ;  /* 0x0001200001147983 */ /* 0x000ee80000300800 */
[----:B------:R-:W3:Y:S04]  /*59d80*/  LDL.LU R21, [R1+0x124] ;  /* 0x0001240001157983 */ /* 0x000ee80000300800 */
[----:B------:R-:W3:Y:S04]  /*59d90*/  LDL.LU R22, [R1+0x128] ;  /* 0x0001280001167983 */ /* 0x000ee80000300800 */
[----:B------:R-:W3:Y:S04]  /*59da0*/  LDL.LU R23, [R1+0x12c] ;  /* 0x00012c0001177983 */ /* 0x000ee80000300800 */
[----:B0-----:R-:W-:Y:S04]  /*59db0*/  STL [R1+0x1f4c], R17 ;  /* 0x001f4c1101007387 */ /* 0x001fe80000100800 */
[----:B------:R-:W-:Y:S04]  /*59dc0*/  STL [R1+0x1f54], R17 ;  /* 0x001f541101007387 */ /* 0x000fe80000100800 */
[----:B------:R-:W-:Y:S04]  /*59dd0*/  STL [R1+0x1f5c], R17 ;  /* 0x001f5c1101007387 */ /* 0x000fe80000100800 */
[----:B------:R-:W-:Y:S04]  /*59de0*/  STL [R1+0x1f40], R18 ;  /* 0x001f401201007387 */ /* 0x000fe80000100800 */
[----:B------:R-:W-:Y:S04]  /*59df0*/  STL [R1+0x1f30], R19 ;  /* 0x001f301301007387 */ /* 0x000fe80000100800 */
[----:B-1----:R-:W-:Y:S04]  /*59e00*/  STL [R1+0x1f60], R8 ;  /* 0x001f600801007387 */ /* 0x002fe80000100800 */
[----:B------:R-:W-:Y:S04]  /*59e10*/  STL [R1+0x1f44], R9 ;  /* 0x001f440901007387 */ /* 0x000fe80000100800 */
[----:B------:R-:W-:Y:S04]  /*59e20*/  STL [R1+0x1f3c], R10 ;  /* 0x001f3c0a01007387 */ /* 0x000fe80000100800 */
[----:B------:R-:W-:Y:S04]  /*59e30*/  STL [R1+0x1f2c], R11 ;  /* 0x001f2c0b01007387 */ /* 0x000fe80000100800 */
[----:B----4-:R0:W-:Y:S04]  /*59e40*/  STL [R1+0x1f58], R12 ;  /* 0x001f580c01007387 */ /* 0x0101e80000100800 */
[----:B------:R1:W-:Y:S04]  /*59e50*/  STL [R1+0x1f50], R13 ;  /* 0x001f500d01007387 */ /* 0x0003e80000100800 */
[----:B------:R4:W-:Y:S04]  /*59e60*/  STL [R1+0x1f48], R14 ;  /* 0x001f480e01007387 */ /* 0x0009e80000100800 */
[----:B------:R4:W-:Y:S04]  /*59e70*/  STL [R1+0x1f34], R15 ;  /* 0x001f340f01007387 */ /* 0x0009e80000100800 */
[----:B0-----:R-:W3:Y:S04]  /*59e80*/  LDL.LU R12, [R1+0xd0] ;  /* 0x0000d000010c7983 */ /* 0x001ee80000300800 */
[----:B-1----:R-:W3:Y:S01]  /*59e90*/  LDL.LU R13, [R1+0xd4] ;  /* 0x0000d400010d7983 */ /* 0x002ee20000300800 */
[----:B--2---:R-:W-:-:S03]  /*59ea0*/  IMAD.MOV.U32 R19, RZ, RZ, R26 ;  /* 0x000000ffff137224 */ /* 0x004fc600078e001a */
[----:B----4-:R-:W2:Y:S01]  /*59eb0*/  LDL.LU R14, [R1+0xd8] ;  /* 0x0000d800010e7983 */ /* 0x010ea20000300800 */
[----:B------:R-:W-:-:S03]  /*59ec0*/  IMAD.MOV.U32 R10, RZ, RZ, R24 ;  /* 0x000000ffff0a7224 */ /* 0x000fc600078e0018 */
[----:B------:R-:W2:Y:S04]  /*59ed0*/  LDL.LU R15, [R1+0xdc] ;  /* 0x0000dc00010f7983 */ /* 0x000ea80000300800 */
[----:B------:R-:W-:Y:S04]  /*59ee0*/  STL [R1+0x4], R25 ;  /* 0x0000041901007387 */ /* 0x000fe80000100800 */
[----:B------:R0:W-:Y:S04]  /*59ef0*/  STL [R1+0xc], R27 ;  /* 0x00000c1b01007387 */ /* 0x0001e80000100800 */
[----:B------:R-:W-:Y:S06]  /*59f00*/  BAR.SYNC.DEFER_BLOCKING 0x0 ;  /* 0x0000000000007b1d */ /* 0x000fec0000010000 */
[----:B0-----:R-:W4:Y:S04]  /*59f10*/  LDL.LU.64 R26, [R1+0x2028] ;  /* 0x00202800011a7983 */ /* 0x001f280000300a00 */
[----:B------:R-:W4:Y:S04]  /*59f20*/  LDL.LU.64 R24, [R1+0x2020] ;  /* 0x0020200001187983 */ /* 0x000f280000300a00 */
[----:B------:R-:W-:Y:S04]  /*59f30*/  STL [R1+0x1f38], R19 ;  /* 0x001f381301007387 */ /* 0x000fe80000100800 */
[----:B----4-:R0:W-:Y:S04]  /*59f40*/  STS.128 [R0], R24 ;  /* 0x0000001800007388 */ /* 0x0101e80000000c00 */
[----:B0-----:R-:W4:Y:S04]  /*59f50*/  LDL.LU.64 R26, [R1+0x2018] ;  /* 0x00201800011a7983 */ /* 0x001f280000300a00 */
[----:B------:R-:W4:Y:S04]  /*59f60*/  LDL.LU.64 R24, [R1+0x2010] ;  /* 0x0020100001187983 */ /* 0x000f280000300a00 */
[----:B----4-:R0:W-:Y:S04]  /*59f70*/  STS.128 [R0+0x80], R24 ;  /* 0x0000801800007388 */ /* 0x0101e80000000c00 */
[----:B0-----:R-:W4:Y:S04]  /*59f80*/  LDL.LU.64 R26, [R1+0x2008] ;  /* 0x00200800011a7983 */ /* 0x001f280000300a00 */
[----:B------:R-:W4:Y:S04]  /*59f90*/  LDL.LU.64 R24, [R1+0x2000] ;  /* 0x0020000001187983 */ /* 0x000f280000300a00 */
[----:B----4-:R0:W-:Y:S04]  /*59fa0*/  STS.128 [R0+0x400], R24 ;  /* 0x0004001800007388 */ /* 0x0101e80000000c00 */
[----:B0-----:R-:W4:Y:S04]  /*59fb0*/  LDL.LU.64 R26, [R1+0x1ff8] ;  /* 0x001ff800011a7983 */ /* 0x001f280000300a00 */
[----:B------:R-:W4:Y:S04]  /*59fc0*/  LDL.LU.64 R24, [R1+0x1ff0] ;  /* 0x001ff00001187983 */ /* 0x000f280000300a00 */
[----:B----4-:R-:W-:Y:S04]  /*59fd0*/  STS.128 [R0+0x480], R24 ;  /* 0x0004801800007388 */ /* 0x010fe80000000c00 */
[----:B------:R-:W-:Y:S06]  /*59fe0*/  BAR.SYNC.DEFER_BLOCKING 0x0 ;  /* 0x0000000000007b1d */ /* 0x000fec0000010000 */
        /* <DEDUP_REMOVED lines=12> */
[----:B------:R0:W-:Y:S04]  /*5a0b0*/  STL.64 [R1+0x168], R26 ;  /* 0x0001681a01007387 */ /* 0x0001e80000100a00 */
[----:B0-----:R-:W4:Y:S04]  /*5a0c0*/  LDL.LU.64 R26, [R1+0x1fe8] ;  /* 0x001fe800011a7983 */ /* 0x001f280000300a00 */
[----:B------:R-:W4:Y:S04]  /*5a0d0*/  LDL.LU.64 R24, [R1+0x1fe0] ;  /* 0x001fe00001187983 */ /* 0x000f280000300a00 */
[----:B------:R-:W2:Y:S04]  /*5a0e0*/  LDL R19, [R1+0xbd4] ;  /* 0x000bd40001137983 */ /* 0x000ea80000100800 */
[----:B---3--:R0:W-:Y:S04]  /*5a0f0*/  STS.128 [R0], R20 ;  /* 0x0000001400007388 */ /* 0x0081e80000000c00 */
[----:B0-----:R-:W3:Y:S04]  /*5a100*/  LDL.LU.64 R22, [R1+0x1fd8] ;  /* 0x001fd80001167983 */ /* 0x001ee80000300a00 */
[----:B------:R-:W3:Y:S04]  /*5a110*/  LDL.LU.64 R20, [R1+0x1fd0] ;  /* 0x001fd00001147983 */ /* 0x000ee80000300a00 */
[----:B----4-:R0:W-:Y:S04]  /*5a120*/  STS.128 [R0+0x80], R24 ;  /* 0x0000801800007388 */ /* 0x0101e80000000c00 */
[----:B0-----:R-:W4:Y:S04]  /*5a130*/  LDL.LU.64 R26, [R1+0x1fc8] ;  /* 0x001fc800011a7983 */ /* 0x001f280000300a00 */
[----:B------:R-:W4:Y:S04]  /*5a140*/  LDL.LU.64 R24, [R1+0x1fc0] ;  /* 0x001fc00001187983 */ /* 0x000f280000300a00 */
[----:B---3--:R0:W-:Y:S04]  /*5a150*/  STS.128 [R0+0x400], R20 ;  /* 0x0004001400007388 */ /* 0x0081e80000000c00 */
[----:B0-----:R-:W3:Y:S04]  /*5a160*/  LDL.LU.64 R22, [R1+0x1fb8] ;  /* 0x001fb80001167983 */ /* 0x001ee80000300a00 */
[----:B------:R-:W3:Y:S04]  /*5a170*/  LDL.LU.64 R20, [R1+0x1fb0] ;  /* 0x001fb00001147983 */ /* 0x000ee80000300a00 */
        /* <DEDUP_REMOVED lines=13> */
[----:B---3--:R-:W-:Y:S04]  /*5a250*/  STS.128 [R0], R20 ;  /* 0x0000001400007388 */ /* 0x008fe80000000c00 */
[----:B0-----:R-:W-:Y:S04]  /*5a260*/  STL.64 [R1+0x100], R24 ;  /* 0x0001001801007387 */ /* 0x001fe80000100a00 */
[----:B------:R0:W-:Y:S04]  /*5a270*/  STL.64 [R1+0x108], R26 ;  /* 0x0001081a01007387 */ /* 0x0001e80000100a00 */
[----:B0-----:R-:W3:Y:S04]  /*5a280*/  LDL.LU.64 R26, [R1+0x1fa8] ;  /* 0x001fa800011a7983 */ /* 0x001ee80000300a00 */
[----:B------:R-:W3:Y:S04]  /*5a290*/  LDL.LU.64 R24, [R1+0x1fa0] ;  /* 0x001fa00001187983 */ /* 0x000ee80000300a00 */
[----:B------:R-:W4:Y:S04]  /*5a2a0*/  LDL.LU.64 R22, [R1+0x1f98] ;  /* 0x001f980001167983 */ /* 0x000f280000300a00 */
[----:B------:R-:W4:Y:S04]  /*5a2b0*/  LDL.LU.64 R20, [R1+0x1f90] ;  /* 0x001f900001147983 */ /* 0x000f280000300a00 */
[----:B----4-:R0:W-:Y:S04]  /*5a2c0*/  STS.128 [R0+0x480], R20 ;  /* 0x0004801400007388 */ /* 0x0101e80000000c00 */
[----:B0-----:R-:W4:Y:S04]  /*5a2d0*/  LDL.LU R20, [R1+0x180] ;  /* 0x0001800001147983 */ /* 0x001f280000300800 */
[----:B------:R-:W4:Y:S04]  /*5a2e0*/  LDL.LU R21, [R1+0x184] ;  /* 0x0001840001157983 */ /* 0x000f280000300800 */
[----:B------:R-:W4:Y:S04]  /*5a2f0*/  LDL.LU R22, [R1+0x188] ;  /* 0x0001880001167983 */ /* 0x000f280000300800 */
[----:B------:R-:W4:Y:S04]  /*5a300*/  LDL.LU R23, [R1+0x18c] ;  /* 0x00018c0001177983 */ /* 0x000f280000300800 */
[----:B--2---:R-:W-:Y:S04]  /*5a310*/  STS.128 [R0+0x80], R12 ;  /* 0x0000800c00007388 */ /* 0x004fe80000000c00 */
[----:B---3--:R-:W-:Y:S04]  /*5a320*/  STS.128 [R0+0x400], R24 ;  /* 0x0004001800007388 */ /* 0x008fe80000000c00 */
[----:B------:R-:W-:Y:S06]  /*5a330*/  BAR.SYNC.DEFER_BLOCKING 0x0 ;  /* 0x0000000000007b1d */ /* 0x000fec0000010000 */
[----:B----4-:R-:W-:Y:S04]  /*5a340*/  STL.64 [R1+0x1f78], R22 ;  /* 0x001f781601007387 */ /* 0x010fe80000100a00 */
[----:B------:R0:W-:Y:S04]  /*5a350*/  STL.64 [R1+0x1f70], R20 ;  /* 0x001f701401007387 */ /* 0x0001e80000100a00 */
[----:B0-----:R-:W2:Y:S04]  /*5a360*/  LDL.LU R20, [R1+0xa0] ;  /* 0x0000a00001147983 */ /* 0x001ea80000300800 */
[----:B------:R-:W2:Y:S04]  /*5a370*/  LDL.LU R21, [R1+0xa4] ;  /* 0x0000a40001157983 */ /* 0x000ea80000300800 */
[----:B------:R-:W3:Y:S04]  /*5a380*/  LDL.LU R22, [R1+0xa8] ;  /* 0x0000a80001167983 */ /* 0x000ee80000300800 */
[----:B------:R-:W3:Y:S04]  /*5a390*/  LDL.LU R23, [R1+0xac] ;  /* 0x0000ac0001177983 */ /* 0x000ee80000300800 */
[----:B---3--:R-:W-:Y:S04]  /*5a3a0*/  STL.64 [R1+0x1f88], R22 ;  /* 0x001f881601007387 */ /* 0x008fe80000100a00 */
[----:B--2---:R-:W-:Y:S04]  /*5a3b0*/  STL.64 [R1+0x1f80], R20 ;  /* 0x001f801401007387 */ /* 0x004fe80000100a00 */
[----:B------:R-:W0:Y:S04]  /*5a3c0*/  LDS.128 R20, [R5] ;  /* 0x0000000005147984 */ /* 0x000e280000000c00 */
[----:B------:R-:W2:Y:S04]  /*5a3d0*/  LDL.LU R24, [R1+0x190] ;  /* 0x0001900001187983 */ /* 0x000ea80000300800 */
[----:B------:R-:W2:Y:S04]  /*5a3e0*/  LDL.LU R25, [R1+0x194] ;  /* 0x0001940001197983 */ /* 0x000ea80000300800 */
[----:B------:R-:W2:Y:S04]  /*5a3f0*/  LDL.LU R26, [R1+0x198] ;  /* 0x00019800011a7983 */ /* 0x000ea80000300800 */
[----:B------:R-:W2:Y:S04]  /*5a400*/  LDL.LU R27, [R1+0x19c] ;  /* 0x00019c00011b7983 */ /* 0x000ea80000300800 */
[----:B------:R-:W3:Y:S04]  /*5a410*/  LDL.LU R8, [R1+0x30] ;  /* 0x0000300001087983 */ /* 0x000ee80000300800 */
[----:B------:R-:W4:Y:S04]  /*5a420*/  LDL R13, [R1+0xbd8] ;  /* 0x000bd800010d7983 */ /* 0x000f280000100800 */
[----:B0-----:R-:W-:Y:S04]  /*5a430*/  STL.64 [R1+0xe0], R20 ;  /* 0x0000e01401007387 */ /* 0x001fe80000100a00 */
[----:B------:R-:W-:Y:S04]  /*5a440*/  STL.64 [R1+0xe8], R22 ;  /* 0x0000e81601007387 */ /* 0x000fe80000100a00 */
[----:B------:R-:W0:Y:S04]  /*5a450*/  LDS.128 R20, [R6] ;  /* 0x0000000006147984 */ /* 0x000e280000000c00 */
[----:B------:R-:W2:Y:S04]  /*5a460*/  LDL.LU R12, [R1+0xbd0] ;  /* 0x000bd000010c7983 */ /* 0x000ea80000300800 */
        /* <DEDUP_REMOVED lines=9> */
[----:B0-----:R-:W2:Y:S04]  /*5a500*/  LDL.LU.64 R22, [R1+0x1f88] ;  /* 0x001f880001167983 */ /* 0x001ea80000300a00 */
[----:B------:R-:W2:Y:S04]  /*5a510*/  LDL.LU.64 R20, [R1+0x1f80] ;  /* 0x001f800001147983 */ /* 0x000ea80000300a00 */
[----:B--2---:R0:W-:Y:S04]  /*5a520*/  STS.128 [R0], R20 ;  /* 0x0000001400007388 */ /* 0x0041e80000000c00 */
[----:B0-----:R-:W2:Y:S04]  /*5a530*/  LDL.LU.64 R22, [R1+0x1f78] ;  /* 0x001f780001167983 */ /* 0x001ea80000300a00 */
[----:B------:R-:W2:Y:S04]  /*5a540*/  LDL.LU.64 R20, [R1+0x1f70] ;  /* 0x001f700001147983 */ /* 0x000ea80000300a00 */
[----:B------:R-:W2:Y:S04]  /*5a550*/  LDL.LU R17, [R1+0x20] ;  /* 0x0000200001117983 */ /* 0x000ea80000300800 */
[----:B------:R-:W2:Y:S04]  /*5a560*/  LDL R11, [R1+0xbdc] ;  /* 0x000bdc00010b7983 */ /* 0x000ea80000100800 */
[----:B------:R-:W3:Y:S04]  /*5a570*/  LDL R18, [R1+0xbe0] ;  /* 0x000be00001127983 */ /* 0x000ee80000100800 */
[----:B--2---:R-:W-:Y:S04]  /*5a580*/  STL.64 [R1+0x1f68], R10 ;  /* 0x001f680a01007387 */ /* 0x004fe80000100a00 */
[----:B---3--:R0:W-:Y:S04]  /*5a590*/  STL [R1+0x1f64], R8 ;  /* 0x001f640801007387 */ /* 0x0081e80000100800 */
[----:B0-----:R-:W2:Y:S04]  /*5a5a0*/  LDL.LU R8, [R1+0x170] ;  /* 0x0001700001087983 */ /* 0x001ea80000300800 */
[----:B------:R-:W2:Y:S04]  /*5a5b0*/  LDL.LU R9, [R1+0x174] ;  /* 0x0001740001097983 */ /* 0x000ea80000300800 */
[----:B------:R-:W2:Y:S04]  /*5a5c0*/  LDL.LU R10, [R1+0x178] ;  /* 0x00017800010a7983 */ /* 0x000ea80000300800 */
[----:B------:R-:W2:Y:S01]  /*5a5d0*/  LDL.LU R11, [R1+0x17c] ;  /* 0x00017c00010b7983 */ /* 0x000ea20000300800 */
[----:B------:R-:W-:-:S02]  /*5a5e0*/  ISETP.GE.AND P0, PT, R19, c[0x0][0x178], PT ;  /* 0x00005e0013007a0c */ /* 0x000fc40003f06270 */
[C---:B------:R-:W-:Y:S01]  /*5a5f0*/  ISETP.GE.AND P5, PT, R12.reuse, c[0x0][0x17c], PT ;  /* 0x00005f000c007a0c */ /* 0x040fe20003fa6270 */
[----:B------:R0:W-:Y:S01]  /*5a600*/  STS.128 [R0+0x80], R24 ;  /* 0x0000801800007388 */ /* 0x0001e20000000c00 */
[C---:B------:R-:W-:Y:S01]  /*5a610*/  ISETP.LT.AND P0, PT, R12.reuse, c[0x0][0x17c], !P0 ;  /* 0x00005f000c007a0c */ /* 0x040fe20004701270 */
[----:B0-----:R-:W-:Y:S02]  /*5a620*/  IMAD R26, R12, c[0x0][0x198], RZ ;  /* 0x000066000c1a7a24 */ /* 0x001fe400078e02ff */
[----:B------:R-:W-:Y:S01]  /*5a630*/  STS.128 [R0+0x400], R20 ;  /* 0x0004001400007388 */ /* 0x000fe20000000c00 */
[----:B------:R-:W-:-:S03]  /*5a640*/  IMAD R3, R19, c[0x0][0x194], RZ ;  /* 0x0000650013037a24 */ /* 0x000fc600078e02ff */
[----:B--2---:R0:W-:Y:S04]  /*5a650*/  STS.128 [R0+0x480], R8 ;  /* 0x0004800800007388 */ /* 0x0041e80000000c00 */
[----:B0-----:R-:W2:Y:S04]  /*5a660*/  LDL.LU.64 R10, [R1+0x1f68] ;  /* 0x001f6800010a7983 */ /* 0x001ea80000300a00 */
[----:B------:R-:W3:Y:S04]  /*5a670*/  LDL.LU R8, [R1+0x1f64] ;  /* 0x001f640001087983 */ /* 0x000ee80000300800 */
[----:B------:R-:W3:Y:S01]  /*5a680*/  LDL.LU R12, [R1+0x1df0] ;  /* 0x001df000010c7983 */ /* 0x000ee20000300800 */
[----:B------:R-:W-:-:S03]  /*5a690*/  IMAD.MOV.U32 R7, RZ, RZ, c[0x0][0x194] ;  /* 0x00006500ff077624 */ /* 0x000fc600078e00ff */
[----:B------:R-:W-:Y:S01]  /*5a6a0*/  BAR.SYNC.DEFER_BLOCKING 0x0 ;  /* 0x0000000000007b1d */ /* 0x000fe20000010000 */
[----:B------:R-:W-:Y:S01]  /*5a6b0*/  LEA R2, P4, R3, c[0x0][0x170], 0x1 ;  /* 0x00005c0003027a11 */ /* 0x000fe200078808ff */
[----:B------:R-:W-:-:S03]  /*5a6c0*/  IMAD R6, R7, 0x80, R3 ;  /* 0x0000008007067824 */ /* 0x000fc600078e0203 */
[----:B------:R-:W-:Y:S01]  /*5a6d0*/  LEA.HI.X.SX32 R3, R3, c[0x0][0x174], 0x1, P4 ;  /* 0x00005d0003037a11 */ /* 0x000fe200020f0eff */
[----:B------:R-:W3:Y:S01]  /*5a6e0*/  LDL.LU R14, [R1+0x1df4] ;  /* 0x001df400010e7983 */ /* 0x000ee20000300800 */
[----:B------:R-:W-:Y:S02]  /*5a6f0*/  LEA R4, P1, R6, c[0x0][0x170], 0x1 ;  /* 0x00005c0006047a11 */ /* 0x000fe400078208ff */
[----:B----4-:R-:W-:Y:S01]  /*5a700*/  ISETP.LT.AND P6, PT, R13, c[0x0][0x178], !P5 ;  /* 0x00005e000d007a0c */ /* 0x010fe20006fc1270 */
[----:B------:R-:W-:Y:S01]  /*5a710*/  IMAD.WIDE R20, R26, 0x2, R2 ;  /* 0x000000021a147825 */ /* 0x000fe200078e0202 */
[----:B------:R-:W-:Y:S01]  /*5a720*/  LEA.HI.X.SX32 R5, R6, c[0x0][0x174], 0x1, P1 ;  /* 0x00005d0006057a11 */ /* 0x000fe200008f0eff */
[----:B------:R-:W4:Y:S02]  /*5a730*/  LDL.LU R15, [R1+0x80] ;  /* 0x00008000010f7983 */ /* 0x000f240000300800 */
[----:B------:R-:W-:Y:S02]  /*5a740*/  IMAD R0, R7, 0x80, R6 ;  /* 0x0000008007007824 */ /* 0x000fe400078e0206 */
[----:B------:R-:W-:Y:S01]  /*5a750*/  IMAD.WIDE R22, R26, 0x2, R4 ;  /* 0x000000021a167825 */ /* 0x000fe200078e0204 */
[----:B------:R-:W-:Y:S01]  /*5a760*/  ISETP.LT.AND P4, PT, R18, c[0x0][0x178], !P5 ;  /* 0x00005e0012007a0c */ /* 0x000fe20006f81270 */
[----:B------:R-:W4:Y:S01]  /*5a770*/  LDL.LU R9, [R1+0x70] ;  /* 0x0000700001097983 */ /* 0x000f220000300800 */
[----:B------:R-:W-:-:S03]  /*5a780*/  LEA R6, P1, R0, c[0x0][0x170], 0x1 ;  /* 0x00005c0000067a11 */ /* 0x000fc600078208ff */
[----:B------:R0:W-:Y:S02]  /*5a790*/  @P0 STG.E.U16 [R20.64], R28 ;  /* 0x0000001c14000986 */ /* 0x0001e4000c101506 */
[----:B0-----:R-:W-:Y:S01]  /*5a7a0*/  IMAD R21, R7, 0x80, R0 ;  /* 0x0000008007157824 */ /* 0x001fe200078e0200 */
[----:B------:R-:W-:-:S04]  /*5a7b0*/  LEA.HI.X.SX32 R7, R0, c[0x0][0x174], 0x1, P1 ;  /* 0x00005d0000077a11 */ /* 0x000fc800008f0eff */
[----:B------:R-:W-:-:S04]  /*5a7c0*/  LEA R20, P0, R21, c[0x0][0x170], 0x1 ;  /* 0x00005c0015147a11 */ /* 0x000fc800078008ff */
[----:B------:R-:W-:Y:S01]  /*5a7d0*/  LEA.HI.X.SX32 R21, R21, c[0x0][0x174], 0x1, P0 ;  /* 0x00005d0015157a11 */ /* 0x000fe200000f0eff */
[----:B------:R-:W-:Y:S01]  /*5a7e0*/  IMAD.WIDE R24, R26, 0x2, R6 ;  /* 0x000000021a187825 */ /* 0x000fe200078e0206 */
[----:B--2---:R-:W-:Y:S01]  /*5a7f0*/  ISETP.LT.AND P5, PT, R11, c[0x0][0x178], !P5 ;  /* 0x00005e000b007a0c */ /* 0x004fe20006fa1270 */
[----:B---3--:R0:W-:Y:S01]  /*5a800*/  @P6 STG.E.U16 [R22.64], R8 ;  /* 0x0000000816006986 */ /* 0x0081e2000c101506 */
[----:B------:R-:W-:Y:S02]  /*5a810*/  ISETP.LT.AND P6, PT, R19, c[0x0][0x178], !P3 ;  /* 0x00005e0013007a0c */ /* 0x000fe40005fc1270 */
[----:B------:R-:W-:Y:S02]  /*5a820*/  PRMT R0, R8, 0x7632, R0 ;  /* 0x0000763208007816 */ /* 0x000fe40000000000 */
[----:B------:R-:W-:Y:S02]  /*5a830*/  ISETP.GE.AND P1, PT, R12, c[0x0][0x17c], PT ;  /* 0x00005f000c007a0c */ /* 0x000fe40003f26270 */
[----:B------:R-:W2:Y:S01]  /*5a840*/  LDL.LU R12, [R1+0x40] ;  /* 0x00004000010c7983 */ /* 0x000ea20000300800 */
[----:B0-----:R-:W-:-:S03]  /*5a850*/  IADD3 R22, R26, c[0x0][0x198], RZ ;  /* 0x000066001a167a10 */ /* 0x001fc60007ffe0ff */
[----:B------:R-:W3:Y:S01]  /*5a860*/  LDL.LU R8, [R1+0x1f60] ;  /* 0x001f600001087983 */ /* 0x000ee20000300800 */
[----:B------:R-:W-:Y:S01]  /*5a870*/  IMAD.WIDE R26, R26, 0x2, R20 ;  /* 0x000000021a1a7825 */ /* 0x000fe200078e0214 */
[----:B------:R-:W-:-:S03]  /*5a880*/  PRMT R23, R28, 0x7632, R23 ;  /* 0x000076321c177816 */ /* 0x000fc60000000017 */
[----:B------:R-:W-:Y:S01]  /*5a890*/  IMAD.WIDE R28, R22, 0x2, R2 ;  /* 0x00000002161c7825 */ /* 0x000fe200078e0202 */
[----:B------:R-:W-:Y:S04]  /*5a8a0*/  @P4 STG.E.U16 [R24.64], R17 ;  /* 0x0000001118004986 */ /* 0x000fe8000c101506 */
[----:B------:R0:W-:Y:S04]  /*5a8b0*/  @P5 STG.E.U16 [R26.64], R16 ;  /* 0x000000101a005986 */ /* 0x0001e8000c101506 */
[----:B------:R1:W-:Y:S01]  /*5a8c0*/  @P6 STG.E.U16 [R28.64], R23 ;  /* 0x000000171c006986 */ /* 0x0003e2000c101506 */
[----:B0-----:R-:W-:-:S03]  /*5a8d0*/  PRMT R16, R17, 0x7632, R16 ;  /* 0x0000763211107816 */ /* 0x001fc60000000010 */
[----:B------:R-:W3:Y:S04]  /*5a8e0*/  LDL.LU R17, [R1+0x1f5c] ;  /* 0x001f5c0001117983 */ /* 0x000ee80000300800 */
[----:B-1----:R-:W3:Y:S01]  /*5a8f0*/  LDL.LU R29, [R1+0x1df8] ;  /* 0x001df800011d7983 */ /* 0x002ee20000300800 */
[----:B------:R-:W-:Y:S02]  /*5a900*/  ISETP.LT.AND P0, PT, R13, c[0x0][0x178], !P3 ;  /* 0x00005e000d007a0c */ /* 0x000fe40005f01270 */
[----:B------:R-:W-:Y:S01]  /*5a910*/  ISETP.LT.AND P4, PT, R18, c[0x0][0x178], !P3 ;  /* 0x00005e0012007a0c */ /* 0x000fe20005f81270 */
[C---:B------:R-:W-:Y:S01]  /*5a920*/  IMAD.WIDE R26, R22.reuse, 0x2, R4 ;  /* 0x00000002161a7825 */ /* 0x040fe200078e0204 */
[----:B------:R-:W-:Y:S02]  /*5a930*/  ISETP.LT.AND P3, PT, R11, c[0x0][0x178], !P3 ;  /* 0x00005e000b007a0c */ /* 0x000fe40005f61270 */
[----:B------:R-:W-:Y:S01]  /*5a940*/  ISETP.LT.AND P5, PT, R19, c[0x0][0x178], !P2 ;  /* 0x00005e0013007a0c */ /* 0x000fe200057a1270 */
[----:B------:R-:W-:Y:S01]  /*5a950*/  IMAD.WIDE R24, R22, 0x2, R6 ;  /* 0x0000000216187825 */ /* 0x000fe200078e0206 */
[----:B------:R-:W-:-:S05]  /*5a960*/  ISETP.LT.AND P6, PT, R13, c[0x0][0x178], !P2 ;  /* 0x00005e000d007a0c */ /* 0x000fca00057c1270 */
[----:B------:R0:W-:Y:S04]  /*5a970*/  @P0 STG.E.U16 [R26.64], R0 ;  /* 0x000000001a000986 */ /* 0x0001e8000c101506 */
[----:B------:R1:W-:Y:S01]  /*5a980*/  @P4 STG.E.U16 [R24.64], R16 ;  /* 0x0000001018004986 */ /* 0x0003e2000c101506 */
[----:B------:R-:W-:Y:S02]  /*5a990*/  ISETP.LT.AND P4, PT, R18, c[0x0][0x178], !P2 ;  /* 0x00005e0012007a0c */ /* 0x000fe40005781270 */
[----:B------:R-:W-:Y:S02]  /*5a9a0*/  ISETP.LT.AND P2, PT, R11, c[0x0][0x178], !P2 ;  /* 0x00005e000b007a0c */ /* 0x000fe40005741270 */
[C---:B0-----:R-:W-:Y:S01]  /*5a9b0*/  IADD3 R0, R22.reuse, c[0x0][0x198], RZ ;  /* 0x0000660016007a10 */ /* 0x041fe20007ffe0ff */
[----:B------:R-:W-:Y:S01]  /*5a9c0*/  IMAD.WIDE R22, R22, 0x2, R20 ;  /* 0x0000000216167825 */ /* 0x000fe200078e0214 */
[----:B-1----:R-:W-:-:S03]  /*5a9d0*/  PRMT R16, R16, 0x7632, R16 ;  /* 0x0000763210107816 */ /* 0x002fc60000000010 */
[----:B------:R-:W-:-:S04]  /*5a9e0*/  IMAD.WIDE R24, R0, 0x2, R2 ;  /* 0x0000000200187825 */ /* 0x000fc800078e0202 */
[----:B------:R-:W-:Y:S01]  /*5a9f0*/  IMAD.WIDE R26, R0, 0x2, R4 ;  /* 0x00000002001a7825 */ /* 0x000fe200078e0204 */
[----:B------:R0:W-:Y:S01]  /*5aa00*/  @P3 STG.E.U16 [R22.64], R16 ;  /* 0x0000001016003986 */ /* 0x0001e2000c101506 */
[----:B------:R-:W-:-:S03]  /*5aa10*/  ISETP.LT.AND P3, PT, R13, c[0x0][0x178], !P1 ;  /* 0x00005e000d007a0c */ /* 0x000fc60004f61270 */
[----:B----4-:R-:W-:Y:S01]  /*5aa20*/  @P5 STG.E.U16 [R24.64], R15 ;  /* 0x0000000f18005986 */ /* 0x010fe2000c101506 */
[----:B------:R-:W-:-:S03]  /*5aa30*/  ISETP.LT.AND P5, PT, R19, c[0x0][0x178], !P1 ;  /* 0x00005e0013007a0c */ /* 0x000fc60004fa1270 */
[----:B------:R1:W-:Y:S01]  /*5aa40*/  @P6 STG.E.U16 [R26.64], R9 ;  /* 0x000000091a006986 */ /* 0x0003e2000c101506 */
[C---:B0-----:R-:W-:Y:S01]  /*5aa50*/  IMAD.WIDE R22, R0.reuse, 0x2, R6 ;  /* 0x0000000200167825 */ /* 0x041fe200078e0206 */
[----:B------:R-:W-:-:S03]  /*5aa60*/  IADD3 R16, R0, c[0x0][0x198], RZ ;  /* 0x0000660000107a10 */ /* 0x000fc60007ffe0ff */
[----:B-1----:R-:W-:Y:S01]  /*5aa70*/  IMAD.WIDE R26, R0, 0x2, R20 ;  /* 0x00000002001a7825 */ /* 0x002fe200078e0214 */
[----:B------:R-:W-:Y:S02]  /*5aa80*/  PRMT R28, R15, 0x7632, R28 ;  /* 0x000076320f1c7816 */ /* 0x000fe4000000001c */
[----:B------:R-:W-:Y:S01]  /*5aa90*/  PRMT R0, R9, 0x7632, R0 ;  /* 0x0000763209007816 */ /* 0x000fe20000000000 */
[----:B------:R-:W-:Y:S01]  /*5aaa0*/  IMAD.WIDE R24, R16, 0x2, R2 ;  /* 0x0000000210187825 */ /* 0x000fe200078e0202 */
[----:B------:R-:W-:Y:S02]  /*5aab0*/  ISETP.GE.AND P0, PT, R14, c[0x0][0x17c], PT ;  /* 0x00005f000e007a0c */ /* 0x000fe40003f06270 */
[----:B------:R-:W4:Y:S04]  /*5aac0*/  LDL.LU R14, [R1+0x1c0] ;  /* 0x0001c000010e7983 */ /* 0x000f280000300800 */
[----:B--2---:R0:W-:Y:S04]  /*5aad0*/  @P4 STG.E.U16 [R22.64], R12 ;  /* 0x0000000c16004986 */ /* 0x0041e8000c101506 */
[----:B---3--:R1:W-:Y:S01]  /*5aae0*/  @P2 STG.E.U16 [R26.64], R8 ;  /* 0x000000081a002986 */ /* 0x0083e2000c101506 */
[----:B------:R-:W-:-:S02]  /*5aaf0*/  ISETP.LT.AND P2, PT, R18, c[0x0][0x178], !P1 ;  /* 0x00005e0012007a0c */ /* 0x000fc40004f41270 */
[----:B------:R-:W-:Y:S01]  /*5ab00*/  ISETP.LT.AND P1, PT, R11, c[0x0][0x178], !P1 ;  /* 0x00005e000b007a0c */ /* 0x000fe20004f21270 */
[----:B0-----:R-:W-:Y:S01]  /*5ab10*/  IMAD.WIDE R22, R16, 0x2, R4 ;  /* 0x0000000210167825 */ /* 0x001fe200078e0204 */
[----:B------:R0:W-:Y:S04]  /*5ab20*/  @P5 STG.E.U16 [R24.64], R28 ;  /* 0x0000001c18005986 */ /* 0x0001e8000c101506 */
[----:B------:R2:W-:Y:S01]  /*5ab30*/  @P3 STG.E.U16 [R22.64], R0 ;  /* 0x0000000016003986 */ /* 0x0005e2000c101506 */
[----:B-1----:R-:W-:Y:S01]  /*5ab40*/  PRMT R8, R8, 0x7632, R8 ;  /* 0x0000763208087816 */ /* 0x002fe20000000008 */
[----:B0-----:R-:W-:-:S04]  /*5ab50*/  IMAD.WIDE R24, R16, 0x2, R20 ;  /* 0x0000000210187825 */ /* 0x001fc800078e0214 */
[----:B--2---:R-:W-:Y:S01]  /*5ab60*/  IMAD.WIDE R22, R16, 0x2, R6 ;  /* 0x0000000210167825 */ /* 0x004fe200078e0206 */
[----:B------:R-:W-:Y:S02]  /*5ab70*/  PRMT R17, R12, 0x7632, R17 ;  /* 0x000076320c117816 */ /* 0x000fe40000000011 */
[----:B------:R-:W-:Y:S02]  /*5ab80*/  ISETP.GE.AND P6, PT, R29, c[0x0][0x17c], PT ;  /* 0x00005f001d007a0c */ /* 0x000fe40003fc6270 */
[----:B------:R-:W2:Y:S04]  /*5ab90*/  LDL.LU R29, [R1+0x1dfc] ;  /* 0x001dfc00011d7983 */ /* 0x000ea80000300800 */
[----:B------:R-:W3:Y:S04]  /*5aba0*/  LDL.LU R9, [R1+0x1e00] ;  /* 0x001e000001097983 */ /* 0x000ee80000300800 */
[----:B------:R-:W3:Y:S04]  /*5abb0*/  LDL.LU R15, [R1+0x10] ;  /* 0x00001000010f7983 */ /* 0x000ee80000300800 */
[----:B------:R-:W3:Y:S04]  /*5abc0*/  LDL.LU R12, [R1+0x1f58] ;  /* 0x001f5800010c7983 */ /* 0x000ee80000300800 */
[----:B------:R0:W-:Y:S04]  /*5abd0*/  @P2 STG.E.U16 [R22.64], R17 ;  /* 0x0000001116002986 */ /* 0x0001e8000c101506 */
[----:B------:R1:W-:Y:S04]  /*5abe0*/  @P1 STG.E.U16 [R24.64], R8 ;  /* 0x0000000818001986 */ /* 0x0003e8000c101506 */
[----:B0-----:R-:W3:Y:S04]  /*5abf0*/  LDL.LU R17, [R1+0x1f54] ;  /* 0x001f540001117983 */ /* 0x001ee80000300800 */
[----:B-1----:R-:W3:Y:S01]  /*5ac00*/  LDL.LU R25, [R1+0x90] ;  /* 0x0000900001197983 */ /* 0x002ee20000300800 */
[----:B------:R-:W-:-:S02]  /*5ac10*/  ISETP.LT.AND P4, PT, R19, c[0x0][0x178], !P0 ;  /* 0x00005e0013007a0c */ /* 0x000fc40004781270 */
[----:B------:R-:W-:Y:S02]  /*5ac20*/  ISETP.LT.AND P3, PT, R13, c[0x0][0x178], !P0 ;  /* 0x00005e000d007a0c */ /* 0x000fe40004761270 */
[----:B------:R-:W-:-:S05]  /*5ac30*/  IADD3 R0, R16, c[0x0][0x198], RZ ;  /* 0x0000660010007a10 */ /* 0x000fca0007ffe0ff */
[----:B------:R-:W-:Y:S01]  /*5ac40*/  IMAD.WIDE R26, R0, 0x2, R2 ;  /* 0x00000002001a7825 */ /* 0x000fe200078e0202 */
[----:B------:R-:W-:-:S04]  /*5ac50*/  ISETP.LT.AND P2, PT, R13, c[0x0][0x178], !P6 ;  /* 0x00005e000d007a0c */ /* 0x000fc80007741270 */
[----:B----4-:R0:W-:Y:S01]  /*5ac60*/  @P4 STG.E.U16 [R26.64], R14 ;  /* 0x0000000e1a004986 */ /* 0x0101e2000c101506 */
[----:B--2---:R-:W-:Y:S01]  /*5ac70*/  ISETP.GE.AND P5, PT, R29, c[0x0][0x17c], PT ;  /* 0x00005f001d007a0c */ /* 0x004fe20003fa6270 */
[----:B------:R-:W-:Y:S01]  /*5ac80*/  IMAD.WIDE R28, R0, 0x2, R4 ;  /* 0x00000002001c7825 */ /* 0x000fe200078e0204 */
[----:B---3--:R-:W-:-:S04]  /*5ac90*/  PRMT R17, R14, 0x7632, R17 ;  /* 0x000076320e117816 */ /* 0x008fc80000000011 */
[----:B------:R1:W-:Y:S01]  /*5aca0*/  @P3 STG.E.U16 [R28.64], R25 ;  /* 0x000000191c003986 */ /* 0x0003e2000c101506 */
[----:B------:R-:W-:-:S03]  /*5acb0*/  ISETP.GE.AND P3, PT, R9, c[0x0][0x17c], PT ;  /* 0x00005f0009007a0c */ /* 0x000fc60003f66270 */
[----:B------:R-:W2:Y:S04]  /*5acc0*/  LDL.LU R9, [R1+0x1d0] ;  /* 0x0001d00001097983 */ /* 0x000ea80000300800 */
[----:B------:R-:W3:Y:S04]  /*5acd0*/  LDL.LU R13, [R1+0x1b0] ;  /* 0x0001b000010d7983 */ /* 0x000ee80000300800 */
[----:B0-----:R-:W4:Y:S01]  /*5ace0*/  LDL.LU R14, [R1+0x1e04] ;  /* 0x001e0400010e7983 */ /* 0x001f220000300800 */
[----:B------:R-:W-:Y:S02]  /*5acf0*/  ISETP.LT.AND P4, PT, R18, c[0x0][0x178], !P0 ;  /* 0x00005e0012007a0c */ /* 0x000fe40004781270 */
[----:B------:R-:W-:-:S02]  /*5ad00*/  ISETP.LT.AND P0, PT, R11, c[0x0][0x178], !P0 ;  /* 0x00005e000b007a0c */ /* 0x000fc40004701270 */
[----:B------:R-:W-:Y:S02]  /*5ad10*/  ISETP.LT.AND P1, PT, R19, c[0x0][0x178], !P6 ;  /* 0x00005e0013007a0c */ /* 0x000fe40007721270 */
[C---:B------:R-:W-:Y:S01]  /*5ad20*/  IADD3 R8, R0.reuse, c[0x0][0x198], RZ ;  /* 0x0000660000087a10 */ /* 0x040fe20007ffe0ff */
[----:B------:R-:W-:Y:S01]  /*5ad30*/  IMAD.WIDE R22, R0, 0x2, R6 ;  /* 0x0000000200167825 */ /* 0x000fe200078e0206 */
[----:B------:R-:W-:-:S03]  /*5ad40*/  PRMT R16, R25, 0x7632, R16 ;  /* 0x0000763219107816 */ /* 0x000fc60000000010 */
[----:B-1----:R-:W-:-:S04]  /*5ad50*/  IMAD.WIDE R24, R0, 0x2, R20 ;  /* 0x0000000200187825 */ /* 0x002fc800078e0214 */
[C---:B------:R-:W-:Y:S01]  /*5ad60*/  IMAD.WIDE R26, R8.reuse, 0x2, R2 ;  /* 0x00000002081a7825 */ /* 0x040fe200078e0202 */
[----:B------:R-:W-:Y:S03]  /*5ad70*/  @P4 STG.E.U16 [R22.64], R15 ;  /* 0x0000000f16004986 */ /* 0x000fe6000c101506 */
[----:B------:R-:W-:Y:S01]  /*5ad80*/  IMAD.WIDE R28, R8, 0x2, R4 ;  /* 0x00000002081c7825 */ /* 0x000fe200078e0204 */
[----:B------:R-:W-:Y:S04]  /*5ad90*/  @P0 STG.E.U16 [R24.64], R12 ;  /* 0x0000000c18000986 */ /* 0x000fe8000c101506 */
[----:B------:R0:W-:Y:S04]  /*5ada0*/  @P1 STG.E.U16 [R26.64], R17 ;  /* 0x000000111a001986 */ /* 0x0001e8000c101506 */
[----:B------:R1:W-:Y:S04]  /*5adb0*/  @P2 STG.E.U16 [R28.64], R16 ;  /* 0x000000101c002986 */ /* 0x0003e8000c101506 */
[----:B0-----:R-:W3:Y:S04]  /*5adc0*/  LDL.LU R17, [R1+0x50] ;  /* 0x0000500001117983 */ /* 0x001ee80000300800 */
[----:B-1----:R-:W3:Y:S01]  /*5add0*/  LDL R29, [R1+0xbd8] ;  /* 0x000bd800011d7983 */ /* 0x002ee20000100800 */
[----:B------:R-:W-:-:S02]  /*5ade0*/  ISETP.LT.AND P4, PT, R18, c[0x0][0x178], !P6 ;  /* 0x00005e0012007a0c */ /* 0x000fc40007781270 */
[----:B------:R-:W-:Y:S02]  /*5adf0*/  ISETP.LT.AND P6, PT, R11, c[0x0][0x178], !P6 ;  /* 0x00005e000b007a0c */ /* 0x000fe400077c1270 */
[----:B------:R-:W-:Y:S01]  /*5ae00*/  PRMT R12, R15, 0x7632, R12 ;  /* 0x000076320f0c7816 */ /* 0x000fe2000000000c */
[----:B------:R-:W-:-:S03]  /*5ae10*/  IMAD.WIDE R22, R8, 0x2, R6 ;  /* 0x0000000208167825 */ /* 0x000fc600078e0206 */
[----:B------:R-:W-:Y:S01]  /*5ae20*/  PRMT R16, R12, 0x7632, R16 ;  /* 0x000076320c107816 */ /* 0x000fe20000000010 */
[----:B------:R-:W-:-:S04]  /*5ae30*/  IMAD.WIDE R24, R8, 0x2, R20 ;  /* 0x0000000208187825 */ /* 0x000fc800078e0214 */
[----:B------:R-:W-:Y:S04]  /*5ae40*/  @P4 STG.E.U16 [R22.64], R12 ;  /* 0x0000000c16004986 */ /* 0x000fe8000c101506 */
[----:B------:R0:W-:Y:S04]  /*5ae50*/  @P6 STG.E.U16 [R24.64], R16 ;  /* 0x0000001018006986 */ /* 0x0001e8000c101506 */
[----:B0-----:R-:W3:Y:S04]  /*5ae60*/  LDL.LU R16, [R1+0x1e08] ;  /* 0x001e080001107983 */ /* 0x001ee80000300800 */
[----:B------:R-:W3:Y:S01]  /*5ae70*/  LDL.LU R15, [R1+0x1e0c] ;  /* 0x001e0c00010f7983 */ /* 0x000ee20000300800 */
[----:B----4-:R-:W-:-:S03]  /*5ae80*/  ISETP.GE.AND P2, PT, R14, c[0x0][0x17c], PT ;  /* 0x00005f000e007a0c */ /* 0x010fc60003f46270 */
[----:B------:R-:W4:Y:S01]  /*5ae90*/  LDL.LU R14, [R1+0x64] ;  /* 0x00006400010e7983 */ /* 0x000f220000300800 */
[----:B------:R-:W-:Y:S02]  /*5aea0*/  ISETP.LT.AND P0, PT, R19, c[0x0][0x178], !P5 ;  /* 0x00005e0013007a0c */ /* 0x000fe40006f01270 */
[----:B------:R-:W-:Y:S02]  /*5aeb0*/  IADD3 R0, R8, c[0x0][0x198], RZ ;  /* 0x0000660008007a10 */ /* 0x000fe40007ffe0ff */
[----:B------:R-:W-:-:S03]  /*5aec0*/  ISETP.LT.AND P4, PT, R18, c[0x0][0x178], !P5 ;  /* 0x00005e0012007a0c */ /* 0x000fc60006f81270 */
[----:B------:R-:W-:Y:S01]  /*5aed0*/  IMAD.WIDE R22, R0, 0x2, R2 ;  /* 0x0000000200167825 */ /* 0x000fe200078e0202 */
[----:B------:R-:W-:-:S03]  /*5aee0*/  ISETP.LT.AND P6, PT, R19, c[0x0][0x178], !P3 ;  /* 0x00005e0013007a0c */ /* 0x000fc60005fc1270 */
[C---:B------:R-:W-:Y:S02]  /*5aef0*/  IMAD.WIDE R26, R0.reuse, 0x2, R4 ;  /* 0x00000002001a7825 */ /* 0x040fe400078e0204 */
[----:B--2---:R0:W-:Y:S01]  /*5af00*/  @P0 STG.E.U16 [R22.64], R9 ;  /* 0x0000000916000986 */ /* 0x0041e2000c101506 */
[C---:B------:R-:W-:Y:S01]  /*5af10*/  IADD3 R8, R0.reuse, c[0x0][0x198], RZ ;  /* 0x0000660000087a10 */ /* 0x040fe20007ffe0ff */
[----:B------:R-:W-:Y:S01]  /*5af20*/  IMAD.WIDE R24, R0, 0x2, R20 ;  /* 0x0000000200187825 */ /* 0x000fe200078e0214 */
[----:B------:R-:W-:-:S03]  /*5af30*/  PRMT R12, R9, 0x7632, R12 ;  /* 0x00007632090c7816 */ /* 0x000fc6000000000c */
[----:B0-----:R-:W-:Y:S01]  /*5af40*/  IMAD.WIDE R22, R0, 0x2, R6 ;  /* 0x0000000200167825 */ /* 0x001fe200078e0206 */
[----:B---3--:R-:W-:Y:S01]  /*5af50*/  ISETP.LT.AND P1, PT, R29, c[0x0][0x178], !P5 ;  /* 0x00005e001d007a0c */ /* 0x008fe20006f21270 */
[----:B------:R-:W2:Y:S01]  /*5af60*/  LDL.LU R9, [R1+0x34] ;  /* 0x0000340001097983 */ /* 0x000ea20000300800 */
[----:B------:R-:W-:Y:S02]  /*5af70*/  ISETP.LT.AND P5, PT, R11, c[0x0][0x178], !P5 ;  /* 0x00005e000b007a0c */ /* 0x000fe40006fa1270 */
[----:B------:R-:W-:Y:S02]  /*5af80*/  ISETP.LT.AND P0, PT, R29, c[0x0][0x178], !P3 ;  /* 0x00005e001d007a0c */ /* 0x000fe40005f01270 */
[----:B------:R-:W-:-:S07]  /*5af90*/  PRMT R0, R13, 0x7632, R0 ;  /* 0x000076320d007816 */ /* 0x000fce0000000000 */
[----:B------:R0:W-:Y:S04]  /*5afa0*/  @P1 STG.E.U16 [R26.64], R13 ;  /* 0x0000000d1a001986 */ /* 0x0001e8000c101506 */
[----:B------:R1:W-:Y:S01]  /*5afb0*/  @P4 STG.E.U16 [R22.64], R17 ;  /* 0x0000001116004986 */ /* 0x0003e2000c101506 */
[----:B------:R-:W-:-:S03]  /*5afc0*/  ISETP.LT.AND P4, PT, R18, c[0x0][0x178], !P3 ;  /* 0x00005e0012007a0c */ /* 0x000fc60005f81270 */
[----:B------:R3:W-:Y:S01]  /*5afd0*/  @P5 STG.E.U16 [R24.64], R10 ;  /* 0x0000000a18005986 */ /* 0x0007e2000c101506 */
[C---:B0-----:R-:W-:Y:S01]  /*5afe0*/  IMAD.WIDE R26, R8.reuse, 0x2, R2 ;  /* 0x00000002081a7825 */ /* 0x041fe200078e0202 */
[----:B------:R-:W-:Y:S02]  /*5aff0*/  ISETP.LT.AND P3, PT, R11, c[0x0][0x178], !P3 ;  /* 0x00005e000b007a0c */ /* 0x000fe40005f61270 */
[----:B------:R-:W-:Y:S01]  /*5b000*/  ISETP.LT.AND P5, PT, R19, c[0x0][0x178], !P2 ;  /* 0x00005e0013007a0c */ /* 0x000fe200057a1270 */
[C---:B-1----:R-:W-:Y:S01]  /*5b010*/  IMAD.WIDE R22, R8.reuse, 0x2, R6 ;  /* 0x0000000208167825 */ /* 0x042fe200078e0206 */
[----:B------:R0:W-:Y:S03]  /*5b020*/  @P6 STG.E.U16 [R26.64], R12 ;  /* 0x0000000c1a006986 */ /* 0x0001e6000c101506 */
[----:B---3--:R-:W-:-:S05]  /*5b030*/  IMAD.WIDE R24, R8, 0x2, R4 ;  /* 0x0000000208187825 */ /* 0x008fca00078e0204 */
[----:B------:R1:W-:Y:S01]  /*5b040*/  @P0 STG.E.U16 [R24.64], R0 ;  /* 0x0000000018000986 */ /* 0x0003e2000c101506 */
[----:B0-----:R-:W-:Y:S02]  /*5b050*/  PRMT R12, R17, 0x7632, R12 ;  /* 0x00007632110c7816 */ /* 0x001fe4000000000c */
[----:B------:R-:W-:Y:S02]  /*5b060*/  ISETP.GE.AND P1, PT, R16, c[0x0][0x17c], PT ;  /* 0x00005f0010007a0c */ /* 0x000fe40003f26270 */
[----:B------:R-:W3:Y:S01]  /*5b070*/  LDL.LU R16, [R1+0x24] ;  /* 0x0000240001107983 */ /* 0x000ee20000300800 */
[----:B-1----:R-:W-:-:S03]  /*5b080*/  IADD3 R0, R8, c[0x0][0x198], RZ ;  /* 0x0000660008007a10 */ /* 0x002fc60007ffe0ff */
[----:B------:R0:W-:Y:S02]  /*5b090*/  @P4 STG.E.U16 [R22.64], R12 ;  /* 0x0000000c16004986 */ /* 0x0001e4000c101506 */
[----:B------:R-:W-:Y:S02]  /*5b0a0*/  IMAD.WIDE R24, R0, 0x2, R2 ;  /* 0x0000000200187825 */ /* 0x000fe400078e0202 */
[----:B------:R-:W3:Y:S01]  /*5b0b0*/  LDL.LU R13, [R1+0x1f50] ;  /* 0x001f5000010d7983 */ /* 0x000ee20000300800 */
[----:B------:R-:W-:-:S03]  /*5b0c0*/  ISETP.GE.AND P0, PT, R15, c[0x0][0x17c], PT ;  /* 0x00005f000f007a0c */ /* 0x000fc60003f06270 */
[----:B------:R-:W3:Y:S01]  /*5b0d0*/  LDL.LU R17, [R1+0x1f4c] ;  /* 0x001f4c0001117983 */ /* 0x000ee20000300800 */
[----:B0-----:R-:W-:Y:S01]  /*5b0e0*/  PRMT R12, R10, 0x7632, R12 ;  /* 0x000076320a0c7816 */ /* 0x001fe2000000000c */
[----:B------:R-:W-:Y:S02]  /*5b0f0*/  IMAD.WIDE R22, R8, 0x2, R20 ;  /* 0x0000000208167825 */ /* 0x000fe400078e0214 */
[----:B------:R-:W3:Y:S04]  /*5b100*/  LDL.LU R10, [R1+0x84] ;  /* 0x00008400010a7983 */ /* 0x000ee80000300800 */
[----:B------:R-:W-:Y:S04]  /*5b110*/  @P3 STG.E.U16 [R22.64], R12 ;  /* 0x0000000c16003986 */ /* 0x000fe8000c101506 */
[----:B------:R-:W3:Y:S04]  /*5b120*/  LDL.LU R15, [R1+0x74] ;  /* 0x00007400010f7983 */ /* 0x000ee80000300800 */
[----:B----4-:R0:W-:Y:S04]  /*5b130*/  @P5 STG.E.U16 [R24.64], R14 ;  /* 0x0000000e18005986 */ /* 0x0101e8000c101506 */
[----:B0-----:R-:W4:Y:S01]  /*5b140*/  LDL.LU R25, [R1+0x1e10] ;  /* 0x001e100001197983 */ /* 0x001f220000300800 */
[----:B------:R-:W-:-:S02]  /*5b150*/  ISETP.LT.AND P6, PT, R29, c[0x0][0x178], !P2 ;  /* 0x00005e001d007a0c */ /* 0x000fc400057c1270 */
[----:B------:R-:W-:Y:S02]  /*5b160*/  ISETP.LT.AND P4, PT, R18, c[0x0][0x178], !P2 ;  /* 0x00005e0012007a0c */ /* 0x000fe40005781270 */
[----:B------:R-:W-:Y:S01]  /*5b170*/  ISETP.LT.AND P2, PT, R11, c[0x0][0x178], !P2 ;  /* 0x00005e000b007a0c */ /* 0x000fe20005741270 */
[C---:B------:R-:W-:Y:S01]  /*5b180*/  IMAD.WIDE R26, R0.reuse, 0x2, R4 ;  /* 0x00000002001a7825 */ /* 0x040fe200078e0204 */
[----:B------:R-:W-:Y:S02]  /*5b190*/  ISETP.LT.AND P5, PT, R19, c[0x0][0x178], !P1 ;  /* 0x00005e0013007a0c */ /* 0x000fe40004fa1270 */
[----:B------:R-:W-:Y:S01]  /*5b1a0*/  ISETP.LT.AND P3, PT, R29, c[0x0][0x178], !P1 ;  /* 0x00005e001d007a0c */ /* 0x000fe20004f61270 */
[C---:B------:R-:W-:Y:S01]  /*5b1b0*/  IMAD.WIDE R22, R0.reuse, 0x2, R6 ;  /* 0x0000000200167825 */ /* 0x040fe200078e0206 */
[----:B------:R-:W-:Y:S02]  /*5b1c0*/  IADD3 R8, R0, c[0x0][0x198], RZ ;  /* 0x0000660000087a10 */ /* 0x000fe40007ffe0ff */
[----:B------:R-:W-:-:S02]  /*5b1d0*/  PRMT R12, R14, 0x7632, R12 ;  /* 0x000076320e0c7816 */ /* 0x000fc4000000000c */
[----:B------:R-:W4:Y:S04]  /*5b1e0*/  LDL.LU R14, [R1+0x1f48] ;  /* 0x001f4800010e7983 */ /* 0x000f280000300800 */
[----:B--2---:R0:W-:Y:S02]  /*5b1f0*/  @P6 STG.E.U16 [R26.64], R9 ;  /* 0x000000091a006986 */ /* 0x0041e4000c101506 */
[----:B0-----:R-:W-:Y:S01]  /*5b200*/  IMAD.WIDE R26, R0, 0x2, R20 ;  /* 0x00000002001a7825 */ /* 0x001fe200078e0214 */
[----:B------:R-:W-:Y:S01]  /*5b210*/  PRMT R0, R9, 0x7632, R0 ;  /* 0x0000763209007816 */ /* 0x000fe20000000000 */
[----:B---3--:R0:W-:Y:S01]  /*5b220*/  @P4 STG.E.U16 [R22.64], R16 ;  /* 0x0000001016004986 */ /* 0x0081e2000c101506 */
[----:B------:R-:W-:Y:S01]  /*5b230*/  PRMT R28, R16, 0x7632, R28 ;  /* 0x00007632101c7816 */ /* 0x000fe2000000001c */
[----:B0-----:R-:W-:-:S02]  /*5b240*/  IMAD.WIDE R22, R8, 0x2, R4 ;  /* 0x0000000208167825 */ /* 0x001fc400078e0204 */
[----:B------:R0:W-:Y:S04]  /*5b250*/  @P2 STG.E.U16 [R26.64], R17 ;  /* 0x000000111a002986 */ /* 0x0001e8000c101506 */
[----:B0-----:R-:W2:Y:S04]  /*5b260*/  LDL.LU R27, [R1+0x1e14] ;  /* 0x001e1400011b7983 */ /* 0x001ea80000300800 */
[----:B------:R-:W3:Y:S01]  /*5b270*/  LDL.LU R9, [R1+0x1f44] ;  /* 0x001f440001097983 */ /* 0x000ee20000300800 */
[----:B----4-:R-:W-:Y:S01]  /*5b280*/  ISETP.GE.AND P6, PT, R25, c[0x0][0x17c], PT ;  /* 0x00005f0019007a0c */ /* 0x010fe20003fc6270 */
[----:B------:R-:W-:-:S05]  /*5b290*/  IMAD.WIDE R24, R8, 0x2, R2 ;  /* 0x0000000208187825 */ /* 0x000fca00078e0202 */
[----:B------:R0:W-:Y:S04]  /*5b2a0*/  @P5 STG.E.U16 [R24.64], R12 ;  /* 0x0000000c18005986 */ /* 0x0001e8000c101506 */
[----:B------:R1:W-:Y:S01]  /*5b2b0*/  @P3 STG.E.U16 [R22.64], R0 ;  /* 0x0000000016003986 */ /* 0x0003e2000c101506 */
[----:B0-----:R-:W-:Y:S01]  /*5b2c0*/  PRMT R12, R17, 0x7632, R12 ;  /* 0x00007632110c7816 */ /* 0x001fe2000000000c */
[C---:B------:R-:W-:Y:S01]  /*5b2d0*/  IMAD.WIDE R16, R8.reuse, 0x2, R6 ;  /* 0x0000000208107825 */ /* 0x040fe200078e0206 */
[----:B-1----:R-:W-:-:S03]  /*5b2e0*/  IADD3 R0, R8, c[0x0][0x198], RZ ;  /* 0x0000660008007a10 */ /* 0x002fc60007ffe0ff */
[----:B------:R-:W-:Y:S02]  /*5b2f0*/  IMAD.WIDE R22, R8, 0x2, R20 ;  /* 0x0000000208167825 */ /* 0x000fe400078e0214 */
[----:B------:R-:W4:Y:S01]  /*5b300*/  LDL.LU R8, [R1+0x1e18] ;  /* 0x001e180001087983 */ /* 0x000f220000300800 */
[----:B------:R-:W-:Y:S02]  /*5b310*/  ISETP.LT.AND P2, PT, R18, c[0x0][0x178], !P1 ;  /* 0x00005e0012007a0c */ /* 0x000fe40004f41270 */
[----:B------:R-:W-:Y:S02]  /*5b320*/  ISETP.LT.AND P1, PT, R11, c[0x0][0x178], !P1 ;  /* 0x00005e000b007a0c */ /* 0x000fe40004f21270 */
[----:B------:R-:W-:Y:S02]  /*5b330*/  ISETP.LT.AND P4, PT, R19, c[0x0][0x178], !P0 ;  /* 0x00005e0013007a0c */ /* 0x000fe40004781270 */
[----:B------:R-:W-:Y:S01]  /*5b340*/  ISETP.LT.AND P3, PT, R29, c[0x0][0x178], !P0 ;  /* 0x00005e001d007a0c */ /* 0x000fe20004761270 */
[----:B------:R-:W-:-:S06]  /*5b350*/  IMAD.WIDE R24, R0, 0x2, R2 ;  /* 0x0000000200187825 */ /* 0x000fcc00078e0202 */
[----:B------:R0:W-:Y:S04]  /*5b360*/  @P2 STG.E.U16 [R16.64], R28 ;  /* 0x0000001c10002986 */ /* 0x0001e8000c101506 */
[----:B------:R1:W-:Y:S04]  /*5b370*/  @P1 STG.E.U16 [R22.64], R12 ;  /* 0x0000000c16001986 */ /* 0x0003e8000c101506 */
[----:B------:R1:W-:Y:S01]  /*5b380*/  @P4 STG.E.U16 [R24.64], R10 ;  /* 0x0000000a18004986 */ /* 0x0003e2000c101506 */
[----:B0-----:R-:W-:Y:S01]  /*5b390*/  PRMT R28, R10, 0x7632, R28 ;  /* 0x000076320a1c7816 */ /* 0x001fe2000000001c */
[----:B------:R-:W-:Y:S01]  /*5b3a0*/  IMAD.WIDE R16, R0, 0x2, R6 ;  /* 0x0000000200107825 */ /* 0x000fe200078e0206 */
[----:B-1----:R-:W-:-:S03]  /*5b3b0*/  PRMT R12, R15, 0x7632, R12 ;  /* 0x000076320f0c7816 */ /* 0x002fc6000000000c */
[C---:B------:R-:W-:Y:S01]  /*5b3c0*/  IMAD.WIDE R22, R0.reuse, 0x2, R20 ;  /* 0x0000000200167825 */ /* 0x040fe200078e0214 */
[----:B------:R-:W3:Y:S01]  /*5b3d0*/  LDL.LU R10, [R1+0x1c4] ;  /* 0x0001c400010a7983 */ /* 0x000ee20000300800 */
[----:B--2---:R-:W-:Y:S02]  /*5b3e0*/  ISETP.GE.AND P5, PT, R27, c[0x0][0x17c], PT ;  /* 0x00005f001b007a0c */ /* 0x004fe40003fa6270 */
[----:B------:R-:W-:-:S05]  /*5b3f0*/  IMAD.WIDE R26, R0, 0x2, R4 ;  /* 0x00000002001a7825 */ /* 0x000fca00078e0204 */
[----:B------:R0:W-:Y:S04]  /*5b400*/  @P3 STG.E.U16 [R26.64], R15 ;  /* 0x0000000f1a003986 */ /* 0x0001e8000c101506 */
[----:B0-----:R-:W2:Y:S01]  /*5b410*/  LDL.LU R15, [R1+0x1e1c] ;  /* 0x001e1c00010f7983 */ /* 0x001ea20000300800 */
[----:B----4-:R-:W-:Y:S02]  /*5b420*/  ISETP.GE.AND P3, PT, R8, c[0x0][0x17c], PT ;  /* 0x00005f0008007a0c */ /* 0x010fe40003f66270 */
[----:B------:R-:W-:Y:S02]  /*5b430*/  IADD3 R8, R0, c[0x0][0x198], RZ ;  /* 0x0000660000087a10 */ /* 0x000fe40007ffe0ff */
[----:B------:R-:W4:Y:S01]  /*5b440*/  LDL.LU R0, [R1+0x44] ;  /* 0x0000440001007983 */ /* 0x000f220000300800 */
[----:B------:R-:W-:-:S02]  /*5b450*/  ISETP.LT.AND P4, PT, R18, c[0x0][0x178], !P0 ;  /* 0x00005e0012007a0c */ /* 0x000fc40004781270 */
[----:B------:R-:W-:Y:S02]  /*5b460*/  ISETP.LT.AND P0, PT, R11, c[0x0][0x178], !P0 ;  /* 0x00005e000b007a0c */ /* 0x000fe40004701270 */
[----:B------:R-:W-:Y:S02]  /*5b470*/  ISETP.LT.AND P1, PT, R19, c[0x0][0x178], !P6 ;  /* 0x00005e0013007a0c */ /* 0x000fe40007721270 */
[----:B------:R-:W-:Y:S01]  /*5b480*/  ISETP.LT.AND P2, PT, R29, c[0x0][0x178], !P6 ;  /* 0x00005e001d007a0c */ /* 0x000fe20007741270 */
[----:B------:R-:W-:-:S04]  /*5b490*/  IMAD.WIDE R24, R8, 0x2, R2 ;  /* 0x0000000208187825 */ /* 0x000fc800078e0202 */
[----:B------:R-:W-:Y:S02]  /*5b4a0*/  IMAD.WIDE R26, R8, 0x2, R4 ;  /* 0x00000002081a7825 */ /* 0x000fe400078e0204 */
[----:B----4-:R0:W-:Y:S01]  /*5b4b0*/  @P4 STG.E.U16 [R16.64], R0 ;  /* 0x0000000010004986 */ /* 0x0101e2000c101506 */
[----:B------:R-:W-:-:S03]  /*5b4c0*/  ISETP.LT.AND P4, PT, R18, c[0x0][0x178], !P6 ;  /* 0x00005e0012007a0c */ /* 0x000fc60007781270 */
[----:B---3--:R-:W-:Y:S04]  /*5b4d0*/  @P0 STG.E.U16 [R22.64], R9 ;  /* 0x0000000916000986 */ /* 0x008fe8000c101506 */
[----:B0-----:R-:W3:Y:S04]  /*5b4e0*/  LDL.LU R17, [R1+0x14] ;  /* 0x0000140001117983 */ /* 0x001ee80000300800 */
[----:B------:R-:W4:Y:S04]  /*5b4f0*/  LDL.LU R18, [R1+0x1f40] ;  /* 0x001f400001127983 */ /* 0x000f280000300800 */
[----:B------:R0:W-:Y:S04]  /*5b500*/  @P1 STG.E.U16 [R24.64], R28 ;  /* 0x0000001c18001986 */ /* 0x0001e8000c101506 */
[----:B------:R1:W-:Y:S04]  /*5b510*/  @P2 STG.E.U16 [R26.64], R12 ;  /* 0x0000000c1a002986 */ /* 0x0003e8000c101506 */
[----:B0-----:R-:W4:Y:S04]  /*5b520*/  LDL.LU R25, [R1+0x94] ;  /* 0x0000940001197983 */ /* 0x001f280000300800 */
[----:B-1----:R-:W4:Y:S04]  /*5b530*/  LDL R27, [R1+0xbe0] ;  /* 0x000be000011b7983 */ /* 0x002f280000100800 */
[----:B------:R-:W4:Y:S01]  /*5b540*/  LDL.LU R28, [R1+0x1e20] ;  /* 0x001e2000011c7983 */ /* 0x000f220000300800 */
[----:B------:R-:W-:-:S02]  /*5b550*/  ISETP.LT.AND P6, PT, R11, c[0x0][0x178], !P6 ;  /* 0x00005e000b007a0c */ /* 0x000fc400077c1270 */
[----:B------:R-:W-:Y:S02]  /*5b560*/  PRMT R12, R0, 0x7632, R12 ;  /* 0x00007632000c7816 */ /* 0x000fe4000000000c */
[----:B------:R-:W-:Y:S02]  /*5b570*/  ISETP.LT.AND P0, PT, R19, c[0x0][0x178], !P5 ;  /* 0x00005e0013007a0c */ /* 0x000fe40006f01270 */
[----:B------:R-:W-:Y:S02]  /*5b580*/  IADD3 R0, R8, c[0x0][0x198], RZ ;  /* 0x0000660008007a10 */ /* 0x000fe40007ffe0ff */
[----:B------:R-:W-:Y:S02]  /*5b590*/  PRMT R24, R9, 0x7632, R24 ;  /* 0x0000763209187816 */ /* 0x000fe40000000018 */
[----:B------:R-:W-:Y:S01]  /*5b5a0*/  ISETP.LT.AND P1, PT, R29, c[0x0][0x178], !P5 ;  /* 0x00005e001d007a0c */ /* 0x000fe20006f21270 */
[----:B------:R-:W-:Y:S01]  /*5b5b0*/  IMAD.WIDE R22, R0, 0x2, R4 ;  /* 0x0000000200167825 */ /* 0x000fe200078e0204 */
[----:B--2---:R-:W-:-:S02]  /*5b5c0*/  ISETP.GE.AND P2, PT, R15, c[0x0][0x17c], PT ;  /* 0x00005f000f007a0c */ /* 0x004fc40003f46270 */
[----:B------:R-:W2:Y:S01]  /*5b5d0*/  LDL.LU R15, [R1+0x1d4] ;  /* 0x0001d400010f7983 */ /* 0x000ea20000300800 */
[----:B---3--:R-:W-:Y:S02]  /*5b5e0*/  IMAD.MOV.U32 R26, RZ, RZ, R17 ;  /* 0x000000ffff1a7224 */ /* 0x008fe400078e0011 */
[----:B------:R-:W-:-:S04]  /*5b5f0*/  IMAD.WIDE R16, R8, 0x2, R6 ;  /* 0x0000000208107825 */ /* 0x000fc800078e0206 */
[----:B------:R-:W-:Y:S01]  /*5b600*/  IMAD.WIDE R8, R8, 0x2, R20 ;  /* 0x0000000208087825 */ /* 0x000fe200078e0214 */
[----:B------:R0:W-:Y:S04]  /*5b610*/  @P4 STG.E.U16 [R16.64], R12 ;  /* 0x0000000c10004986 */ /* 0x0001e8000c101506 */
[----:B------:R1:W-:Y:S01]  /*5b620*/  @P6 STG.E.U16 [R8.64], R24 ;  /* 0x0000001808006986 */ /* 0x0003e2000c101506 */
[----:B------:R-:W-:Y:S01]  /*5b630*/  ISETP.LT.AND P6, PT, R19, c[0x0][0x178], !P3 ;  /* 0x00005e0013007a0c */ /* 0x000fe20005fc1270 */
[----:B0-----:R-:W-:Y:S01]  /*5b640*/  IMAD.WIDE R16, R0, 0x2, R2 ;  /* 0x0000000200107825 */ /* 0x001fe200078e0202 */
[----:B----4-:R-:W-:Y:S02]  /*5b650*/  ISETP.LT.AND P4, PT, R27, c[0x0][0x178], !P5 ;  /* 0x00005e001b007a0c */ /* 0x010fe40006f81270 */
[----:B------:R-:W-:-:S02]  /*5b660*/  ISETP.LT.AND P5, PT, R11, c[0x0][0x178], !P5 ;  /* 0x00005e000b007a0c */ /* 0x000fc40006fa1270 */
[C---:B------:R-:W-:Y:S01]  /*5b670*/  IADD3 R12, R0.reuse, c[0x0][0x198], RZ ;  /* 0x00006600000c7a10 */ /* 0x040fe20007ffe0ff */
[----:B-1----:R-:W-:Y:S01]  /*5b680*/  IMAD.WIDE R8, R0, 0x2, R6 ;  /* 0x0000000200087825 */ /* 0x002fe200078e0206 */
[----:B------:R0:W-:Y:S01]  /*5b690*/  @P0 STG.E.U16 [R16.64], R10 ;  /* 0x0000000a10000986 */ /* 0x0001e2000c101506 */
[----:B------:R-:W-:-:S03]  /*5b6a0*/  PRMT R24, R10, 0x7632, R24 ;  /* 0x000076320a187816 */ /* 0x000fc60000000018 */
[----:B------:R1:W-:Y:S01]  /*5b6b0*/  @P1 STG.E.U16 [R22.64], R25 ;  /* 0x0000001916001986 */ /* 0x0003e2000c101506 */
[----:B------:R-:W-:-:S03]  /*5b6c0*/  ISETP.GE.AND P0, PT, R28, c[0x0][0x17c], PT ;  /* 0x00005f001c007a0c */ /* 0x000fc60003f06270 */
[----:B------:R3:W-:Y:S01]  /*5b6d0*/  @P4 STG.E.U16 [R8.64], R26 ;  /* 0x0000001a08004986 */ /* 0x0007e2000c101506 */
[----:B0-----:R-:W-:-:S03]  /*5b6e0*/  IMAD.WIDE R16, R0, 0x2, R20 ;  /* 0x0000000200107825 */ /* 0x001fc600078e0214 */
[----:B------:R-:W4:Y:S01]  /*5b6f0*/  LDL.LU R10, [R1+0x1b4] ;  /* 0x0001b400010a7983 */ /* 0x000f220000300800 */
[----:B-1----:R-:W-:-:S03]  /*5b700*/  IMAD.WIDE R22, R12, 0x2, R2 ;  /* 0x000000020c167825 */ /* 0x002fc600078e0202 */
[----:B------:R-:W4:Y:S01]  /*5b710*/  LDL.LU R28, [R1+0x1e24] ;  /* 0x001e2400011c7983 */ /* 0x000f220000300800 */
[----:B------:R-:W-:Y:S01]  /*5b720*/  PRMT R0, R25, 0x7632, R0 ;  /* 0x0000763219007816 */ /* 0x000fe20000000000 */
[----:B---3--:R-:W-:Y:S02]  /*5b730*/  IMAD.MOV.U32 R9, RZ, RZ, R26 ;  /* 0x000000ffff097224 */ /* 0x008fe400078e001a */
[----:B------:R-:W-:Y:S04]  /*5b740*/  @P5 STG.E.U16 [R16.64], R13 ;  /* 0x0000000d10005986 */ /* 0x000fe8000c101506 */
[----:B------:R-:W3:Y:S04]  /*5b750*/  LDL.LU R26, [R1+0x54] ;  /* 0x00005400011a7983 */ /* 0x000ee80000300800 */
[----:B------:R0:W-:Y:S04]  /*5b760*/  @P6 STG.E.U16 [R22.64], R24 ;  /* 0x0000001816006986 */ /* 0x0001e8000c101506 */
[----:B------:R-:W3:Y:S04]  /*5b770*/  LDL.LU R25, [R1+0x4] ;  /* 0x0000040001197983 */ /* 0x000ee80000300800 */
[----:B0-----:R-:W3:Y:S01]  /*5b780*/  LDL.LU R23, [R1+0x1e28] ;  /* 0x001e280001177983 */ /* 0x001ee20000300800 */
[----:B------:R-:W-:-:S02]  /*5b790*/  ISETP.LT.AND P1, PT, R29, c[0x0][0x178], !P3 ;  /* 0x00005e001d007a0c */ /* 0x000fc40005f21270 */
[----:B------:R-:W-:Y:S01]  /*5b7a0*/  ISETP.LT.AND P4, PT, R27, c[0x0][0x178], !P3 ;  /* 0x00005e001b007a0c */ /* 0x000fe20005f81270 */
[C---:B------:R-:W-:Y:S01]  /*5b7b0*/  IMAD.WIDE R16, R12.reuse, 0x2, R4 ;  /* 0x000000020c107825 */ /* 0x040fe200078e0204 */
[----:B------:R-:W-:Y:S02]  /*5b7c0*/  PRMT R13, R9, 0x7632, R13 ;  /* 0x00007632090d7816 */ /* 0x000fe4000000000d */
[----:B------:R-:W-:Y:S01]  /*5b7d0*/  ISETP.LT.AND P3, PT, R11, c[0x0][0x178], !P3 ;  /* 0x00005e000b007a0c */ /* 0x000fe20005f61270 */
[----:B------:R-:W-:Y:S01]  /*5b7e0*/  IMAD.WIDE R8, R12, 0x2, R6 ;  /* 0x000000020c087825 */ /* 0x000fe200078e0206 */
[----:B------:R-:W-:Y:S02]  /*5b7f0*/  ISETP.LT.AND P5, PT, R19, c[0x0][0x178], !P2 ;  /* 0x00005e0013007a0c */ /* 0x000fe400057a1270 */
[----:B------:R-:W-:-:S03]  /*5b800*/  ISETP.LT.AND P6, PT, R29, c[0x0][0x178], !P2 ;  /* 0x00005e001d007a0c */ /* 0x000fc600057c1270 */
[----:B------:R0:W-:Y:S01]  /*5b810*/  @P1 STG.E.U16 [R16.64], R0 ;  /* 0x0000000010001986 */ /* 0x0001e2000c101506 */
[----:B------:R-:W-:-:S03]  /*5b820*/  PRMT R22, R13, 0x7632, R22 ;  /* 0x000076320d167816 */ /* 0x000fc60000000016 */
[----:B------:R1:W-:Y:S01]  /*5b830*/  @P4 STG.E.U16 [R8.64], R13 ;  /* 0x0000000d08004986 */ /* 0x0003e2000c101506 */
[----:B------:R-:W-:Y:S02]  /*5b840*/  ISETP.LT.AND P4, PT, R27, c[0x0][0x178], !P2 ;  /* 0x00005e001b007a0c */ /* 0x000fe40005781270 */
[----:B------:R-:W-:Y:S02]  /*5b850*/  ISETP.LT.AND P2, PT, R11, c[0x0][0x178], !P2 ;  /* 0x00005e000b007a0c */ /* 0x000fe40005741270 */
[C---:B0-----:R-:W-:Y:S01]  /*5b860*/  IADD3 R0, R12.reuse, c[0x0][0x198], RZ ;  /* 0x000066000c007a10 */ /* 0x041fe20007ffe0ff */
[----:B-1----:R-:W-:-:S04]  /*5b870*/  IMAD.WIDE R8, R12, 0x2, R20 ;  /* 0x000000020c087825 */ /* 0x002fc800078e0214 */
[C---:B------:R-:W-:Y:S01]  /*5b880*/  IMAD.WIDE R12, R0.reuse, 0x2, R2 ;  /* 0x00000002000c7825 */ /* 0x040fe200078e0202 */
[----:B------:R0:W-:Y:S03]  /*5b890*/  @P3 STG.E.U16 [R8.64], R22 ;  /* 0x0000001608003986 */ /* 0x0001e6000c101506 */
[C---:B------:R-:W-:Y:S01]  /*5b8a0*/  IMAD.WIDE R16, R0.reuse, 0x2, R4 ;  /* 0x0000000200107825 */ /* 0x040fe200078e0204 */
[----:B--2---:R1:W-:Y:S01]  /*5b8b0*/  @P5 STG.E.U16 [R12.64], R15 ;  /* 0x0000000f0c005986 */ /* 0x0043e2000c101506 */
[----:B------:R-:W-:Y:S02]  /*5b8c0*/  ISETP.LT.AND P5, PT, R19, c[0x0][0x178], !P0 ;  /* 0x00005e0013007a0c */ /* 0x000fe400047a1270 */
[----:B------:R-:W-:Y:S01]  /*5b8d0*/  ISETP.LT.AND P3, PT, R29, c[0x0][0x178], !P0 ;  /* 0x00005e001d007a0c */ /* 0x000fe20004761270 */
[----:B0-----:R-:W-:-:S04]  /*5b8e0*/  IMAD.WIDE R8, R0, 0x2, R6 ;  /* 0x0000000200087825 */ /* 0x001fc800078e0206 */
[C---:B-1----:R-:W-:Y:S01]  /*5b8f0*/  IMAD.WIDE R12, R0.reuse, 0x2, R20 ;  /* 0x00000002000c7825 */ /* 0x042fe200078e0214 */
[----:B----4-:R0:W-:Y:S02]  /*5b900*/  @P6 STG.E.U16 [R16.64], R10 ;  /* 0x0000000a10006986 */ /* 0x0101e4000c101506 */
[----:B0-----:R-:W-:Y:S02]  /*5b910*/  IADD3 R16, R0, c[0x0][0x198], RZ ;  /* 0x0000660000107a10 */ /* 0x001fe40007ffe0ff */
[----:B---3--:R0:W-:Y:S01]  /*5b920*/  @P4 STG.E.U16 [R8.64], R26 ;  /* 0x0000001a08004986 */ /* 0x0081e2000c101506 */
[----:B------:R-:W-:-:S03]  /*5b930*/  PRMT R0, R15, 0x7632, R0 ;  /* 0x000076320f007816 */ /* 0x000fc60000000000 */
[----:B------:R1:W-:Y:S01]  /*5b940*/  @P2 STG.E.U16 [R12.64], R25 ;  /* 0x000000190c002986 */ /* 0x0003e2000c101506 */
[----:B------:R-:W-:Y:S01]  /*5b950*/  ISETP.LT.AND P2, PT, R27, c[0x0][0x178], !P0 ;  /* 0x00005e001b007a0c */ /* 0x000fe20004741270 */
[----:B0-----:R-:W-:Y:S01]  /*5b960*/  IMAD.WIDE R8, R16, 0x2, R4 ;  /* 0x0000000210087825 */ /* 0x001fe200078e0204 */
[----:B------:R-:W-:-:S03]  /*5b970*/  ISETP.GE.AND P6, PT, R23, c[0x0][0x17c], PT ;  /* 0x00005f0017007a0c */ /* 0x000fc60003fc6270 */
[----:B------:R-:W-:Y:S01]  /*5b980*/  IMAD.WIDE R22, R16, 0x2, R2 ;  /* 0x0000000210167825 */ /* 0x000fe200078e0202 */
[----:B-1----:R-:W-:-:S04]  /*5b990*/  PRMT R12, R10, 0x7632, R12 ;  /* 0x000076320a0c7816 */ /* 0x002fc8000000000c */
[----:B------:R0:W-:Y:S01]  /*5b9a0*/  @P5 STG.E.U16 [R22.64], R0 ;  /* 0x0000000016005986 */ /* 0x0001e2000c101506 */
[----:B------:R-:W-:-:S03]  /*5b9b0*/  ISETP.GE.AND P1, PT, R28, c[0x0][0x17c], PT ;  /* 0x00005f001c007a0c */ /* 0x000fc60003f26270 */
[----:B------:R1:W-:Y:S04]  /*5b9c0*/  @P3 STG.E.U16 [R8.64], R12 ;  /* 0x0000000c08003986 */ /* 0x0003e8000c101506 */
[----:B------:R-:W2:Y:S01]  /*5b9d0*/  LDL.LU R28, [R1+0x38] ;  /* 0x00003800011c7983 */ /* 0x000ea20000300800 */
[----:B0-----:R-:W-:-:S03]  /*5b9e0*/  PRMT R0, R26, 0x7632, R0 ;  /* 0x000076321a007816 */ /* 0x001fc60000000000 */
[----:B------:R-:W3:Y:S01]  /*5b9f0*/  LDL.LU R24, [R1+0x1e2c] ;  /* 0x001e2c0001187983 */ /* 0x000ee20000300800 */
[----:B-1----:R-:W-:-:S03]  /*5ba00*/  IMAD.WIDE R8, R16, 0x2, R6 ;  /* 0x0000000210087825 */ /* 0x002fc600078e0206 */
[----:B------:R-:W4:Y:S04]  /*5ba10*/  LDL.LU R15, [R1+0x1e30] ;  /* 0x001e3000010f7983 */ /* 0x000f280000300800 */
[----:B------:R-:W2:Y:S04]  /*5ba20*/  LDL.LU R10, [R1+0x28] ;  /* 0x00002800010a7983 */ /* 0x000ea80000300800 */
[----:B------:R0:W-:Y:S04]  /*5ba30*/  @P2 STG.E.U16 [R8.64], R0 ;  /* 0x0000000008002986 */ /* 0x0001e8000c101506 */
[----:B0-----:R-:W2:Y:S01]  /*5ba40*/  LDL.LU R9, [R1+0x68] ;  /* 0x0000680001097983 */ /* 0x001ea20000300800 */
[----:B------:R-:W-:-:S02]  /*5ba50*/  ISETP.LT.AND P0, PT, R11, c[0x0][0x178], !P0 ;  /* 0x00005e000b007a0c */ /* 0x000fc40004701270 */
[----:B------:R-:W-:Y:S02]  /*5ba60*/  ISETP.LT.AND P5, PT, R19, c[0x0][0x178], !P1 ;  /* 0x00005e0013007a0c */ /* 0x000fe40004fa1270 */
[C---:B------:R-:W-:Y:S01]  /*5ba70*/  IADD3 R12, R16.reuse, c[0x0][0x198], RZ ;  /* 0x00006600100c7a10 */ /* 0x040fe20007ffe0ff */
[----:B------:R-:W-:Y:S01]  /*5ba80*/  IMAD.WIDE R16, R16, 0x2, R20 ;  /* 0x0000000210107825 */ /* 0x000fe200078e0214 */
[----:B------:R-:W-:Y:S02]  /*5ba90*/  ISETP.LT.AND P4, PT, R29, c[0x0][0x178], !P1 ;  /* 0x00005e001d007a0c */ /* 0x000fe40004f81270 */
[----:B------:R-:W-:Y:S01]  /*5baa0*/  PRMT R13, R25, 0x7632, R13 ;  /* 0x00007632190d7816 */ /* 0x000fe2000000000d */
[----:B------:R-:W-:-:S04]  /*5bab0*/  IMAD.WIDE R22, R12, 0x2, R2 ;  /* 0x000000020c167825 */ /* 0x000fc800078e0202 */
[----:B------:R-:W-:Y:S01]  /*5bac0*/  @P0 STG.E.U16 [R16.64], R13 ;  /* 0x0000000d10000986 */ /* 0x000fe2000c101506 */
[----:B------:R-:W-:Y:S02]  /*5bad0*/  IADD3 R0, R12, c[0x0][0x198], RZ ;  /* 0x000066000c007a10 */ /* 0x000fe40007ffe0ff */
[----:B---3--:R-:W-:Y:S01]  /*5bae0*/  ISETP.GE.AND P3, PT, R24, c[0x0][0x17c], PT ;  /* 0x00005f0018007a0c */ /* 0x008fe20003f66270 */
[----:B------:R-:W-:Y:S01]  /*5baf0*/  IMAD.WIDE R24, R12, 0x2, R4 ;  /* 0x000000020c187825 */ /* 0x000fe200078e0204 */
[----:B----4-:R-:W-:Y:S02]  /*5bb00*/  ISETP.GE.AND P0, PT, R15, c[0x0][0x17c], PT ;  /* 0x00005f000f007a0c */ /* 0x010fe40003f06270 */
[----:B------:R-:W3:Y:S04]  /*5bb10*/  LDL.LU R15, [R1+0x88] ;  /* 0x00008800010f7983 */ /* 0x000ee80000300800 */
[----:B------:R-:W4:Y:S04]  /*5bb20*/  LDL.LU R26, [R1+0x78] ;  /* 0x00007800011a7983 */ /* 0x000f280000300800 */
[----:B--2---:R-:W-:Y:S01]  /*5bb30*/  @P5 STG.E.U16 [R22.64], R9 ;  /* 0x0000000916005986 */ /* 0x004fe2000c101506 */
[----:B------:R-:W-:-:S03]  /*5bb40*/  ISETP.LT.AND P5, PT, R27, c[0x0][0x178], !P1 ;  /* 0x00005e001b007a0c */ /* 0x000fc60004fa1270 */
[----:B------:R0:W-:Y:S01]  /*5bb50*/  @P4 STG.E.U16 [R24.64], R28 ;  /* 0x0000001c18004986 */ /* 0x0001e2000c101506 */
[----:B------:R-:W-:Y:S02]  /*5bb60*/  ISETP.LT.AND P1, PT, R11, c[0x0][0x178], !P1 ;  /* 0x00005e000b007a0c */ /* 0x000fe40004f21270 */
[----:B0-----:R-:W-:Y:S01]  /*5bb70*/  PRMT R24, R9, 0x7632, R24 ;  /* 0x0000763209187816 */ /* 0x001fe20000000018 */
[----:B------:R-:W-:Y:S01]  /*5bb80*/  IMAD.WIDE R8, R12, 0x2, R6 ;  /* 0x000000020c087825 */ /* 0x000fe200078e0206 */
[----:B------:R-:W-:Y:S02]  /*5bb90*/  PRMT R25, R28, 0x7632, R25 ;  /* 0x000076321c197816 */ /* 0x000fe40000000019 */
[----:B------:R-:W2:Y:S04]  /*5bba0*/  LDL.LU R28, [R1+0x48] ;  /* 0x00004800011c7983 */ /* 0x000ea80000300800 */
[----:B------:R0:W-:Y:S01]  /*5bbb0*/  @P5 STG.E.U16 [R8.64], R10 ;  /* 0x0000000a08005986 */ /* 0x0001e2000c101506 */
[----:B------:R-:W-:-:S03]  /*5bbc0*/  IMAD.WIDE R12, R12, 0x2, R20 ;  /* 0x000000020c0c7825 */ /* 0x000fc600078e0214 */
[----:B0-----:R-:W2:Y:S04]  /*5bbd0*/  LDL.LU R8, [R1+0x1e34] ;  /* 0x001e340001087983 */ /* 0x001ea80000300800 */
[----:B------:R0:W-:Y:S02]  /*5bbe0*/  @P1 STG.E.U16 [R12.64], R18 ;  /* 0x000000120c001986 */ /* 0x0001e4000c101506 */
[----:B0-----:R-:W-:Y:S02]  /*5bbf0*/  PRMT R18, R10, 0x7632, R18 ;  /* 0x000076320a127816 */ /* 0x001fe40000000012 */
[----:B------:R-:W4:Y:S01]  /*5bc00*/  LDL.LU R10, [R1+0x1f3c] ;  /* 0x001f3c00010a7983 */ /* 0x000f220000300800 */
[----:B------:R-:W-:Y:S02]  /*5bc10*/  ISETP.LT.AND P2, PT, R19, c[0x0][0x178], !P6 ;  /* 0x00005e0013007a0c */ /* 0x000fe40007741270 */
[----:B------:R-:W-:-:S02]  /*5bc20*/  ISETP.LT.AND P4, PT, R29, c[0x0][0x178], !P6 ;  /* 0x00005e001d007a0c */ /* 0x000fc40007781270 */
[----:B------:R-:W-:Y:S01]  /*5bc30*/  ISETP.LT.AND P5, PT, R27, c[0x0][0x178], !P6 ;  /* 0x00005e001b007a0c */ /* 0x000fe200077a1270 */
[----:B------:R-:W-:Y:S01]  /*5bc40*/  IMAD.WIDE R16, R0, 0x2, R2 ;  /* 0x0000000200107825 */ /* 0x000fe200078e0202 */
[----:B------:R-:W-:-:S03]  /*5bc50*/  ISETP.LT.AND P6, PT, R11, c[0x0][0x178], !P6 ;  /* 0x00005e000b007a0c */ /* 0x000fc600077c1270 */
[----:B------:R-:W-:Y:S01]  /*5bc60*/  IMAD.WIDE R22, R0, 0x2, R4 ;  /* 0x0000000200167825 */ /* 0x000fe200078e0204 */
[----:B------:R-:W-:-:S03]  /*5bc70*/  ISETP.LT.AND P1, PT, R19, c[0x0][0x178], !P3 ;  /* 0x00005e0013007a0c */ /* 0x000fc60005f21270 */
[----:B------:R0:W-:Y:S01]  /*5bc80*/  @P2 STG.E.U16 [R16.64], R24 ;  /* 0x0000001810002986 */ /* 0x0001e2000c101506 */
[----:B------:R-:W-:Y:S01]  /*5bc90*/  IMAD.WIDE R12, R0, 0x2, R6 ;  /* 0x00000002000c7825 */ /* 0x000fe200078e0206 */
[----:B------:R-:W-:Y:S02]  /*5bca0*/  PRMT R9, R18, 0x7632, R9 ;  /* 0x0000763212097816 */ /* 0x000fe40000000009 */
[----:B------:R-:W-:Y:S01]  /*5bcb0*/  @P4 STG.E.U16 [R22.64], R25 ;  /* 0x0000001916004986 */ /* 0x000fe2000c101506 */
[----:B------:R-:W-:-:S03]  /*5bcc0*/  ISETP.LT.AND P2, PT, R29, c[0x0][0x178], !P3 ;  /* 0x00005e001d007a0c */ /* 0x000fc60005f41270 */
[----:B------:R1:W-:Y:S01]  /*5bcd0*/  @P5 STG.E.U16 [R12.64], R18 ;  /* 0x000000120c005986 */ /* 0x0003e2000c101506 */
[----:B0-----:R-:W-:Y:S01]  /*5bce0*/  IMAD.WIDE R16, R0, 0x2, R20 ;  /* 0x0000000200107825 */ /* 0x001fe200078e0214 */
[----:B------:R-:W-:Y:S02]  /*5bcf0*/  ISETP.LT.AND P5, PT, R27, c[0x0][0x178], !P3 ;  /* 0x00005e001b007a0c */ /* 0x000fe40005fa1270 */
[----:B------:R-:W4:Y:S01]  /*5bd00*/  LDL.LU R24, [R1+0x1e38] ;  /* 0x001e380001187983 */ /* 0x000f220000300800 */
[----:B------:R-:W-:-:S03]  /*5bd10*/  ISETP.LT.AND P3, PT, R11, c[0x0][0x178], !P3 ;  /* 0x00005e000b007a0c */ /* 0x000fc60005f61270 */
[----:B------:R0:W-:Y:S01]  /*5bd20*/  @P6 STG.E.U16 [R16.64], R9 ;  /* 0x0000000910006986 */ /* 0x0001e2000c101506 */
[----:B------:R-:W-:Y:S02]  /*5bd30*/  ISETP.LT.AND P6, PT, R19, c[0x0][0x178], !P0 ;  /* 0x00005e0013007a0c */ /* 0x000fe400047c1270 */
[----:B--2---:R-:W-:Y:S02]  /*5bd40*/  ISETP.GE.AND P4, PT, R8, c[0x0][0x17c], PT ;  /* 0x00005f0008007a0c */ /* 0x004fe40003f86270 */
[----:B------:R-:W-:-:S05]  /*5bd50*/  IADD3 R8, R0, c[0x0][0x198], RZ ;  /* 0x0000660000087a10 */ /* 0x000fca0007ffe0ff */
[C---:B-1----:R-:W-:Y:S01]  /*5bd60*/  IMAD.WIDE R12, R8.reuse, 0x2, R2 ;  /* 0x00000002080c7825 */ /* 0x042fe200078e0202 */
[----:B------:R-:W-:-:S03]  /*5bd70*/  IADD3 R18, R8, c[0x0][0x198], RZ ;  /* 0x0000660008127a10 */ /* 0x000fc60007ffe0ff */
[----:B------:R-:W-:Y:S01]  /*5bd80*/  IMAD.WIDE R22, R8, 0x2, R4 ;  /* 0x0000000208167825 */ /* 0x000fe200078e0204 */
[----:B---3--:R1:W-:Y:S01]  /*5bd90*/  @P1 STG.E.U16 [R12.64], R15 ;  /* 0x0000000f0c001986 */ /* 0x0083e2000c101506 */
[----:B------:R-:W-:Y:S02]  /*5bda0*/  PRMT R0, R15, 0x7632, R0 ;  /* 0x000076320f007816 */ /* 0x000fe40000000000 */
[----:B0-----:R-:W-:Y:S01]  /*5bdb0*/  IMAD.WIDE R16, R18, 0x2, R2 ;  /* 0x0000000212107825 */ /* 0x001fe200078e0202 */
[----:B----4-:R0:W-:Y:S03]  /*5bdc0*/  @P2 STG.E.U16 [R22.64], R26 ;  /* 0x0000001a16002986 */ /* 0x0101e6000c101506 */
[----:B-1----:R-:W-:-:S04]  /*5bdd0*/  IMAD.WIDE R12, R8, 0x2, R6 ;  /* 0x00000002080c7825 */ /* 0x002fc800078e0206 */
[----:B------:R-:W-:Y:S01]  /*5bde0*/  IMAD.WIDE R8, R8, 0x2, R20 ;  /* 0x0000000208087825 */ /* 0x000fe200078e0214 */
[----:B0-----:R-:W2:Y:S04]  /*5bdf0*/  LDL.LU R23, [R1+0x1e3c] ;  /* 0x001e3c0001177983 */ /* 0x001ea80000300800 */
[----:B------:R-:W-:Y:S04]  /*5be00*/  @P5 STG.E.U16 [R12.64], R28 ;  /* 0x0000001c0c005986 */ /* 0x000fe8000c101506 */
[----:B------:R-:W3:Y:S04]  /*5be10*/  LDL.LU R25, [R1+0x1c8] ;  /* 0x0001c80001197983 */ /* 0x000ee80000300800 */
[----:B------:R-:W-:Y:S04]  /*5be20*/  @P3 STG.E.U16 [R8.64], R10 ;  /* 0x0000000a08003986 */ /* 0x000fe8000c101506 */
[----:B------:R-:W4:Y:S04]  /*5be30*/  LDL.LU R15, [R1+0x98] ;  /* 0x00009800010f7983 */ /* 0x000f280000300800 */
[----:B------:R0:W-:Y:S02]  /*5be40*/  @P6 STG.E.U16 [R16.64], R0 ;  /* 0x0000000010006986 */ /* 0x0001e4000c101506 */
[----:B0-----:R-:W-:-:S02]  /*5be50*/  PRMT R0, R26, 0x7632, R0 ;  /* 0x000076321a007816 */ /* 0x001fc40000000000 */
[----:B------:R-:W2:Y:S04]  /*5be60*/  LDL.LU R26, [R1+0x18] ;  /* 0x00001800011a7983 */ /* 0x000ea80000300800 */
[----:B------:R-:W2:Y:S01]  /*5be70*/  LDL.LU R22, [R1+0x1e40] ;  /* 0x001e400001167983 */ /* 0x000ea20000300800 */
[----:B------:R-:W-:Y:S02]  /*5be80*/  ISETP.LT.AND P2, PT, R29, c[0x0][0x178], !P0 ;  /* 0x00005e001d007a0c */ /* 0x000fe40004741270 */
[----:B------:R-:W-:Y:S01]  /*5be90*/  ISETP.LT.AND P5, PT, R27, c[0x0][0x178], !P0 ;  /* 0x00005e001b007a0c */ /* 0x000fe200047a1270 */
[----:B------:R-:W-:Y:S01]  /*5bea0*/  IMAD.WIDE R12, R18, 0x2, R4 ;  /* 0x00000002120c7825 */ /* 0x000fe200078e0204 */
[----:B------:R-:W-:Y:S02]  /*5beb0*/  ISETP.LT.AND P0, PT, R11, c[0x0][0x178], !P0 ;  /* 0x00005e000b007a0c */ /* 0x000fe40004701270 */
[----:B------:R-:W-:Y:S01]  /*5bec0*/  PRMT R10, R28, 0x7632, R10 ;  /* 0x000076321c0a7816 */ /* 0x000fe2000000000a */
[----:B------:R-:W-:Y:S01]  /*5bed0*/  IMAD.WIDE R8, R18, 0x2, R6 ;  /* 0x0000000212087825 */ /* 0x000fe200078e0206 */
[----:B------:R-:W-:Y:S01]  /*5bee0*/  ISETP.LT.AND P6, PT, R19, c[0x0][0x178], !P4 ;  /* 0x00005e0013007a0c */ /* 0x000fe200067c1270 */
[----:B------:R-:W2:Y:S01]  /*5bef0*/  LDL.LU R28, [R1+0x1d8] ;  /* 0x0001d800011c7983 */ /* 0x000ea20000300800 */
[----:B------:R-:W-:-:S03]  /*5bf00*/  ISETP.LT.AND P3, PT, R29, c[0x0][0x178], !P4 ;  /* 0x00005e001d007a0c */ /* 0x000fc60006761270 */
[----:B------:R0:W-:Y:S04]  /*5bf10*/  @P2 STG.E.U16 [R12.64], R0 ;  /* 0x000000000c002986 */ /* 0x0001e8000c101506 */
[----:B------:R1:W-:Y:S01]  /*5bf20*/  @P5 STG.E.U16 [R8.64], R10 ;  /* 0x0000000a08005986 */ /* 0x0003e2000c101506 */
[----:B------:R-:W-:Y:S02]  /*5bf30*/  ISETP.LT.AND P5, PT, R27, c[0x0][0x178], !P4 ;  /* 0x00005e001b007a0c */ /* 0x000fe400067a1270 */
[----:B------:R-:W-:Y:S02]  /*5bf40*/  ISETP.LT.AND P4, PT, R11, c[0x0][0x178], !P4 ;  /* 0x00005e000b007a0c */ /* 0x000fe40006781270 */
[----:B0-----:R-:W-:Y:S02]  /*5bf50*/  IADD3 R0, R18, c[0x0][0x198], RZ ;  /* 0x0000660012007a10 */ /* 0x001fe40007ffe0ff */
[----:B-1----:R-:W-:Y:S01]  /*5bf60*/  PRMT R10, R10, 0x7632, R10 ;  /* 0x000076320a0a7816 */ /* 0x002fe2000000000a */
[----:B------:R-:W-:Y:S01]  /*5bf70*/  IMAD.WIDE R8, R18, 0x2, R20 ;  /* 0x0000000212087825 */ /* 0x000fe200078e0214 */
[----:B------:R-:W-:-:S02]  /*5bf80*/  ISETP.GE.AND P1, PT, R24, c[0x0][0x17c], PT ;  /* 0x00005f0018007a0c */ /* 0x000fc40003f26270 */
[----:B------:R-:W2:Y:S01]  /*5bf90*/  LDL.LU R24, [R1+0x1b8] ;  /* 0x0001b80001187983 */ /* 0x000ea20000300800 */
[----:B------:R-:W-:-:S04]  /*5bfa0*/  IMAD.WIDE R12, R0, 0x2, R2 ;  /* 0x00000002000c7825 */ /* 0x000fc800078e0202 */
[C---:B------:R-:W-:Y:S01]  /*5bfb0*/  IMAD.WIDE R16, R0.reuse, 0x2, R4 ;  /* 0x0000000200107825 */ /* 0x040fe200078e0204 */
[----:B------:R0:W-:Y:S03]  /*5bfc0*/  @P0 STG.E.U16 [R8.64], R10 ;  /* 0x0000000a08000986 */ /* 0x0001e6000c101506 */
[C---:B0-----:R-:W-:Y:S01]  /*5bfd0*/  IMAD.WIDE R8, R0.reuse, 0x2, R6 ;  /* 0x0000000200087825 */ /* 0x041fe200078e0206 */
[----:B------:R-:W-:Y:S01]  /*5bfe0*/  IADD3 R10, R0, c[0x0][0x198], RZ ;  /* 0x00006600000a7a10 */ /* 0x000fe20007ffe0ff */
[----:B---3--:R0:W-:Y:S01]  /*5bff0*/  @P6 STG.E.U16 [R12.64], R25 ;  /* 0x000000190c006986 */ /* 0x0081e2000c101506 */
[----:B------:R-:W-:-:S03]  /*5c000*/  ISETP.LT.AND P6, PT, R19, c[0x0][0x178], !P1 ;  /* 0x00005e0013007a0c */ /* 0x000fc60004fc1270 */
[----:B----4-:R1:W-:Y:S01]  /*5c010*/  @P3 STG.E.U16 [R16.64], R15 ;  /* 0x0000000f10003986 */ /* 0x0103e2000c101506 */
[----:B------:R-:W-:Y:S01]  /*5c020*/  ISETP.LT.AND P3, PT, R29, c[0x0][0x178], !P1 ;  /* 0x00005e001d007a0c */ /* 0x000fe20004f61270 */
[----:B0-----:R-:W-:Y:S01]  /*5c030*/  IMAD.WIDE R12, R0, 0x2, R20 ;  /* 0x00000002000c7825 */ /* 0x001fe200078e0214 */
[----:B------:R-:W-:-:S03]  /*5c040*/  PRMT R0, R25, 0x7632, R0 ;  /* 0x0000763219007816 */ /* 0x000fc60000000000 */
[----:B-1----:R-:W-:Y:S01]  /*5c050*/  IMAD.WIDE R16, R10, 0x2, R2 ;  /* 0x000000020a107825 */ /* 0x002fe200078e0202 */
[----:B--2---:R0:W-:Y:S01]  /*5c060*/  @P5 STG.E.U16 [R8.64], R26 ;  /* 0x0000001a08005986 */ /* 0x0041e2000c101506 */
[----:B------:R-:W-:-:S03]  /*5c070*/  ISETP.GE.AND P0, PT, R22, c[0x0][0x17c], PT ;  /* 0x00005f0016007a0c */ /* 0x000fc60003f06270 */
[----:B------:R-:W2:Y:S04]  /*5c080*/  LDL.LU R22, [R1+0x1e44] ;  /* 0x001e440001167983 */ /* 0x000ea80000300800 */
[----:B------:R1:W-:Y:S01]  /*5c090*/  @P4 STG.E.U16 [R12.64], R14 ;  /* 0x0000000e0c004986 */ /* 0x0003e2000c101506 */
[----:B------:R-:W-:Y:S01]  /*5c0a0*/  ISETP.LT.AND P4, PT, R27, c[0x0][0x178], !P1 ;  /* 0x00005e001b007a0c */ /* 0x000fe20004f81270 */
[----:B0-----:R-:W-:Y:S02]  /*5c0b0*/  IMAD.WIDE R8, R10, 0x2, R4 ;  /* 0x000000020a087825 */ /* 0x001fe400078e0204 */
[----:B------:R-:W-:Y:S01]  /*5c0c0*/  @P6 STG.E.U16 [R16.64], R0 ;  /* 0x0000000010006986 */ /* 0x000fe2000c101506 */
[----:B------:R-:W-:-:S03]  /*5c0d0*/  ISETP.GE.AND P2, PT, R23, c[0x0][0x17c], PT ;  /* 0x00005f0017007a0c */ /* 0x000fc60003f46270 */
[----:B------:R-:W3:Y:S01]  /*5c0e0*/  LDL.LU R25, [R1+0x1e48] ;  /* 0x001e480001197983 */ /* 0x000ee20000300800 */
[----:B-1----:R-:W-:Y:S02]  /*5c0f0*/  PRMT R12, R15, 0x7632, R12 ;  /* 0x000076320f0c7816 */ /* 0x002fe4000000000c */
[----:B------:R-:W-:Y:S01]  /*5c100*/  PRMT R14, R26, 0x7632, R14 ;  /* 0x000076321a0e7816 */ /* 0x000fe2000000000e */
[----:B------:R-:W4:Y:S04]  /*5c110*/  LDL.LU R15, [R1+0x58] ;  /* 0x00005800010f7983 */ /* 0x000f280000300800 */
[----:B------:R0:W-:Y:S01]  /*5c120*/  @P3 STG.E.U16 [R8.64], R12 ;  /* 0x0000000c08003986 */ /* 0x0001e2000c101506 */
[----:B------:R-:W-:Y:S01]  /*5c130*/  ISETP.LT.AND P5, PT, R19, c[0x0][0x178], !P2 ;  /* 0x00005e0013007a0c */ /* 0x000fe200057a1270 */
[----:B0-----:R-:W-:-:S05]  /*5c140*/  IMAD.WIDE R8, R10, 0x2, R6 ;  /* 0x000000020a087825 */ /* 0x001fca00078e0206 */
[----:B------:R0:W-:Y:S01]  /*5c150*/  @P4 STG.E.U16 [R8.64], R14 ;  /* 0x0000000e08004986 */ /* 0x0001e2000c101506 */
[----:B------:R-:W-:-:S03]  /*5c160*/  ISETP.LT.AND P4, PT, R19, c[0x0][0x178], !P0 ;  /* 0x00005e0013007a0c */ /* 0x000fc60004781270 */
[----:B------:R-:W4:Y:S01]  /*5c170*/  LDL.LU R19, [R1+0x1f38] ;  /* 0x001f380001137983 */ /* 0x000f220000300800 */
[----:B------:R-:W-:Y:S02]  /*5c180*/  ISETP.LT.AND P1, PT, R11, c[0x0][0x178], !P1 ;  /* 0x00005e000b007a0c */ /* 0x000fe40004f21270 */
[----:B------:R-:W-:Y:S02]  /*5c190*/  ISETP.LT.AND P6, PT, R29, c[0x0][0x178], !P2 ;  /* 0x00005e001d007a0c */ /* 0x000fe400057c1270 */
[C---:B------:R-:W-:Y:S01]  /*5c1a0*/  IADD3 R0, R10.reuse, c[0x0][0x198], RZ ;  /* 0x000066000a007a10 */ /* 0x040fe20007ffe0ff */
[----:B------:R-:W-:Y:S01]  /*5c1b0*/  IMAD.WIDE R12, R10, 0x2, R20 ;  /* 0x000000020a0c7825 */ /* 0x000fe200078e0214 */
[----:B------:R-:W-:Y:S01]  /*5c1c0*/  PRMT R18, R14, 0x7632, R18 ;  /* 0x000076320e127816 */ /* 0x000fe20000000012 */
[----:B------:R-:W4:Y:S02]  /*5c1d0*/  LDL.LU R26, [R1+0x6c] ;  /* 0x00006c00011a7983 */ /* 0x000f240000300800 */
[----:B------:R-:W-:-:S04]  /*5c1e0*/  IMAD.WIDE R16, R0, 0x2, R2 ;  /* 0x0000000200107825 */ /* 0x000fc800078e0202 */
[----:B------:R1:W-:Y:S04]  /*5c1f0*/  @P1 STG.E.U16 [R12.64], R18 ;  /* 0x000000120c001986 */ /* 0x0003e8000c101506 */
[----:B------:R1:W-:Y:S01]  /*5c200*/  @P5 STG.E.U16 [R16.64], R28 ;  /* 0x0000001c10005986 */ /* 0x0003e2000c101506 */
[----:B------:R-:W-:Y:S02]  /*5c210*/  ISETP.LT.AND P5, PT, R27, c[0x0][0x178], !P2 ;  /* 0x00005e001b007a0c */ /* 0x000fe400057a1270 */
[----:B------:R-:W-:Y:S02]  /*5c220*/  ISETP.LT.AND P2, PT, R11, c[0x0][0x178], !P2 ;  /* 0x00005e000b007a0c */ /* 0x000fe40005741270 */
[C---:B------:R-:W-:Y:S01]  /*5c230*/  IADD3 R10, R0.reuse, c[0x0][0x198], RZ ;  /* 0x00006600000a7a10 */ /* 0x040fe20007ffe0ff */
[----:B0-----:R-:W-:Y:S01]  /*5c240*/  IMAD.WIDE R8, R0, 0x2, R6 ;  /* 0x0000000200087825 */ /* 0x001fe200078e0206 */
[----:B------:R-:W-:-:S03]  /*5c250*/  PRMT R14, R28, 0x7632, R14 ;  /* 0x000076321c0e7816 */ /* 0x000fc6000000000e */
[----:B-1----:R-:W-:Y:S01]  /*5c260*/  IMAD.WIDE R12, R0, 0x2, R20 ;  /* 0x00000002000c7825 */ /* 0x002fe200078e0214 */
[----:B------:R-:W-:Y:S01]  /*5c270*/  PRMT R18, R24, 0x7632, R18 ;  /* 0x0000763218127816 */ /* 0x000fe20000000012 */
[----:B------:R-:W4:Y:S02]  /*5c280*/  LDL.LU R28, [R1+0x3c] ;  /* 0x00003c00011c7983 */ /* 0x000f240000300800 */
[----:B------:R-:W-:Y:S01]  /*5c290*/  IMAD.WIDE R16, R10, 0x2, R2 ;  /* 0x000000020a107825 */ /* 0x000fe200078e0202 */
[----:B--2---:R-:W-:-:S03]  /*5c2a0*/  ISETP.GE.AND P3, PT, R22, c[0x0][0x17c], PT ;  /* 0x00005f0016007a0c */ /* 0x004fc60003f66270 */
[----:B------:R-:W-:-:S05]  /*5c2b0*/  IMAD.WIDE R22, R0, 0x2, R4 ;  /* 0x0000000200167825 */ /* 0x000fca00078e0204 */
[----:B------:R0:W-:Y:S01]  /*5c2c0*/  @P6 STG.E.U16 [R22.64], R24 ;  /* 0x0000001816006986 */ /* 0x0001e2000c101506 */
[----:B------:R-:W-:Y:S02]  /*5c2d0*/  ISETP.LT.AND P6, PT, R29, c[0x0][0x178], !P0 ;  /* 0x00005e001d007a0c */ /* 0x000fe400047c1270 */
[----:B---3--:R-:W-:Y:S02]  /*5c2e0*/  ISETP.GE.AND P1, PT, R25, c[0x0][0x17c], PT ;  /* 0x00005f0019007a0c */ /* 0x008fe40003f26270 */
[----:B------:R-:W2:Y:S01]  /*5c2f0*/  LDL.LU R25, [R1+0x1e50] ;  /* 0x001e500001197983 */ /* 0x000ea20000300800 */
[----:B0-----:R-:W-:-:S03]  /*5c300*/  IMAD.WIDE R22, R10, 0x2, R4 ;  /* 0x000000020a167825 */ /* 0x001fc600078e0204 */
[----:B----4-:R-:W-:Y:S04]  /*5c310*/  @P5 STG.E.U16 [R8.64], R15 ;  /* 0x0000000f08005986 */ /* 0x010fe8000c101506 */
[----:B------:R-:W3:Y:S04]  /*5c320*/  LDL.LU R24, [R1+0x2c] ;  /* 0x00002c0001187983 */ /* 0x000ee80000300800 */
[----:B------:R-:W4:Y:S04]  /*5c330*/  LDL.LU R0, [R1+0x1e4c] ;  /* 0x001e4c0001007983 */ /* 0x000f280000300800 */
[----:B------:R-:W-:Y:S04]  /*5c340*/  @P2 STG.E.U16 [R12.64], R19 ;  /* 0x000000130c002986 */ /* 0x000fe8000c101506 */
[----:B------:R-:W-:Y:S04]  /*5c350*/  @P4 STG.E.U16 [R16.64], R14 ;  /* 0x0000000e10004986 */ /* 0x000fe8000c101506 */
[----:B------:R0:W-:Y:S04]  /*5c360*/  @P6 STG.E.U16 [R22.64], R18 ;  /* 0x0000001216006986 */ /* 0x0001e8000c101506 */
[----:B0-----:R-:W2:Y:S01]  /*5c370*/  LDL R23, [R1+0xbd4] ;  /* 0x000bd40001177983 */ /* 0x001ea20000100800 */
[----:B------:R-:W-:-:S02]  /*5c380*/  ISETP.LT.AND P5, PT, R27, c[0x0][0x178], !P0 ;  /* 0x00005e001b007a0c */ /* 0x000fc400047a1270 */
[----:B------:R-:W-:Y:S02]  /*5c390*/  PRMT R16, R15, 0x7632, R16 ;  /* 0x000076320f107816 */ /* 0x000fe40000000010 */
[----:B------:R-:W3:Y:S01]  /*5c3a0*/  LDL.LU R15, [R1+0x1f34] ;  /* 0x001f3400010f7983 */ /* 0x000ee20000300800 */
[----:B------:R-:W-:-:S03]  /*5c3b0*/  PRMT R14, R19, 0x7632, R14 ;  /* 0x00007632130e7816 */ /* 0x000fc6000000000e */
[----:B------:R-:W3:Y:S01]  /*5c3c0*/  LDL.LU R19, [R1+0x1f30] ;  /* 0x001f300001137983 */ /* 0x000ee20000300800 */
[----:B------:R-:W-:Y:S01]  /*5c3d0*/  ISETP.LT.AND P0, PT, R11, c[0x0][0x178], !P0 ;  /* 0x00005e000b007a0c */ /* 0x000fe20004701270 */
[----:B------:R-:W-:Y:S01]  /*5c3e0*/  IMAD.WIDE R8, R10, 0x2, R6 ;  /* 0x000000020a087825 */ /* 0x000fe200078e0206 */
[----:B------:R-:W-:-:S04]  /*5c3f0*/  ISETP.LT.AND P6, PT, R29, c[0x0][0x178], !P3 ;  /* 0x00005e001d007a0c */ /* 0x000fc80005fc1270 */
[----:B------:R0:W-:Y:S01]  /*5c400*/  @P5 STG.E.U16 [R8.64], R16 ;  /* 0x0000001008005986 */ /* 0x0001e2000c101506 */
[----:B------:R-:W-:Y:S01]  /*5c410*/  ISETP.LT.AND P5, PT, R27, c[0x0][0x178], !P3 ;  /* 0x00005e001b007a0c */ /* 0x000fe20005fa1270 */
[----:B------:R-:W-:-:S05]  /*5c420*/  IMAD.WIDE R12, R10, 0x2, R20 ;  /* 0x000000020a0c7825 */ /* 0x000fca00078e0214 */
[----:B------:R1:W-:Y:S01]  /*5c430*/  @P0 STG.E.U16 [R12.64], R14 ;  /* 0x0000000e0c000986 */ /* 0x0003e2000c101506 */
[----:B------:R-:W-:Y:S02]  /*5c440*/  PRMT R18, R28, 0x7632, R18 ;  /* 0x000076321c127816 */ /* 0x000fe40000000012 */
[----:B----4-:R-:W-:Y:S02]  /*5c450*/  ISETP.GE.AND P2, PT, R0, c[0x0][0x17c], PT ;  /* 0x00005f0000007a0c */ /* 0x010fe40003f46270 */
[----:B------:R-:W-:-:S05]  /*5c460*/  IADD3 R0, R10, c[0x0][0x198], RZ ;  /* 0x000066000a007a10 */ /* 0x000fca0007ffe0ff */
[----:B0-----:R-:W-:-:S04]  /*5c470*/  IMAD.WIDE R8, R0, 0x2, R2 ;  /* 0x0000000200087825 */ /* 0x001fc800078e0202 */
[----:B------:R-:W-:Y:S01]  /*5c480*/  IMAD.WIDE R16, R0, 0x2, R4 ;  /* 0x0000000200107825 */ /* 0x000fe200078e0204 */
[----:B------:R-:W-:Y:S02]  /*5c490*/  PRMT R10, R26, 0x7632, R10 ;  /* 0x000076321a0a7816 */ /* 0x000fe4000000000a */
[----:B-1----:R-:W-:Y:S02]  /*5c4a0*/  IADD3 R14, R0, c[0x0][0x198], RZ ;  /* 0x00006600000e7a10 */ /* 0x002fe40007ffe0ff */
[----:B--2---:R-:W-:Y:S02]  /*5c4b0*/  ISETP.LT.AND P4, PT, R23, c[0x0][0x178], !P3 ;  /* 0x00005e0017007a0c */ /* 0x004fe40005f81270 */
[----:B------:R-:W-:-:S11]  /*5c4c0*/  ISETP.LT.AND P3, PT, R11, c[0x0][0x178], !P3 ;  /* 0x00005e000b007a0c */ /* 0x000fd60005f61270 */
[----:B------:R0:W-:Y:S01]  /*5c4d0*/  @P4 STG.E.U16 [R8.64], R26 ;  /* 0x0000001a08004986 */ /* 0x0001e2000c101506 */
[----:B------:R-:W-:-:S03]  /*5c4e0*/  ISETP.LT.AND P4, PT, R23, c[0x0][0x178], !P1 ;  /* 0x00005e0017007a0c */ /* 0x000fc60004f81270 */
[----:B------:R1:W-:Y:S01]  /*5c4f0*/  @P6 STG.E.U16 [R16.64], R28 ;  /* 0x0000001c10006986 */ /* 0x0003e2000c101506 */
[----:B------:R-:W-:Y:S01]  /*5c500*/  ISETP.LT.AND P6, PT, R29, c[0x0][0x178], !P1 ;  /* 0x00005e001d007a0c */ /* 0x000fe20004fc1270 */
[C---:B0-----:R-:W-:Y:S02]  /*5c510*/  IMAD.WIDE R8, R0.reuse, 0x2, R6 ;  /* 0x0000000200087825 */ /* 0x041fe400078e0206 */
[----:B------:R-:W2:Y:S04]  /*5c520*/  LDL.LU R26, [R1+0x8c] ;  /* 0x00008c00011a7983 */ /* 0x000ea80000300800 */
[----:B---3--:R0:W-:Y:S01]  /*5c530*/  @P5 STG.E.U16 [R8.64], R24 ;  /* 0x0000001808005986 */ /* 0x0081e2000c101506 */
[----:B------:R-:W-:Y:S02]  /*5c540*/  ISETP.LT.AND P5, PT, R27, c[0x0][0x178], !P1 ;  /* 0x00005e001b007a0c */ /* 0x000fe40004fa1270 */
[----:B------:R-:W-:Y:S01]  /*5c550*/  ISETP.LT.AND P1, PT, R11, c[0x0][0x178], !P1 ;  /* 0x00005e000b007a0c */ /* 0x000fe20004f21270 */
[----:B-1----:R-:W3:Y:S04]  /*5c560*/  LDL.LU R28, [R1+0x7c] ;  /* 0x00007c00011c7983 */ /* 0x002ee80000300800 */
[----:B------:R-:W4:Y:S01]  /*5c570*/  LDL.LU R11, [R1+0x1f2c] ;  /* 0x001f2c00010b7983 */ /* 0x000f220000300800 */
[----:B0-----:R-:W-:Y:S01]  /*5c580*/  IMAD.WIDE R8, R0, 0x2, R20 ;  /* 0x0000000200087825 */ /* 0x001fe200078e0214 */
[----:B------:R-:W-:-:S02]  /*5c590*/  PRMT R0, R24, 0x7632, R0 ;  /* 0x0000763218007816 */ /* 0x000fc40000000000 */
[----:B------:R-:W2:Y:S01]  /*5c5a0*/  LDL.LU R24, [R1+0x1e58] ;  /* 0x001e580001187983 */ /* 0x000ea20000300800 */
[----:B------:R-:W-:Y:S02]  /*5c5b0*/  ISETP.GE.AND P0, PT, R25, c[0x0][0x17c], PT ;  /* 0x00005f0019007a0c */ /* 0x000fe40003f06270 */
[----:B------:R-:W-:Y:S01]  /*5c5c0*/  PRMT R22, R19, 0x7632, R22 ;  /* 0x0000763213167816 */ /* 0x000fe20000000016 */
[----:B------:R-:W3:Y:S04]  /*5c5d0*/  LDL.LU R25, [R1+0x4c] ;  /* 0x00004c0001197983 */ /* 0x000ee80000300800 */
[----:B------:R0:W-:Y:S01]  /*5c5e0*/  @P3 STG.E.U16 [R8.64], R19 ;  /* 0x0000001308003986 */ /* 0x0001e2000c101506 */
[----:B------:R-:W-:-:S04]  /*5c5f0*/  IMAD.WIDE R12, R14, 0x2, R2 ;  /* 0x000000020e0c7825 */ /* 0x000fc800078e0202 */
[C---:B------:R-:W-:Y:S01]  /*5c600*/  IMAD.WIDE R16, R14.reuse, 0x2, R4 ;  /* 0x000000020e107825 */ /* 0x040fe200078e0204 */
[----:B0-----:R-:W4:Y:S04]  /*5c610*/  LDL R19, [R1+0xbdc] ;  /* 0x000bdc0001137983 */ /* 0x001f280000100800 */
[----:B------:R-:W-:Y:S04]  /*5c620*/  @P4 STG.E.U16 [R12.64], R10 ;  /* 0x0000000a0c004986 */ /* 0x000fe8000c101506 */
[----:B------:R0:W-:Y:S01]  /*5c630*/  @P6 STG.E.U16 [R16.64], R18 ;  /* 0x0000001210006986 */ /* 0x0001e2000c101506 */
[----:B------:R-:W-:-:S03]  /*5c640*/  IMAD.WIDE R8, R14, 0x2, R6 ;  /* 0x000000020e087825 */ /* 0x000fc600078e0206 */
[----:B0-----:R-:W4:Y:S01]  /*5c650*/  LDL.LU R17, [R1+0x1e54] ;  /* 0x001e540001117983 */ /* 0x001f220000300800 */
[----:B------:R-:W-:-:S03]  /*5c660*/  IMAD.WIDE R12, R14, 0x2, R20 ;  /* 0x000000020e0c7825 */ /* 0x000fc600078e0214 */
[----:B------:R0:W-:Y:S04]  /*5c670*/  @P5 STG.E.U16 [R8.64], R0 ;  /* 0x0000000008005986 */ /* 0x0001e8000c101506 */
[----:B------:R1:W-:Y:S01]  /*5c680*/  @P1 STG.E.U16 [R12.64], R22 ;  /* 0x000000160c001986 */ /* 0x0003e2000c101506 */
[----:B------:R-:W-:Y:S02]  /*5c690*/  ISETP.LT.AND P4, PT, R23, c[0x0][0x178], !P2 ;  /* 0x00005e0017007a0c */ /* 0x000fe40005781270 */
[----:B------:R-:W-:Y:S02]  /*5c6a0*/  ISETP.LT.AND P6, PT, R29, c[0x0][0x178], !P2 ;  /* 0x00005e001d007a0c */ /* 0x000fe400057c1270 */
[----:B------:R-:W-:-:S05]  /*5c6b0*/  IADD3 R10, R14, c[0x0][0x198], RZ ;  /* 0x000066000e0a7a10 */ /* 0x000fca0007ffe0ff */
[----:B0-----:R-:W-:-:S04]  /*5c6c0*/  IMAD.WIDE R8, R10, 0x2, R2 ;  /* 0x000000020a087825 */ /* 0x001fc800078e0202 */
[----:B-1----:R-:W-:Y:S01]  /*5c6d0*/  IMAD.WIDE R12, R10, 0x2, R4 ;  /* 0x000000020a0c7825 */ /* 0x002fe200078e0204 */
[----:B--2---:R-:W-:Y:S02]  /*5c6e0*/  ISETP.GE.AND P1, PT, R24, c[0x0][0x17c], PT ;  /* 0x00005f0018007a0c */ /* 0x004fe40003f26270 */
[----:B------:R-:W2:Y:S04]  /*5c6f0*/  LDL.LU R24, [R1+0x1cc] ;  /* 0x0001cc0001187983 */ /* 0x000ea80000300800 */
[----:B------:R-:W2:Y:S01]  /*5c700*/  LDL.LU R22, [R1+0x1e5c] ;  /* 0x001e5c0001167983 */ /* 0x000ea20000300800 */
[----:B------:R-:W-:Y:S02]  /*5c710*/  PRMT R0, R26, 0x7632, R0 ;  /* 0x000076321a007816 */ /* 0x000fe40000000000 */
[----:B---3--:R-:W-:Y:S01]  /*5c720*/  PRMT R14, R28, 0x7632, R14 ;  /* 0x000076321c0e7816 */ /* 0x008fe2000000000e */
[----:B------:R0:W-:Y:S04]  /*5c730*/  @P4 STG.E.U16 [R8.64], R26 ;  /* 0x0000001a08004986 */ /* 0x0001e8000c101506 */
[----:B------:R-:W3:Y:S04]  /*5c740*/  LDL.LU R18, [R1+0x1e60] ;  /* 0x001e600001127983 */ /* 0x000ee80000300800 */
[----:B------:R1:W-:Y:S04]  /*5c750*/  @P6 STG.E.U16 [R12.64], R28 ;  /* 0x0000001c0c006986 */ /* 0x0003e8000c101506 */
[----:B0-----:R-:W3:Y:S04]  /*5c760*/  LDL.LU R26, [R1+0x9c] ;  /* 0x00009c00011a7983 */ /* 0x001ee80000300800 */
[----:B-1----:R-:W3:Y:S01]  /*5c770*/  LDL.LU R28, [R1+0x1c] ;  /* 0x00001c00011c7983 */ /* 0x002ee20000300800 */
[----:B------:R-:W-:-:S02]  /*5c780*/  ISETP.LT.AND P5, PT, R27, c[0x0][0x178], !P2 ;  /* 0x00005e001b007a0c */ /* 0x000fc400057a1270 */
[----:B----4-:R-:W-:Y:S02]  /*5c790*/  ISETP.LT.AND P2, PT, R19, c[0x0][0x178], !P2 ;  /* 0x00005e0013007a0c */ /* 0x010fe40005741270 */
[----:B------:R-:W-:Y:S01]  /*5c7a0*/  ISETP.LT.AND P4, PT, R23, c[0x0][0x178], !P0 ;  /* 0x00005e0017007a0c */ /* 0x000fe20004781270 */
[C---:B------:R-:W-:Y:S01]  /*5c7b0*/  IMAD.WIDE R8, R10.reuse, 0x2, R6 ;  /* 0x000000020a087825 */ /* 0x040fe200078e0206 */
[C---:B------:R-:W-:Y:S02]  /*5c7c0*/  IADD3 R16, R10.reuse, c[0x0][0x198], RZ ;  /* 0x000066000a107a10 */ /* 0x040fe40007ffe0ff */
[----:B------:R-:W-:Y:S01]  /*5c7d0*/  ISETP.LT.AND P6, PT, R29, c[0x0][0x178], !P0 ;  /* 0x00005e001d007a0c */ /* 0x000fe200047c1270 */
[----:B------:R-:W-:Y:S01]  /*5c7e0*/  IMAD.WIDE R12, R10, 0x2, R20 ;  /* 0x000000020a0c7825 */ /* 0x000fe200078e0214 */
[----:B------:R-:W-:-:S03]  /*5c7f0*/  ISETP.GE.AND P3, PT, R17, c[0x0][0x17c], PT ;  /* 0x00005f0011007a0c */ /* 0x000fc60003f66270 */
[----:B------:R0:W-:Y:S01]  /*5c800*/  @P5 STG.E.U16 [R8.64], R25 ;  /* 0x0000001908005986 */ /* 0x0001e2000c101506 */
[----:B------:R-:W-:-:S03]  /*5c810*/  ISETP.LT.AND P5, PT, R23, c[0x0][0x178], !P3 ;  /* 0x00005e0017007a0c */ /* 0x000fc60005fa1270 */
[----:B------:R1:W-:Y:S01]  /*5c820*/  @P2 STG.E.U16 [R12.64], R11 ;  /* 0x0000000b0c002986 */ /* 0x0003e2000c101506 */
[----:B------:R-:W-:Y:S02]  /*5c830*/  ISETP.LT.AND P2, PT, R27, c[0x0][0x178], !P0 ;  /* 0x00005e001b007a0c */ /* 0x000fe40004741270 */
[----:B------:R-:W-:Y:S01]  /*5c840*/  ISETP.LT.AND P0, PT, R19, c[0x0][0x178], !P0 ;  /* 0x00005e0013007a0c */ /* 0x000fe20004701270 */
[----:B0-----:R-:W-:-:S04]  /*5c850*/  IMAD.WIDE R8, R16, 0x2, R2 ;  /* 0x0000000210087825 */ /* 0x001fc800078e0202 */
[C---:B-1----:R-:W-:Y:S01]  /*5c860*/  IMAD.WIDE R12, R16.reuse, 0x2, R4 ;  /* 0x00000002100c7825 */ /* 0x042fe200078e0204 */
[----:B------:R0:W-:Y:S01]  /*5c870*/  @P4 STG.E.U16 [R8.64], R0 ;  /* 0x0000000008004986 */ /* 0x0001e2000c101506 */
[----:B------:R-:W-:Y:S02]  /*5c880*/  PRMT R10, R25, 0x7632, R10 ;  /* 0x00007632190a7816 */ /* 0x000fe4000000000a */
[----:B------:R-:W-:Y:S01]  /*5c890*/  PRMT R11, R11, 0x7632, R11 ;  /* 0x000076320b0b7816 */ /* 0x000fe2000000000b */
[----:B------:R1:W-:Y:S01]  /*5c8a0*/  @P6 STG.E.U16 [R12.64], R14 ;  /* 0x0000000e0c006986 */ /* 0x0003e2000c101506 */
[C---:B0-----:R-:W-:Y:S01]  /*5c8b0*/  IADD3 R0, R16.reuse, c[0x0][0x198], RZ ;  /* 0x0000660010007a10 */ /* 0x041fe20007ffe0ff */
[----:B------:R-:W-:-:S04]  /*5c8c0*/  IMAD.WIDE R8, R16, 0x2, R6 ;  /* 0x0000000210087825 */ /* 0x000fc800078e0206 */
[----:B-1----:R-:W-:Y:S01]  /*5c8d0*/  IMAD.WIDE R12, R16, 0x2, R20 ;  /* 0x00000002100c7825 */ /* 0x002fe200078e0214 */
[----:B------:R0:W-:Y:S03]  /*5c8e0*/  @P2 STG.E.U16 [R8.64], R10 ;  /* 0x0000000a08002986 */ /* 0x0001e6000c101506 */
[C---:B------:R-:W-:Y:S01]  /*5c8f0*/  IMAD.WIDE R16, R0.reuse, 0x2, R2 ;  /* 0x0000000200107825 */ /* 0x040fe200078e0202 */
[----:B------:R1:W-:Y:S01]  /*5c900*/  @P0 STG.E.U16 [R12.64], R11 ;  /* 0x0000000b0c000986 */ /* 0x0003e2000c101506 */
[----:B------:R-:W-:Y:S02]  /*5c910*/  ISETP.LT.AND P4, PT, R29, c[0x0][0x178], !P3 ;  /* 0x00005e001d007a0c */ /* 0x000fe40005f81270 */
[----:B------:R-:W-:Y:S01]  /*5c920*/  ISETP.LT.AND P6, PT, R27, c[0x0][0x178], !P3 ;  /* 0x00005e001b007a0c */ /* 0x000fe20005fc1270 */
[----:B0-----:R-:W-:-:S04]  /*5c930*/  IMAD.WIDE R8, R0, 0x2, R4 ;  /* 0x0000000200087825 */ /* 0x001fc800078e0204 */
[----:B-1----:R-:W-:Y:S01]  /*5c940*/  IMAD.WIDE R10, R0, 0x2, R6 ;  /* 0x00000002000a7825 */ /* 0x002fe200078e0206 */
[----:B--2---:R0:W-:Y:S01]  /*5c950*/  @P5 STG.E.U16 [R16.64], R24 ;  /* 0x0000001810005986 */ /* 0x0041e2000c101506 */
[----:B------:R-:W-:-:S03]  /*5c960*/  PRMT R13, R24, 0x7632, R13 ;  /* 0x00007632180d7816 */ /* 0x000fc6000000000d */
[----:B0-----:R-:W2:Y:S01]  /*5c970*/  LDL.LU R24, [R1+0x1e64] ;  /* 0x001e640001187983 */ /* 0x001ea20000300800 */
[----:B------:R-:W-:-:S03]  /*5c980*/  ISETP.GE.AND P2, PT, R22, c[0x0][0x17c], PT ;  /* 0x00005f0016007a0c */ /* 0x000fc60003f46270 */
[----:B------:R-:W4:Y:S01]  /*5c990*/  LDL.LU R22, [R1+0x1dc] ;  /* 0x0001dc0001167983 */ /* 0x000f220000300800 */
[----:B---3--:R-:W-:-:S03]  /*5c9a0*/  ISETP.GE.AND P0, PT, R18, c[0x0][0x17c], PT ;  /* 0x00005f0012007a0c */ /* 0x008fc60003f06270 */
[----:B------:R-:W-:Y:S04]  /*5c9b0*/  @P4 STG.E.U16 [R8.64], R26 ;  /* 0x0000001a08004986 */ /* 0x000fe8000c101506 */
[----:B------:R-:W3:Y:S04]  /*5c9c0*/  LDL.LU R16, [R1+0x1e68] ;  /* 0x001e680001107983 */ /* 0x000ee80000300800 */
[----:B------:R0:W-:Y:S01]  /*5c9d0*/  @P6 STG.E.U16 [R10.64], R28 ;  /* 0x0000001c0a006986 */ /* 0x0001e2000c101506 */
[----:B------:R-:W-:-:S03]  /*5c9e0*/  PRMT R14, R28, 0x7632, R14 ;  /* 0x000076321c0e7816 */ /* 0x000fc6000000000e */
[----:B------:R-:W3:Y:S04]  /*5c9f0*/  LDL.LU R18, [R1+0x1bc] ;  /* 0x0001bc0001127983 */ /* 0x000ee80000300800 */
[----:B0-----:R-:W3:Y:S04]  /*5ca00*/  LDL.LU R28, [R1+0x5c] ;  /* 0x00005c00011c7983 */ /* 0x001ee80000300800 */
[----:B------:R-:W3:Y:S01]  /*5ca10*/  LDL.LU R17, [R1+0xc] ;  /* 0x00000c0001117983 */ /* 0x000ee20000300800 */
[----:B------:R-:W-:Y:S02]  /*5ca20*/  ISETP.LT.AND P3, PT, R19, c[0x0][0x178], !P3 ;  /* 0x00005e0013007a0c */ /* 0x000fe40005f61270 */
[----:B------:R-:W-:-:S02]  /*5ca30*/  ISETP.LT.AND P5, PT, R23, c[0x0][0x178], !P1 ;  /* 0x00005e0017007a0c */ /* 0x000fc40004fa1270 */
[C---:B------:R-:W-:Y:S02]  /*5ca40*/  IADD3 R12, R0.reuse, c[0x0][0x198], RZ ;  /* 0x00006600000c7a10 */ /* 0x040fe40007ffe0ff */
[----:B------:R-:W-:Y:S01]  /*5ca50*/  ISETP.LT.AND P4, PT, R29, c[0x0][0x178], !P1 ;  /* 0x00005e001d007a0c */ /* 0x000fe20004f81270 */
[----:B------:R-:W-:Y:S01]  /*5ca60*/  IMAD.WIDE R8, R0, 0x2, R20 ;  /* 0x0000000200087825 */ /* 0x000fe200078e0214 */
[----:B------:R-:W-:-:S03]  /*5ca70*/  ISETP.LT.AND P6, PT, R27, c[0x0][0x178], !P1 ;  /* 0x00005e001b007a0c */ /* 0x000fc60004fc1270 */
[----:B------:R-:W-:Y:S01]  /*5ca80*/  IMAD.WIDE R10, R12, 0x2, R2 ;  /* 0x000000020c0a7825 */ /* 0x000fe200078e0202 */
[----:B------:R-:W-:Y:S01]  /*5ca90*/  PRMT R0, R26, 0x7632, R0 ;  /* 0x000076321a007816 */ /* 0x000fe20000000000 */
[----:B------:R0:W-:Y:S04]  /*5caa0*/  @P3 STG.E.U16 [R8.64], R15 ;  /* 0x0000000f08003986 */ /* 0x0001e8000c101506 */
[----:B------:R1:W-:Y:S01]  /*5cab0*/  @P5 STG.E.U16 [R10.64], R13 ;  /* 0x0000000d0a005986 */ /* 0x0003e2000c101506 */
[----:B0-----:R-:W-:-:S04]  /*5cac0*/  IMAD.WIDE R8, R12, 0x2, R4 ;  /* 0x000000020c087825 */ /* 0x001fc800078e0204 */
[----:B-1----:R-:W-:Y:S01]  /*5cad0*/  IMAD.WIDE R10, R12, 0x2, R6 ;  /* 0x000000020c0a7825 */ /* 0x002fe200078e0206 */
[----:B------:R0:W-:Y:S04]  /*5cae0*/  @P4 STG.E.U16 [R8.64], R0 ;  /* 0x0000000008004986 */ /* 0x0001e8000c101506 */
[----:B------:R1:W-:Y:S01]  /*5caf0*/  @P6 STG.E.U16 [R10.64], R14 ;  /* 0x0000000e0a006986 */ /* 0x0003e2000c101506 */
[----:B------:R-:W-:-:S03]  /*5cb00*/  ISETP.LT.AND P6, PT, R27, c[0x0][0x178], !P2 ;  /* 0x00005e001b007a0c */ /* 0x000fc600057c1270 */
[----:B------:R-:W0:Y:S02]  /*5cb10*/  S2R R27, SR_TID.X ;  /* 0x00000000001b7919 */ /* 0x000e240000002100 */
[C---:B0-----:R-:W-:Y:S01]  /*5cb20*/  LOP3.LUT R26, R27.reuse, 0x7f, RZ, 0xc0, !PT ;  /* 0x0000007f1b1a7812 */ /* 0x041fe200078ec0ff */
[----:B------:R-:W-:-:S05]  /*5cb30*/  IMAD.SHL.U32 R27, R27, 0x400, RZ ;  /* 0x000004001b1b7824 */ /* 0x000fca00078e00ff */
[----:B------:R-:W-:-:S05]  /*5cb40*/  LOP3.LUT R27, R27, 0x1800, RZ, 0xc0, !PT ;  /* 0x000018001b1b7812 */ /* 0x000fca00078ec0ff */
[----:B------:R-:W-:Y:S01]  /*5cb50*/  IMAD R27, R26, 0x10, R27 ;  /* 0x000000101a1b7824 */ /* 0x000fe200078e021b */
[C---:B------:R-:W-:Y:S01]  /*5cb60*/  IADD3 R13, R12.reuse, c[0x0][0x198], RZ ;  /* 0x000066000c0d7a10 */ /* 0x040fe20007ffe0ff */
[----:B------:R-:W-:Y:S02]  /*5cb70*/  IMAD.WIDE R8, R12, 0x2, R20 ;  /* 0x000000020c087825 */ /* 0x000fe400078e0214 */
[----:B------:R-:W3:Y:S01]  /*5cb80*/  LDL.LU R12, [R1+0x1e6c] ;  /* 0x001e6c00010c7983 */ /* 0x000ee20000300800 */
[----:B------:R-:W-:Y:S02]  /*5cb90*/  ISETP.LT.AND P1, PT, R19, c[0x0][0x178], !P1 ;  /* 0x00005e0013007a0c */ /* 0x000fe40004f21270 */
[----:B------:R-:W-:Y:S02]  /*5cba0*/  ISETP.LT.AND P5, PT, R23, c[0x0][0x178], !P2 ;  /* 0x00005e0017007a0c */ /* 0x000fe400057a1270 */
[----:B------:R-:W-:Y:S01]  /*5cbb0*/  ISETP.LT.AND P4, PT, R29, c[0x0][0x178], !P2 ;  /* 0x00005e001d007a0c */ /* 0x000fe20005781270 */
[----:B-1----:R-:W-:Y:S01]  /*5cbc0*/  IMAD.WIDE R10, R13, 0x2, R2 ;  /* 0x000000020d0a7825 */ /* 0x002fe200078e0202 */
[----:B------:R-:W-:-:S02]  /*5cbd0*/  PRMT R15, R15, 0x7632, R15 ;  /* 0x000076320f0f7816 */ /* 0x000fc4000000000f */
[----:B------:R-:W-:-:S05]  /*5cbe0*/  ISETP.LT.AND P2, PT, R19, c[0x0][0x178], !P2 ;  /* 0x00005e0013007a0c */ /* 0x000fca0005741270 */
[----:B------:R0:W-:Y:S02]  /*5cbf0*/  @P1 STG.E.U16 [R8.64], R15 ;  /* 0x0000000f08001986 */ /* 0x0001e4000c101506 */
[----:B0-----:R-:W-:-:S04]  /*5cc00*/  IMAD.WIDE R8, R13, 0x2, R6 ;  /* 0x000000020d087825 */ /* 0x001fc800078e0206 */
[C---:B------:R-:W-:Y:S01]  /*5cc10*/  IMAD.WIDE R14, R13.reuse, 0x2, R20 ;  /* 0x000000020d0e7825 */ /* 0x040fe200078e0214 */
[----:B--2---:R-:W-:Y:S02]  /*5cc20*/  ISETP.GE.AND P3, PT, R24, c[0x0][0x17c], PT ;  /* 0x00005f0018007a0c */ /* 0x004fe40003f66270 */
[----:B------:R-:W0:Y:S04]  /*5cc30*/  LDS.128 R24, [R27] ;  /* 0x000000001b187984 */ /* 0x000e280000000c00 */
[----:B0-----:R0:W-:Y:S04]  /*5cc40*/  STL [R1+0x1ef8], R26 ;  /* 0x001ef81a01007387 */ /* 0x0011e80000100800 */
[----:B0-----:R-:W2:Y:S04]  /*5cc50*/  LDL.LU R26, [R1+0x130] ;  /* 0x00013000011a7983 */ /* 0x001ea80000300800 */
[----:B------:R0:W-:Y:S04]  /*5cc60*/  STL [R1+0x1ee8], R27 ;  /* 0x001ee81b01007387 */ /* 0x0001e80000100800 */
[----:B0-----:R-:W2:Y:S04]  /*5cc70*/  LDL R27, [R1+0xbe0] ;  /* 0x000be000011b7983 */ /* 0x001ea80000100800 */
[----:B----4-:R0:W-:Y:S01]  /*5cc80*/  @P5 STG.E.U16 [R10.64], R22 ;  /* 0x000000160a005986 */ /* 0x0101e2000c101506 */
[----:B------:R-:W-:Y:S01]  /*5cc90*/  PRMT R0, R22, 0x7632, R0 ;  /* 0x0000763216007816 */ /* 0x000fe20000000000 */
[----:B0-----:R-:W-:-:S02]  /*5cca0*/  IMAD.WIDE R10, R13, 0x2, R4 ;  /* 0x000000020d0a7825 */ /* 0x001fc400078e0204 */
[----:B------:R-:W4:Y:S04]  /*5ccb0*/  LDL.LU R22, [R1+0xf0] ;  /* 0x0000f00001167983 */ /* 0x000f280000300800 */
[----:B---3--:R-:W-:Y:S04]  /*5ccc0*/  @P4 STG.E.U16 [R10.64], R18 ;  /* 0x000000120a004986 */ /* 0x008fe8000c101506 */
[----:B------:R-:W-:Y:S04]  /*5ccd0*/  @P6 STG.E.U16 [R8.64], R28 ;  /* 0x0000001c08006986 */ /* 0x000fe8000c101506 */
[----:B------:R0:W-:Y:S02]  /*5cce0*/  @P2 STG.E.U16 [R14.64], R17 ;  /* 0x000000110e002986 */ /* 0x0001e4000c101506 */
[----:B0-----:R-:W-:-:S02]  /*5ccf0*/  PRMT R14, R18, 0x7632, R14 ;  /* 0x00007632120e7816 */ /* 0x001fc4000000000e */
[----:B------:R-:W3:Y:S01]  /*5cd00*/  LDL.LU R18, [R1+0x1e70] ;  /* 0x001e700001127983 */ /* 0x000ee20000300800 */
[----:B------:R-:W-:Y:S02]  /*5cd10*/  ISETP.LT.AND P5, PT, R23, c[0x0][0x178], !P0 ;  /* 0x00005e0017007a0c */ /* 0x000fe400047a1270 */
[----:B------:R-:W-:Y:S02]  /*5cd20*/  IADD3 R10, R13, c[0x0][0x198], RZ ;  /* 0x000066000d0a7a10 */ /* 0x000fe40007ffe0ff */
[----:B------:R-:W-:-:S03]  /*5cd30*/  ISETP.LT.AND P4, PT, R29, c[0x0][0x178], !P0 ;  /* 0x00005e001d007a0c */ /* 0x000fc60004781270 */
[----:B------:R-:W-:-:S06]  /*5cd40*/  IMAD.WIDE R8, R10, 0x2, R2 ;  /* 0x000000020a087825 */ /* 0x000fcc00078e0202 */
[----:B------:R0:W-:Y:S02]  /*5cd50*/  @P5 STG.E.U16 [R8.64], R0 ;  /* 0x0000000008005986 */ /* 0x0001e4000c101506 */
[----:B0-----:R-:W-:-:S05]  /*5cd60*/  IMAD.WIDE R8, R10, 0x2, R4 ;  /* 0x000000020a087825 */ /* 0x001fca00078e0204 */
[----:B------:R0:W-:Y:S01]  /*5cd70*/  @P4 STG.E.U16 [R8.64], R14 ;  /* 0x0000000e08004986 */ /* 0x0001e2000c101506 */
[----:B------:R-:W-:-:S03]  /*5cd80*/  ISETP.LT.AND P4, PT, R29, c[0x0][0x178], !P3 ;  /* 0x00005e001d007a0c */ /* 0x000fc60005f81270 */
[----:B------:R-:W1:Y:S01]  /*5cd90*/  S2R R29, SR_TID.X ;  /* 0x00000000001d7919 */ /* 0x000e620000002100 */
[----:B------:R-:W-:Y:S01]  /*5cda0*/  ISETP.GE.AND P2, PT, R12, c[0x0][0x17c], PT ;  /* 0x00005f000c007a0c */ /* 0x000fe20003f46270 */
[----:B------:R-:W-:Y:S01]  /*5cdb0*/  IMAD.WIDE R12, R10, 0x2, R6 ;  /* 0x000000020a0c7825 */ /* 0x000fe200078e0206 */
[----:B------:R-:W-:Y:S02]  /*5cdc0*/  PRMT R11, R28, 0x7632, R11 ;  /* 0x000076321c0b7816 */ /* 0x000fe4000000000b */
[----:B------:R-:W-:Y:S01]  /*5cdd0*/  ISETP.LT.AND P5, PT, R23, c[0x0][0x178], !P3 ;  /* 0x00005e0017007a0c */ /* 0x000fe20005fa1270 */
[----:B------:R-:W4:Y:S01]  /*5cde0*/  LDL.LU R28, [R1+0xe0] ;  /* 0x0000e000011c7983 */ /* 0x000f220000300800 */
[----:B------:R-:W-:Y:S02]  /*5cdf0*/  IADD3 R0, R10, c[0x0][0x198], RZ ;  /* 0x000066000a007a10 */ /* 0x000fe40007ffe0ff */
[----:B------:R-:W-:Y:S02]  /*5ce00*/  ISETP.GE.AND P1, PT, R16, c[0x0][0x17c], PT ;  /* 0x00005f0010007a0c */ /* 0x000fe40003f26270 */
[----:B------:R-:W-:Y:S01]  /*5ce10*/  PRMT R15, R17, 0x7632, R15 ;  /* 0x00007632110f7816 */ /* 0x000fe2000000000f */
[----:B------:R-:W-:-:S04]  /*5ce20*/  IMAD.WIDE R16, R10, 0x2, R20 ;  /* 0x000000020a107825 */ /* 0x000fc800078e0214 */
[----:B0-----:R-:W-:Y:S01]  /*5ce30*/  IMAD.WIDE R8, R0, 0x2, R2 ;  /* 0x0000000200087825 */ /* 0x001fe200078e0202 */
[----:B--2---:R-:W-:Y:S02]  /*5ce40*/  ISETP.LT.AND P6, PT, R27, c[0x0][0x178], !P0 ;  /* 0x00005e001b007a0c */ /* 0x004fe400047c1270 */
[----:B------:R-:W-:-:S11]  /*5ce50*/  ISETP.LT.AND P0, PT, R19, c[0x0][0x178], !P0 ;  /* 0x00005e0013007a0c */ /* 0x000fd60004701270 */
[----:B------:R0:W-:Y:S01]  /*5ce60*/  @P6 STG.E.U16 [R12.64], R11 ;  /* 0x0000000b0c006986 */ /* 0x0001e2000c101506 */
[----:B------:R-:W-:Y:S02]  /*5ce70*/  ISETP.LT.AND P6, PT, R27, c[0x0][0x178], !P3 ;  /* 0x00005e001b007a0c */ /* 0x000fe40005fc1270 */
[----:B------:R-:W-:Y:S02]  /*5ce80*/  ISETP.LT.AND P3, PT, R19, c[0x0][0x178], !P3 ;  /* 0x00005e0013007a0c */ /* 0x000fe40005f61270 */
[C---:B-1----:R-:W-:Y:S01]  /*5ce90*/  LOP3.LUT R19, R29.reuse, 0x7f, RZ, 0xc0, !PT ;  /* 0x0000007f1d137812 */ /* 0x042fe200078ec0ff */
[----:B------:R-:W-:-:S05]  /*5cea0*/  IMAD.SHL.U32 R29, R29, 0x400, RZ ;  /* 0x000004001d1d7824 */ /* 0x000fca00078e00ff */
[----:B------:R-:W-:-:S05]  /*5ceb0*/  LOP3.LUT R29, R29, 0x1800, RZ, 0xc0, !PT ;  /* 0x000018001d1d7812 */ /* 0x000fca00078ec0ff */
[----:B------:R-:W-:Y:S01]  /*5cec0*/  IMAD R29, R19, 0x10, R29 ;  /* 0x00000010131d7824 */ /* 0x000fe200078e021d */
[----:B------:R1:W-:Y:S04]  /*5ced0*/  @P0 STG.E.U16 [R16.64], R15 ;  /* 0x0000000f10000986 */ /* 0x0003e8000c101506 */
[----:B------:R-:W-:Y:S01]  /*5cee0*/  LOP3.LUT R29, R29, 0x20, RZ, 0x3c, !PT ;  /* 0x000000201d1d7812 */ /* 0x000fe200078e3cff */
[----:B------:R-:W-:Y:S04]  /*5cef0*/  @P5 STG.E.U16 [R8.64], R26 ;  /* 0x0000001a08005986 */ /* 0x000fe8000c101506 */
[----:B------:R2:W4:Y:S01]  /*5cf00*/  LDS.128 R8, [R29] ;  /* 0x000000001d087984 */ /* 0x0005220000000c00 */
[C---:B0-----:R-:W-:Y:S01]  /*5cf10*/  IMAD.WIDE R12, R0.reuse, 0x2, R6 ;  /* 0x00000002000c7825 */ /* 0x041fe200078e0206 */
[----:B-1----:R-:W-:-:S02]  /*5cf20*/  IADD3 R16, R0, c[0x0][0x198], RZ ;  /* 0x0000660000107a10 */ /* 0x002fc40007ffe0ff */
[----:B---3--:R-:W-:Y:S01]  /*5cf30*/  ISETP.GE.AND P0, PT, R18, c[0x0][0x17c], PT ;  /* 0x00005f0012007a0c */ /* 0x008fe20003f06270 */
[----:B--2---:R-:W2:Y:S01]  /*5cf40*/  LDL.LU R29, [R1+0x140] ;  /* 0x00014000011d7983 */ /* 0x004ea20000300800 */
[----:B------:R-:W-:-:S04]  /*5cf50*/  IMAD.WIDE R18, R0, 0x2, R4 ;  /* 0x0000000200127825 */ /* 0x000fc800078e0204 */
[----:B------:R-:W-:Y:S01]  /*5cf60*/  IMAD.WIDE R14, R0, 0x2, R20 ;  /* 0x00000002000e7825 */ /* 0x000fe200078e0214 */
[----:B------:R-:W-:Y:S01]  /*5cf70*/  PRMT R0, R26, 0x7632, R0 ;  /* 0x000076321a007816 */ /* 0x000fe20000000000 */
[----:B----4-:R0:W-:Y:S04]  /*5cf80*/  STL [R1+0x1f28], R9 ;  /* 0x001f280901007387 */ /* 0x0101e80000100800 */
[----:B0-----:R-:W3:Y:S04]  /*5cf90*/  LDL R9, [R1+0xbdc] ;  /* 0x000bdc0001097983 */ /* 0x001ee80000100800 */
[----:B------:R-:W-:Y:S04]  /*5cfa0*/  STL [R1+0x1ef4], R10 ;  /* 0x001ef40a01007387 */ /* 0x000fe80000100800 */
[----:B------:R0:W-:Y:S04]  /*5cfb0*/  STL [R1+0x1eec], R11 ;  /* 0x001eec0b01007387 */ /* 0x0001e80000100800 */
[----:B0-----:R-:W4:Y:S04]  /*5cfc0*/  LDL R11, [R1+0xbd8] ;  /* 0x000bd800010b7983 */ /* 0x001f280000100800 */
[----:B------:R-:W2:Y:S01]  /*5cfd0*/  LDL.LU R26, [R1+0x1e74] ;  /* 0x001e7400011a7983 */ /* 0x000ea20000300800 */
[----:B------:R-:W-:-:S03]  /*5cfe0*/  ISETP.LT.AND P5, PT, R23, c[0x0][0x178], !P1 ;  /* 0x00005e0017007a0c */ /* 0x000fc60004fa1270 */
[----:B------:R0:W-:Y:S04]  /*5cff0*/  @P4 STG.E.U16 [R18.64], R22 ;  /* 0x0000001612004986 */ /* 0x0001e8000c101506 */
[----:B------:R-:W-:Y:S04]  /*5d000*/  @P6 STG.E.U16 [R12.64], R28 ;  /* 0x0000001c0c006986 */ /* 0x000fe8000c101506 */
[----:B------:R-:W-:Y:S01]  /*5d010*/  @P3 STG.E.U16 [R14.64], R24 ;  /* 0x000000180e003986 */ /* 0x000fe2000c101506 */
[----:B0-----:R-:W-:-:S03]  /*5d020*/  IMAD.WIDE R18, R16, 0x2, R2 ;  /* 0x0000000210127825 */ /* 0x001fc600078e0202 */
[----:B------:R-:W2:Y:S04]  /*5d030*/  LDL.LU R10, [R1+0x1e78] ;  /* 0x001e7800010a7983 */ /* 0x000ea80000300800 */
[----:B------:R0:W-:Y:S02]  /*5d040*/  @P5 STG.E.U16 [R18.64], R0 ;  /* 0x0000000012005986 */ /* 0x0001e4000c101506 */
[----:B0-----:R-:W-:Y:S02]  /*5d050*/  PRMT R18, R28, 0x7632, R18 ;  /* 0x000076321c127816 */ /* 0x001fe40000000012 */
[----:B------:R-:W0:Y:S01]  /*5d060*/  S2R R28, SR_TID.X ;  /* 0x00000000001c7919 */ /* 0x000e220000002100 */
[----:B------:R-:W-:Y:S02]  /*5d070*/  ISETP.LT.AND P4, PT, R27, c[0x0][0x178], !P1 ;  /* 0x00005e001b007a0c */ /* 0x000fe40004f81270 */
[----:B------:R-:W-:Y:S01]  /*5d080*/  ISETP.LT.AND P6, PT, R23, c[0x0][0x178], !P2 ;  /* 0x00005e0017007a0c */ /* 0x000fe200057c1270 */
[----:B------:R-:W-:Y:S01]  /*5d090*/  IMAD.WIDE R12, R16, 0x2, R4 ;  /* 0x00000002100c7825 */ /* 0x000fe200078e0204 */
[----:B------:R-:W-:-:S02]  /*5d0a0*/  PRMT R0, R22, 0x7632, R0 ;  /* 0x0000763216007816 */ /* 0x000fc40000000000 */
[C---:B------:R-:W-:Y:S01]  /*5d0b0*/  IADD3 R22, R16.reuse, c[0x0][0x198], RZ ;  /* 0x0000660010167a10 */ /* 0x040fe20007ffe0ff */
[----:B------:R-:W-:Y:S01]  /*5d0c0*/  IMAD.WIDE R14, R16, 0x2, R6 ;  /* 0x00000002100e7825 */ /* 0x000fe200078e0206 */
[----:B------:R-:W-:-:S03]  /*5d0d0*/  PRMT R19, R24, 0x7632, R19 ;  /* 0x0000763218137816 */ /* 0x000fc60000000013 */
[----:B------:R-:W-:Y:S01]  /*5d0e0*/  IMAD.WIDE R16, R16, 0x2, R20 ;  /* 0x0000000210107825 */ /* 0x000fe200078e0214 */
[----:B---3--:R-:W-:Y:S02]  /*5d0f0*/  ISETP.LT.AND P5, PT, R9, c[0x0][0x178], !P1 ;  /* 0x00005e0009007a0c */ /* 0x008fe40004fa1270 */
[----:B----4-:R-:W-:Y:S02]  /*5d100*/  ISETP.LT.AND P3, PT, R11, c[0x0][0x178], !P1 ;  /* 0x00005e000b007a0c */ /* 0x010fe40004f61270 */
[----:B--2---:R-:W-:Y:S02]  /*5d110*/  ISETP.GE.AND P1, PT, R26, c[0x0][0x17c], PT ;  /* 0x00005f001a007a0c */ /* 0x004fe40003f26270 */
[C---:B0-----:R-:W-:Y:S01]  /*5d120*/  LOP3.LUT R26, R28.reuse, 0x7f, RZ, 0xc0, !PT ;  /* 0x0000007f1c1a7812 */ /* 0x041fe200078ec0ff */
[----:B------:R-:W-:-:S05]  /*5d130*/  IMAD.SHL.U32 R28, R28, 0x400, RZ ;  /* 0x000004001c1c7824 */ /* 0x000fca00078e00ff */
[----:B------:R-:W-:-:S03]  /*5d140*/  LOP3.LUT R28, R28, 0x1800, RZ, 0xc0, !PT ;  /* 0x000018001c1c7812 */ /* 0x000fc600078ec0ff */
[----:B------:R0:W-:Y:S02]  /*5d150*/  @P3 STG.E.U16 [R12.64], R0 ;  /* 0x000000000c003986 */ /* 0x0001e4000c101506 */
[----:B------:R-:W-:Y:S02]  /*5d160*/  IMAD R28, R26, 0x10, R28 ;  /* 0x000000101a1c7824 */ /* 0x000fe400078e021c */
[----:B------:R-:W-:Y:S03]  /*5d170*/  @P4 STG.E.U16 [R14.64], R18 ;  /* 0x000000120e004986 */ /* 0x000fe6000c101506 */
[----:B------:R-:W-:Y:S01]  /*5d180*/  LOP3.LUT R28, R28, 0x40, RZ, 0x3c, !PT ;  /* 0x000000401c1c7812 */ /* 0x000fe200078e3cff */
[----:B0-----:R-:W-:Y:S01]  /*5d190*/  IMAD.WIDE R12, R22, 0x2, R2 ;  /* 0x00000002160c7825 */ /* 0x001fe200078e0202 */
[----:B------:R-:W-:Y:S04]  /*5d1a0*/  @P5 STG.E.U16 [R16.64], R19 ;  /* 0x0000001310005986 */ /* 0x000fe8000c101506 */
[----:B------:R-:W-:Y:S04]  /*5d1b0*/  @P6 STG.E.U16 [R12.64], R29 ;  /* 0x0000001d0c006986 */ /* 0x000fe8000c101506 */
[----:B------:R-:W0:Y:S04]  /*5d1c0*/  LDS.128 R12, [R28] ;  /* 0x000000001c0c7984 */ /* 0x000e280000000c00 */
[----:B------:R-:W2:Y:S04]  /*5d1d0*/  LDL.LU R26, [R1+0x150] ;  /* 0x00015000011a7983 */ /* 0x000ea80000300800 */
[----:B0-----:R0:W-:Y:S04]  /*5d1e0*/  STL [R1+0x1f00], R13 ;  /* 0x001f000d01007387 */ /* 0x0011e80000100800 */
[----:B0-----:R-:W3:Y:S04]  /*5d1f0*/  LDL.LU R13, [R1+0xd0] ;  /* 0x0000d000010d7983 */ /* 0x001ee80000300800 */
[----:B------:R0:W-:Y:S04]  /*5d200*/  STL [R1+0x1efc], R14 ;  /* 0x001efc0e01007387 */ /* 0x0001e80000100800 */
[----:B0-----:R-:W4:Y:S04]  /*5d210*/  LDL R14, [R1+0xbd4] ;  /* 0x000bd400010e7983 */ /* 0x001f280000100800 */
[----:B------:R0:W-:Y:S04]  /*5d220*/  STL [R1+0x1ef0], R15 ;  /* 0x001ef00f01007387 */ /* 0x0001e80000100800 */
[----:B0-----:R-:W2:Y:S01]  /*5d230*/  LDL.LU R15, [R1+0x110] ;  /* 0x00011000010f7983 */ /* 0x001ea20000300800 */
[----:B------:R-:W-:-:S02]  /*5d240*/  ISETP.LT.AND P4, PT, R11, c[0x0][0x178], !P2 ;  /* 0x00005e000b007a0c */ /* 0x000fc40005781270 */
[----:B------:R-:W-:Y:S02]  /*5d250*/  ISETP.LT.AND P5, PT, R27, c[0x0][0x178], !P2 ;  /* 0x00005e001b007a0c */ /* 0x000fe400057a1270 */
[----:B------:R-:W-:Y:S02]  /*5d260*/  ISETP.LT.AND P3, PT, R9, c[0x0][0x178], !P2 ;  /* 0x00005e0009007a0c */ /* 0x000fe40005761270 */
[----:B------:R-:W-:Y:S02]  /*5d270*/  ISETP.GE.AND P2, PT, R10, c[0x0][0x17c], PT ;  /* 0x00005f000a007a0c */ /* 0x000fe40003f46270 */
[----:B------:R-:W4:Y:S01]  /*5d280*/  LDL.LU R10, [R1+0x1e7c] ;  /* 0x001e7c00010a7983 */ /* 0x000f220000300800 */
[C---:B------:R-:W-:Y:S01]  /*5d290*/  IMAD.WIDE R16, R22.reuse, 0x2, R4 ;  /* 0x0000000216107825 */ /* 0x040fe200078e0204 */
[----:B------:R-:W-:Y:S02]  /*5d2a0*/  ISETP.LT.AND P6, PT, R23, c[0x0][0x178], !P0 ;  /* 0x00005e0017007a0c */ /* 0x000fe400047c1270 */
[C---:B------:R-:W-:Y:S01]  /*5d2b0*/  IADD3 R0, R22.reuse, c[0x0][0x198], RZ ;  /* 0x0000660016007a10 */ /* 0x040fe20007ffe0ff */
[----:B------:R-:W-:-:S04]  /*5d2c0*/  IMAD.WIDE R18, R22, 0x2, R6 ;  /* 0x0000000216127825 */ /* 0x000fc800078e0206 */
[----:B------:R-:W-:Y:S01]  /*5d2d0*/  IMAD.WIDE R22, R22, 0x2, R20 ;  /* 0x0000000216167825 */ /* 0x000fe200078e0214 */
[----:B------:R-:W-:-:S03]  /*5d2e0*/  PRMT R24, R29, 0x7632, R24 ;  /* 0x000076321d187816 */ /* 0x000fc60000000018 */
[----:B------:R-:W-:Y:S01]  /*5d2f0*/  IMAD.WIDE R28, R0, 0x2, R2 ;  /* 0x00000002001c7825 */ /* 0x000fe200078e0202 */
[----:B--2---:R-:W-:Y:S04]  /*5d300*/  @P4 STG.E.U16 [R16.64], R15 ;  /* 0x0000000f10004986 */ /* 0x004fe8000c101506 */
[----:B---3--:R0:W-:Y:S04]  /*5d310*/  @P5 STG.E.U16 [R18.64], R13 ;  /* 0x0000000d12005986 */ /* 0x0081e8000c101506 */
[----:B------:R1:W-:Y:S01]  /*5d320*/  @P3 STG.E.U16 [R22.64], R8 ;  /* 0x0000000816003986 */ /* 0x0003e2000c101506 */
[----:B------:R-:W-:-:S03]  /*5d330*/  ISETP.LT.AND P3, PT, R11, c[0x0][0x178], !P0 ;  /* 0x00005e000b007a0c */ /* 0x000fc60004761270 */
[----:B------:R2:W-:Y:S01]  /*5d340*/  @P6 STG.E.U16 [R28.64], R24 ;  /* 0x000000181c006986 */ /* 0x0005e2000c101506 */
[----:B0-----:R-:W-:Y:S01]  /*5d350*/  IMAD.WIDE R18, R0, 0x2, R4 ;  /* 0x0000000200127825 */ /* 0x001fe200078e0204 */
[----:B-1----:R-:W-:Y:S02]  /*5d360*/  PRMT R23, R13, 0x7632, R23 ;  /* 0x000076320d177816 */ /* 0x002fe40000000017 */
[----:B------:R-:W3:Y:S01]  /*5d370*/  LDL.LU R13, [R1+0xc0] ;  /* 0x0000c000010d7983 */ /* 0x000ee20000300800 */
[----:B--2---:R-:W-:-:S05]  /*5d380*/  PRMT R24, R15, 0x7632, R24 ;  /* 0x000076320f187816 */ /* 0x004fca0000000018 */
[----:B------:R0:W-:Y:S04]  /*5d390*/  @P3 STG.E.U16 [R18.64], R24 ;  /* 0x0000001812003986 */ /* 0x0001e8000c101506 */
[----:B0-----:R-:W2:Y:S01]  /*5d3a0*/  LDL.LU R24, [R1+0x120] ;  /* 0x0001200001187983 */ /* 0x001ea20000300800 */
[----:B----4-:R-:W-:-:S03]  /*5d3b0*/  ISETP.GE.AND P3, PT, R10, c[0x0][0x17c], PT ;  /* 0x00005f000a007a0c */ /* 0x010fc60003f66270 */
[----:B------:R-:W0:Y:S01]  /*5d3c0*/  S2R R10, SR_TID.X ;  /* 0x00000000000a7919 */ /* 0x000e220000002100 */
[----:B------:R-:W-:Y:S02]  /*5d3d0*/  ISETP.LT.AND P4, PT, R27, c[0x0][0x178], !P0 ;  /* 0x00005e001b007a0c */ /* 0x000fe40004781270 */
[----:B------:R-:W-:Y:S02]  /*5d3e0*/  ISETP.LT.AND P0, PT, R9, c[0x0][0x178], !P0 ;  /* 0x00005e0009007a0c */ /* 0x000fe40004701270 */
[----:B------:R-:W-:Y:S02]  /*5d3f0*/  ISETP.LT.AND P5, PT, R14, c[0x0][0x178], !P1 ;  /* 0x00005e000e007a0c */ /* 0x000fe40004fa1270 */
[----:B------:R-:W-:Y:S01]  /*5d400*/  ISETP.LT.AND P6, PT, R11, c[0x0][0x178], !P1 ;  /* 0x00005e000b007a0c */ /* 0x000fe20004fc1270 */
[C---:B------:R-:W-:Y:S01]  /*5d410*/  IMAD.WIDE R16, R0.reuse, 0x2, R6 ;  /* 0x0000000200107825 */ /* 0x040fe200078e0206 */
[----:B------:R-:W-:Y:S02]  /*5d420*/  IADD3 R22, R0, c[0x0][0x198], RZ ;  /* 0x0000660000167a10 */ /* 0x000fe40007ffe0ff */
[----:B------:R-:W-:-:S02]  /*5d430*/  PRMT R8, R8, 0x7632, R8 ;  /* 0x0000763208087816 */ /* 0x000fc40000000008 */
[C---:B0-----:R-:W-:Y:S01]  /*5d440*/  LOP3.LUT R15, R10.reuse, 0x7f, RZ, 0xc0, !PT ;  /* 0x0000007f0a0f7812 */ /* 0x041fe200078ec0ff */
[----:B------:R-:W-:-:S05]  /*5d450*/  IMAD.SHL.U32 R10, R10, 0x400, RZ ;  /* 0x000004000a0a7824 */ /* 0x000fca00078e00ff */
[----:B------:R-:W-:Y:S01]  /*5d460*/  LOP3.LUT R10, R10, 0x1800, RZ, 0xc0, !PT ;  /* 0x000018000a0a7812 */ /* 0x000fe200078ec0ff */
[----:B------:R-:W-:Y:S01]  /*5d470*/  IMAD.WIDE R28, R0, 0x2, R20 ;  /* 0x00000002001c7825 */ /* 0x000fe200078e0214 */
[----:B------:R0:W-:Y:S03]  /*5d480*/  @P4 STG.E.U16 [R16.64], R23 ;  /* 0x0000001710004986 */ /* 0x0001e6000c101506 */
[----:B------:R-:W-:Y:S02]  /*5d490*/  IMAD R10, R15, 0x10, R10 ;  /* 0x000000100f0a7824 */ /* 0x000fe400078e020a */
[----:B------:R-:W-:Y:S01]  /*5d4a0*/  IMAD.WIDE R18, R22, 0x2, R2 ;  /* 0x0000000216127825 */ /* 0x000fe200078e0202 */
[----:B------:R-:W-:Y:S02]  /*5d4b0*/  @P0 STG.E.U16 [R28.64], R8 ;  /* 0x000000081c000986 */ /* 0x000fe4000c101506 */
[----:B------:R-:W-:Y:S01]  /*5d4c0*/  LOP3.LUT R10, R10, 0x60, RZ, 0x3c, !PT ;  /* 0x000000600a0a7812 */ /* 0x000fe200078e3cff */
[----:B0-----:R-:W-:Y:S01]  /*5d4d0*/  IMAD.WIDE R16, R22, 0x2, R4 ;  /* 0x0000000216107825 */ /* 0x001fe200078e0204 */
[----:B------:R-:W-:Y:S01]  /*5d4e0*/  @P5 STG.E.U16 [R18.64], R26 ;  /* 0x0000001a12005986 */ /* 0x000fe2000c101506 */
[----:B------:R-:W-:-:S03]  /*5d4f0*/  ISETP.LT.AND P0, PT, R27, c[0x0][0x178], !P1 ;  /* 0x00005e001b007a0c */ /* 0x000fc60004f01270 */
[----:B------:R0:W-:Y:S01]  /*5d500*/  STL [R1+0x1f18], R25 ;  /* 0x001f181901007387 */ /* 0x0001e20000100800 */
[----:B------:R-:W-:-:S03]  /*5d510*/  ISETP.LT.AND P1, PT, R9, c[0x0][0x178], !P1 ;  /* 0x00005e0009007a0c */ /* 0x000fc60004f21270 */
[----:B0-----:R-:W4:Y:S04]  /*5d520*/  LDL.LU R25, [R1+0x1e80] ;  /* 0x001e800001197983 */ /* 0x001f280000300800 */
[----:B------:R0:W-:Y:S04]  /*5d530*/  STL.64 [R1+0x1f20], R4 ;  /* 0x001f200401007387 */ /* 0x0001e80000100a00 */
[----:B------:R-:W4:Y:S01]  /*5d540*/  LDL.LU R9, [R1+0x1f28] ;  /* 0x001f280001097983 */ /* 0x000f220000300800 */
[----:B0-----:R-:W-:-:S03]  /*5d550*/  IMAD.WIDE R4, R22, 0x2, R6 ;  /* 0x0000000216047825 */ /* 0x001fc600078e0206 */
[----:B--2---:R-:W-:Y:S04]  /*5d560*/  @P6 STG.E.U16 [R16.64], R24 ;  /* 0x0000001810006986 */ /* 0x004fe8000c101506 */
[----:B------:R-:W0:Y:S04]  /*5d570*/  LDS.128 R16, [R10] ;  /* 0x000000000a107984 */ /* 0x000e280000000c00 */
[----:B---3--:R-:W-:Y:S04]  /*5d580*/  @P0 STG.E.U16 [R4.64], R13 ;  /* 0x0000000d04000986 */ /* 0x008fe8000c101506 */
[----:B0-----:R-:W-:Y:S04]  /*5d590*/  STL [R1+0x1f04], R18 ;  /* 0x001f041201007387 */ /* 0x001fe80000100800 */
[----:B------:R0:W-:Y:S04]  /*5d5a0*/  STL [R1+0x1ee4], R19 ;  /* 0x001ee41301007387 */ /* 0x0001e80000100800 */
[----:B0-----:R-:W2:Y:S04]  /*5d5b0*/  LDL.LU R19, [R1+0xbdc] ;  /* 0x000bdc0001137983 */ /* 0x001ea80000300800 */
[----:B------:R-:W3:Y:S04]  /*5d5c0*/  LDL.LU R10, [R1+0x1e84] ;  /* 0x001e8400010a7983 */ /* 0x000ee80000300800 */
[----:B------:R-:W3:Y:S04]  /*5d5d0*/  LDL.LU R18, [R1+0x160] ;  /* 0x0001600001127983 */ /* 0x000ee80000300800 */
[----:B------:R-:W3:Y:S04]  /*5d5e0*/  LDL.LU R15, [R1+0x100] ;  /* 0x00010000010f7983 */ /* 0x000ee80000300800 */
[----:B------:R-:W3:Y:S01]  /*5d5f0*/  LDL.LU.64 R4, [R1+0x1f20] ;  /* 0x001f200001047983 */ /* 0x000ee20000300a00 */
[----:B------:R-:W-:-:S02]  /*5d600*/  ISETP.LT.AND P5, PT, R14, c[0x0][0x178], !P2 ;  /* 0x00005e000e007a0c */ /* 0x000fc400057a1270 */
[C---:B------:R-:W-:Y:S01]  /*5d610*/  IADD3 R8, R22.reuse, c[0x0][0x198], RZ ;  /* 0x0000660016087a10 */ /* 0x040fe20007ffe0ff */
[----:B------:R-:W-:Y:S01]  /*5d620*/  IMAD.WIDE R22, R22, 0x2, R20 ;  /* 0x0000000216167825 */ /* 0x000fe200078e0214 */
[----:B------:R-:W-:Y:S02]  /*5d630*/  ISETP.LT.AND P6, PT, R11, c[0x0][0x178], !P2 ;  /* 0x00005e000b007a0c */ /* 0x000fe400057c1270 */
[----:B------:R-:W-:Y:S01]  /*5d640*/  PRMT R0, R26, 0x7632, R0 ;  /* 0x000076321a007816 */ /* 0x000fe20000000000 */
[----:B------:R-:W-:Y:S01]  /*5d650*/  IMAD.WIDE R28, R8, 0x2, R2 ;  /* 0x00000002081c7825 */ /* 0x000fe200078e0202 */
[----:B------:R-:W-:Y:S01]  /*5d660*/  ISETP.LT.AND P0, PT, R27, c[0x0][0x178], !P2 ;  /* 0x00005e001b007a0c */ /* 0x000fe20005701270 */
[----:B------:R0:W-:Y:S04]  /*5d670*/  @P1 STG.E.U16 [R22.64], R12 ;  /* 0x0000000c16001986 */ /* 0x0001e8000c101506 */
[----:B------:R1:W-:Y:S01]  /*5d680*/  @P5 STG.E.U16 [R28.64], R0 ;  /* 0x000000001c005986 */ /* 0x0003e2000c101506 */
[----:B------:R-:W-:-:S02]  /*5d690*/  ISETP.LT.AND P5, PT, R14, c[0x0][0x178], !P3 ;  /* 0x00005e000e007a0c */ /* 0x000fc40005fa1270 */
[----:B----4-:R-:W-:Y:S01]  /*5d6a0*/  ISETP.GE.AND P4, PT, R25, c[0x0][0x17c], PT ;  /* 0x00005f0019007a0c */ /* 0x010fe20003f86270 */
[----:B------:R-:W4:Y:S01]  /*5d6b0*/  LDL.LU R26, [R1+0xb0] ;  /* 0x0000b000011a7983 */ /* 0x000f220000300800 */
[----:B0-----:R-:W-:Y:S02]  /*5d6c0*/  PRMT R12, R13, 0x7632, R12 ;  /* 0x000076320d0c7816 */ /* 0x001fe4000000000c */
[----:B-1----:R-:W-:Y:S01]  /*5d6d0*/  PRMT R0, R24, 0x7632, R0 ;  /* 0x0000763218007816 */ /* 0x002fe20000000000 */
[----:B------:R-:W-:-:S04]  /*5d6e0*/  IMAD.WIDE R28, R8, 0x2, R6 ;  /* 0x00000002081c7825 */ /* 0x000fc800078e0206 */
[----:B------:R-:W-:Y:S01]  /*5d6f0*/  IMAD.WIDE R24, R8, 0x2, R20 ;  /* 0x0000000208187825 */ /* 0x000fe200078e0214 */
[----:B--2---:R-:W-:-:S03]  /*5d700*/  ISETP.LT.AND P2, PT, R19, c[0x0][0x178], !P2 ;  /* 0x00005e0013007a0c */ /* 0x004fc60005741270 */
[----:B---3--:R-:W-:-:S05]  /*5d710*/  IMAD.WIDE R22, R8, 0x2, R4 ;  /* 0x0000000208167825 */ /* 0x008fca00078e0204 */
[----:B------:R0:W-:Y:S04]  /*5d720*/  @P6 STG.E.U16 [R22.64], R0 ;  /* 0x0000000016006986 */ /* 0x0001e8000c101506 */
[----:B------:R1:W-:Y:S01]  /*5d730*/  @P0 STG.E.U16 [R28.64], R12 ;  /* 0x0000000c1c000986 */ /* 0x0003e2000c101506 */
[----:B0-----:R-:W-:Y:S02]  /*5d740*/  IADD3 R0, R8, c[0x0][0x198], RZ ;  /* 0x0000660008007a10 */ /* 0x001fe40007ffe0ff */
[----:B-1----:R-:W-:-:S03]  /*5d750*/  PRMT R12, R12, 0x7632, R12 ;  /* 0x000076320c0c7816 */ /* 0x002fc6000000000c */
[----:B------:R-:W-:Y:S01]  /*5d760*/  IMAD.WIDE R22, R0, 0x2, R2 ;  /* 0x0000000200167825 */ /* 0x000fe200078e0202 */
[----:B------:R-:W-:Y:S02]  /*5d770*/  ISETP.GE.AND P1, PT, R10, c[0x0][0x17c], PT ;  /* 0x00005f000a007a0c */ /* 0x000fe40003f26270 */
[----:B------:R-:W2:Y:S04]  /*5d780*/  LDL.LU R10, [R1+0x134] ;  /* 0x00013400010a7983 */ /* 0x000ea80000300800 */
[----:B------:R-:W-:Y:S04]  /*5d790*/  @P2 STG.E.U16 [R24.64], R12 ;  /* 0x0000000c18002986 */ /* 0x000fe8000c101506 */
[----:B------:R-:W3:Y:S04]  /*5d7a0*/  LDL.LU R13, [R1+0xf4] ;  /* 0x0000f400010d7983 */ /* 0x000ee80000300800 */
[----:B------:R0:W-:Y:S04]  /*5d7b0*/  @P5 STG.E.U16 [R22.64], R18 ;  /* 0x0000001216005986 */ /* 0x0001e8000c101506 */
[----:B0-----:R-:W2:Y:S01]  /*5d7c0*/  LDL.LU R23, [R1+0x1e88] ;  /* 0x001e880001177983 */ /* 0x001ea20000300800 */
[----:B------:R-:W-:-:S02]  /*5d7d0*/  ISETP.LT.AND P6, PT, R11, c[0x0][0x178], !P3 ;  /* 0x00005e000b007a0c */ /* 0x000fc40005fc1270 */
[----:B------:R-:W-:Y:S01]  /*5d7e0*/  ISETP.LT.AND P0, PT, R27, c[0x0][0x178], !P3 ;  /* 0x00005e001b007a0c */ /* 0x000fe20005f01270 */
[----:B------:R-:W-:Y:S01]  /*5d7f0*/  IMAD.WIDE R28, R0, 0x2, R4 ;  /* 0x00000002001c7825 */ /* 0x000fe200078e0204 */
[----:B------:R-:W-:Y:S02]  /*5d800*/  ISETP.LT.AND P3, PT, R19, c[0x0][0x178], !P3 ;  /* 0x00005e0013007a0c */ /* 0x000fe40005f61270 */
[----:B------:R-:W-:Y:S01]  /*5d810*/  ISETP.LT.AND P5, PT, R14, c[0x0][0x178], !P4 ;  /* 0x00005e000e007a0c */ /* 0x000fe200067a1270 */
[C---:B------:R-:W-:Y:S01]  /*5d820*/  IMAD.WIDE R24, R0.reuse, 0x2, R6 ;  /* 0x0000000200187825 */ /* 0x040fe200078e0206 */
[----:B------:R-:W-:-:S05]  /*5d830*/  IADD3 R8, R0, c[0x0][0x198], RZ ;  /* 0x0000660000087a10 */ /* 0x000fca0007ffe0ff */
[----:B------:R0:W-:Y:S01]  /*5d840*/  @P6 STG.E.U16 [R28.64], R15 ;  /* 0x0000000f1c006986 */ /* 0x0001e2000c101506 */
[----:B------:R-:W-:-:S03]  /*5d850*/  ISETP.LT.AND P6, PT, R11, c[0x0][0x178], !P4 ;  /* 0x00005e000b007a0c */ /* 0x000fc600067c1270 */
[----:B----4-:R-:W-:Y:S01]  /*5d860*/  @P0 STG.E.U16 [R24.64], R26 ;  /* 0x0000001a18000986 */ /* 0x010fe2000c101506 */
[----:B------:R-:W-:Y:S01]  /*5d870*/  PRMT R12, R15, 0x7632, R12 ;  /* 0x000076320f0c7816 */ /* 0x000fe2000000000c */
[----:B0-----:R-:W-:Y:S01]  /*5d880*/  IMAD.WIDE R28, R0, 0x2, R20 ;  /* 0x00000002001c7825 */ /* 0x001fe200078e0214 */
[----:B------:R-:W-:Y:S02]  /*5d890*/  PRMT R0, R18, 0x7632, R0 ;  /* 0x0000763212007816 */ /* 0x000fe40000000000 */
[----:B------:R-:W4:Y:S04]  /*5d8a0*/  LDL.LU R18, [R1+0x1e90] ;  /* 0x001e900001127983 */ /* 0x000f280000300800 */
[----:B------:R0:W-:Y:S01]  /*5d8b0*/  @P3 STG.E.U16 [R28.64], R16 ;  /* 0x000000101c003986 */ /* 0x0001e2000c101506 */
[----:B------:R-:W-:-:S02]  /*5d8c0*/  ISETP.LT.AND P3, PT, R27, c[0x0][0x178], !P4 ;  /* 0x00005e001b007a0c */ /* 0x000fc40006761270 */
[----:B------:R-:W-:Y:S01]  /*5d8d0*/  ISETP.LT.AND P4, PT, R19, c[0x0][0x178], !P4 ;  /* 0x00005e0013007a0c */ /* 0x000fe20006781270 */
[----:B------:R-:W3:Y:S01]  /*5d8e0*/  LDL.LU R15, [R1+0xe4] ;  /* 0x0000e400010f7983 */ /* 0x000ee20000300800 */
[----:B0-----:R-:W-:-:S03]  /*5d8f0*/  IMAD.WIDE R28, R8, 0x2, R4 ;  /* 0x00000002081c7825 */ /* 0x001fc600078e0204 */
[----:B------:R-:W-:Y:S01]  /*5d900*/  STL [R1+0x1f1c], R27 ;  /* 0x001f1c1b01007387 */ /* 0x000fe20000100800 */
[----:B------:R-:W-:Y:S01]  /*5d910*/  PRMT R16, R16, 0x7632, R16 ;  /* 0x0000763210107816 */ /* 0x000fe20000000010 */
[----:B------:R-:W-:Y:S01]  /*5d920*/  IMAD.WIDE R24, R8, 0x2, R20 ;  /* 0x0000000208187825 */ /* 0x000fe200078e0214 */
[----:B--2---:R-:W-:-:S03]  /*5d930*/  ISETP.GE.AND P2, PT, R23, c[0x0][0x17c], PT ;  /* 0x00005f0017007a0c */ /* 0x004fc60003f46270 */
[----:B------:R-:W-:-:S05]  /*5d940*/  IMAD.WIDE R22, R8, 0x2, R2 ;  /* 0x0000000208167825 */ /* 0x000fca00078e0202 */
[----:B------:R-:W-:Y:S04]  /*5d950*/  @P5 STG.E.U16 [R22.64], R0 ;  /* 0x0000000016005986 */ /* 0x000fe8000c101506 */
[----:B------:R0:W-:Y:S02]  /*5d960*/  @P6 STG.E.U16 [R28.64], R12 ;  /* 0x0000000c1c006986 */ /* 0x0001e4000c101506 */
[----:B0-----:R-:W-:Y:S01]  /*5d970*/  PRMT R12, R26, 0x7632, R12 ;  /* 0x000076321a0c7816 */ /* 0x001fe2000000000c */
[----:B------:R-:W-:Y:S01]  /*5d980*/  IMAD.WIDE R26, R8, 0x2, R6 ;  /* 0x00000002081a7825 */ /* 0x000fe200078e0206 */
[----:B------:R-:W2:Y:S04]  /*5d990*/  LDL.LU R29, [R1+0x1e8c] ;  /* 0x001e8c00011d7983 */ /* 0x000ea80000300800 */
[----:B------:R0:W-:Y:S04]  /*5d9a0*/  @P3 STG.E.U16 [R26.64], R12 ;  /* 0x0000000c1a003986 */ /* 0x0001e8000c101506 */
[----:B------:R1:W-:Y:S04]  /*5d9b0*/  @P4 STG.E.U16 [R24.64], R16 ;  /* 0x0000001018004986 */ /* 0x0003e8000c101506 */
[----:B0-----:R-:W3:Y:S04]  /*5d9c0*/  LDL.LU R27, [R1+0x1f1c] ;  /* 0x001f1c00011b7983 */ /* 0x001ee80000300800 */
[----:B-1----:R-:W4:Y:S04]  /*5d9d0*/  LDL.LU R25, [R1+0x1f18] ;  /* 0x001f180001197983 */ /* 0x002f280000300800 */
[----:B------:R-:W-:Y:S04]  /*5d9e0*/  STL.64 [R1+0x1f08], R16 ;  /* 0x001f081001007387 */ /* 0x000fe80000100a00 */
[----:B------:R-:W4:Y:S01]  /*5d9f0*/  LDL.LU R26, [R1+0x144] ;  /* 0x00014400011a7983 */ /* 0x000f220000300800 */
[----:B------:R-:W-:-:S02]  /*5da00*/  ISETP.LT.AND P5, PT, R14, c[0x0][0x178], !P1 ;  /* 0x00005e000e007a0c */ /* 0x000fc40004fa1270 */
[----:B------:R-:W-:Y:S02]  /*5da10*/  ISETP.LT.AND P6, PT, R11, c[0x0][0x178], !P1 ;  /* 0x00005e000b007a0c */ /* 0x000fe40004fc1270 */
[----:B------:R-:W-:-:S05]  /*5da20*/  IADD3 R0, R8, c[0x0][0x198], RZ ;  /* 0x0000660008007a10 */ /* 0x000fca0007ffe0ff */
[----:B------:R-:W-:Y:S01]  /*5da30*/  IMAD.WIDE R22, R0, 0x2, R2 ;  /* 0x0000000200167825 */ /* 0x000fe200078e0202 */
[----:B------:R-:W-:Y:S02]  /*5da40*/  ISETP.LT.AND P3, PT, R19, c[0x0][0x178], !P1 ;  /* 0x00005e0013007a0c */ /* 0x000fe40004f61270 */
[----:B------:R-:W-:Y:S02]  /*5da50*/  PRMT R12, R10, 0x7632, R12 ;  /* 0x000076320a0c7816 */ /* 0x000fe4000000000c */
[----:B------:R0:W-:Y:S01]  /*5da60*/  @P5 STG.E.U16 [R22.64], R10 ;  /* 0x0000000a16005986 */ /* 0x0001e2000c101506 */
[----:B--2---:R-:W-:Y:S01]  /*5da70*/  ISETP.GE.AND P0, PT, R29, c[0x0][0x17c], PT ;  /* 0x00005f001d007a0c */ /* 0x004fe20003f06270 */
[----:B------:R-:W-:Y:S01]  /*5da80*/  IMAD.WIDE R28, R0, 0x2, R4 ;  /* 0x00000002001c7825 */ /* 0x000fe200078e0204 */
[----:B---3--:R-:W-:-:S04]  /*5da90*/  ISETP.LT.AND P4, PT, R27, c[0x0][0x178], !P1 ;  /* 0x00005e001b007a0c */ /* 0x008fc80004f81270 */
[----:B------:R-:W-:Y:S01]  /*5daa0*/  @P6 STG.E.U16 [R28.64], R13 ;  /* 0x0000000d1c006986 */ /* 0x000fe2000c101506 */
[----:B----4-:R-:W-:-:S03]  /*5dab0*/  ISETP.GE.AND P1, PT, R18, c[0x0][0x17c], PT ;  /* 0x00005f0012007a0c */ /* 0x010fc60003f26270 */
[----:B------:R1:W-:Y:S04]  /*5dac0*/  STL.64 [R1+0x1f10], R26 ;  /* 0x001f101a01007387 */ /* 0x0003e80000100a00 */
[----:B------:R-:W2:Y:S04]  /*5dad0*/  LDL.LU R18, [R1+0x114] ;  /* 0x0001140001127983 */ /* 0x000ea80000300800 */
[----:B0-----:R-:W3:Y:S01]  /*5dae0*/  LDL.LU R10, [R1+0x1e94] ;  /* 0x001e9400010a7983 */ /* 0x001ee20000300800 */
[----:B-1----:R-:W-:-:S05]  /*5daf0*/  IMAD.WIDE R26, R0, 0x2, R6 ;  /* 0x00000002001a7825 */ /* 0x002fca00078e0206 */
[----:B------:R0:W-:Y:S04]  /*5db00*/  @P4 STG.E.U16 [R26.64], R15 ;  /* 0x0000000f1a004986 */ /* 0x0001e8000c101506 */
[----:B0-----:R-:W4:Y:S01]  /*5db10*/  LDL.LU.64 R26, [R1+0x1f10] ;  /* 0x001f1000011a7983 */ /* 0x001f220000300a00 */
[----:B------:R-:W-:Y:S01]  /*5db20*/  IMAD.WIDE R16, R0, 0x2, R20 ;  /* 0x0000000200107825 */ /* 0x000fe200078e0214 */
[----:B------:R-:W-:Y:S02]  /*5db30*/  ISETP.LT.AND P6, PT, R14, c[0x0][0x178], !P2 ;  /* 0x00005e000e007a0c */ /* 0x000fe400057c1270 */
[----:B------:R-:W-:Y:S02]  /*5db40*/  ISETP.LT.AND P5, PT, R11, c[0x0][0x178], !P2 ;  /* 0x00005e000b007a0c */ /* 0x000fe400057a1270 */
[----:B------:R0:W-:Y:S01]  /*5db50*/  @P3 STG.E.U16 [R16.64], R25 ;  /* 0x0000001910003986 */ /* 0x0001e2000c101506 */
[----:B------:R-:W-:-:S02]  /*5db60*/  PRMT R8, R13, 0x7632, R8 ;  /* 0x000076320d087816 */ /* 0x000fc40000000008 */
[----:B------:R-:W-:Y:S01]  /*5db70*/  ISETP.LT.AND P3, PT, R19, c[0x0][0x178], !P2 ;  /* 0x00005e0013007a0c */ /* 0x000fe20005761270 */
[----:B0-----:R-:W2:Y:S04]  /*5db80*/  LDL.LU.64 R16, [R1+0x1f08] ;  /* 0x001f080001107983 */ /* 0x001ea80000300a00 */
[----:B------:R-:W2:Y:S01]  /*5db90*/  LDL.LU R13, [R1+0xd4] ;  /* 0x0000d400010d7983 */ /* 0x000ea20000300800 */
[----:B------:R-:W-:Y:S02]  /*5dba0*/  IADD3 R24, R0, c[0x0][0x198], RZ ;  /* 0x0000660000187a10 */ /* 0x000fe40007ffe0ff */
[----:B----4-:R-:W-:Y:S02]  /*5dbb0*/  ISETP.LT.AND P4, PT, R27, c[0x0][0x178], !P2 ;  /* 0x00005e001b007a0c */ /* 0x010fe40005781270 */
[----:B---3--:R-:W-:-:S02]  /*5dbc0*/  ISETP.GE.AND P2, PT, R10, c[0x0][0x17c], PT ;  /* 0x00005f000a007a0c */ /* 0x008fc40003f46270 */
[----:B------:R-:W3:Y:S01]  /*5dbd0*/  LDL.LU R10, [R1+0x1e98] ;  /* 0x001e9800010a7983 */ /* 0x000ee20000300800 */
[----:B------:R-:W-:-:S04]  /*5dbe0*/  IMAD.WIDE R22, R24, 0x2, R2 ;  /* 0x0000000218167825 */ /* 0x000fc800078e0202 */
[C---:B------:R-:W-:Y:S01]  /*5dbf0*/  IMAD.WIDE R28, R24.reuse, 0x2, R4 ;  /* 0x00000002181c7825 */ /* 0x040fe200078e0204 */
[----:B------:R0:W-:Y:S01]  /*5dc00*/  @P6 STG.E.U16 [R22.64], R12 ;  /* 0x0000000c16006986 */ /* 0x0001e2000c101506 */
[----:B------:R-:W-:-:S03]  /*5dc10*/  IADD3 R0, R24, c[0x0][0x198], RZ ;  /* 0x0000660018007a10 */ /* 0x000fc60007ffe0ff */
[----:B------:R1:W-:Y:S01]  /*5dc20*/  @P5 STG.E.U16 [R28.64], R8 ;  /* 0x000000081c005986 */ /* 0x0003e2000c101506 */
[----:B------:R-:W-:Y:S02]  /*5dc30*/  ISETP.LT.AND P5, PT, R14, c[0x0][0x178], !P0 ;  /* 0x00005e000e007a0c */ /* 0x000fe400047a1270 */
[----:B------:R-:W-:Y:S02]  /*5dc40*/  ISETP.LT.AND P6, PT, R11, c[0x0][0x178], !P0 ;  /* 0x00005e000b007a0c */ /* 0x000fe400047c1270 */
[----:B0-----:R-:W-:Y:S01]  /*5dc50*/  PRMT R12, R15, 0x7632, R12 ;  /* 0x000076320f0c7816 */ /* 0x001fe2000000000c */
[C---:B------:R-:W-:Y:S01]  /*5dc60*/  IMAD.WIDE R22, R24.reuse, 0x2, R6 ;  /* 0x0000000218167825 */ /* 0x040fe200078e0206 */
[----:B------:R-:W4:Y:S01]  /*5dc70*/  LDL.LU R15, [R1+0x1e9c] ;  /* 0x001e9c00010f7983 */ /* 0x000f220000300800 */
[----:B-1----:R-:W-:Y:S02]  /*5dc80*/  PRMT R8, R25, 0x7632, R8 ;  /* 0x0000763219087816 */ /* 0x002fe40000000008 */
[----:B------:R-:W-:Y:S01]  /*5dc90*/  IMAD.WIDE R24, R24, 0x2, R20 ;  /* 0x0000000218187825 */ /* 0x000fe200078e0214 */
[----:B------:R0:W-:Y:S01]  /*5dca0*/  @P4 STG.E.U16 [R22.64], R12 ;  /* 0x0000000c16004986 */ /* 0x0001e2000c101506 */
[----:B------:R-:W-:-:S02]  /*5dcb0*/  ISETP.LT.AND P4, PT, R27, c[0x0][0x178], !P0 ;  /* 0x00005e001b007a0c */ /* 0x000fc40004781270 */
[----:B------:R-:W-:Y:S01]  /*5dcc0*/  ISETP.LT.AND P0, PT, R19, c[0x0][0x178], !P0 ;  /* 0x00005e0013007a0c */ /* 0x000fe20004701270 */
[----:B------:R1:W-:Y:S01]  /*5dcd0*/  @P3 STG.E.U16 [R24.64], R8 ;  /* 0x0000000818003986 */ /* 0x0003e2000c101506 */
[----:B------:R-:W-:Y:S01]  /*5dce0*/  ISETP.LT.AND P3, PT, R14, c[0x0][0x178], !P1 ;  /* 0x00005e000e007a0c */ /* 0x000fe20004f61270 */
[----:B------:R-:W-:-:S04]  /*5dcf0*/  IMAD.WIDE R28, R0, 0x2, R4 ;  /* 0x00000002001c7825 */ /* 0x000fc800078e0204 */
[C---:B0-----:R-:W-:Y:S01]  /*5dd00*/  IMAD.WIDE R22, R0.reuse, 0x2, R2 ;  /* 0x0000000200167825 */ /* 0x041fe200078e0202 */
[----:B-1----:R-:W-:-:S04]  /*5dd10*/  IADD3 R8, R0, c[0x0][0x198], RZ ;  /* 0x0000660000087a10 */ /* 0x002fc80007ffe0ff */
[----:B------:R0:W-:Y:S01]  /*5dd20*/  @P5 STG.E.U16 [R22.64], R26 ;  /* 0x0000001a16005986 */ /* 0x0001e2000c101506 */
[----:B------:R-:W-:Y:S01]  /*5dd30*/  IMAD.WIDE R24, R0, 0x2, R20 ;  /* 0x0000000200187825 */ /* 0x000fe200078e0214 */
[----:B------:R-:W-:Y:S02]  /*5dd40*/  PRMT R12, R26, 0x7632, R12 ;  /* 0x000076321a0c7816 */ /* 0x000fe4000000000c */
[----:B--2---:R1:W-:Y:S01]  /*5dd50*/  @P6 STG.E.U16 [R28.64], R18 ;  /* 0x000000121c006986 */ /* 0x0043e2000c101506 */
[----:B0-----:R-:W-:-:S03]  /*5dd60*/  IMAD.WIDE R22, R0, 0x2, R6 ;  /* 0x0000000200167825 */ /* 0x001fc600078e0206 */
[----:B------:R-:W2:Y:S01]  /*5dd70*/  LDL.LU R26, [R1+0x124] ;  /* 0x00012400011a7983 */ /* 0x000ea20000300800 */
[----:B-1----:R-:W-:-:S03]  /*5dd80*/  IMAD.WIDE R28, R8, 0x2, R2 ;  /* 0x00000002081c7825 */ /* 0x002fc600078e0202 */
[----:B------:R-:W-:Y:S04]  /*5dd90*/  @P4 STG.E.U16 [R22.64], R13 ;  /* 0x0000000d16004986 */ /* 0x000fe8000c101506 */
[----:B------:R0:W-:Y:S04]  /*5dda0*/  @P0 STG.E.U16 [R24.64], R9 ;  /* 0x0000000918000986 */ /* 0x0001e8000c101506 */
[----:B------:R1:W-:Y:S01]  /*5ddb0*/  @P3 STG.E.U16 [R28.64], R12 ;  /* 0x0000000c1c003986 */ /* 0x0003e2000c101506 */
[----:B------:R-:W-:Y:S02]  /*5ddc0*/  PRMT R0, R18, 0x7632, R0 ;  /* 0x0000763212007816 */ /* 0x000fe40000000000 */
[----:B0-----:R-:W-:-:S02]  /*5ddd0*/  PRMT R9, R13, 0x7632, R9 ;  /* 0x000076320d097816 */ /* 0x001fc40000000009 */
[----:B---3--:R-:W-:Y:S02]  /*5dde0*/  ISETP.GE.AND P5, PT, R10, c[0x0][0x17c], PT ;  /* 0x00005f000a007a0c */ /* 0x008fe40003fa6270 */
[----:B------:R-:W3:Y:S04]  /*5ddf0*/  LDL.LU R10, [R1+0xc4] ;  /* 0x0000c400010a7983 */ /* 0x000ee80000300800 */
[----:B-1----:R-:W3:Y:S04]  /*5de00*/  LDL.LU R29, [R1+0x154] ;  /* 0x00015400011d7983 */ /* 0x002ee80000300800 */
[----:B------:R-:W3:Y:S04]  /*5de10*/  LDL.LU R18, [R1+0x1f04] ;  /* 0x001f040001127983 */ /* 0x000ee80000300800 */
[----:B------:R-:W3:Y:S04]  /*5de20*/  LDL.LU R13, [R1+0x1f00] ;  /* 0x001f0000010d7983 */ /* 0x000ee80000300800 */
[----:B------:R-:W3:Y:S01]  /*5de30*/  LDL.LU R28, [R1+0x1ea0] ;  /* 0x001ea000011c7983 */ /* 0x000ee20000300800 */
[----:B------:R-:W-:-:S02]  /*5de40*/  ISETP.LT.AND P6, PT, R11, c[0x0][0x178], !P1 ;  /* 0x00005e000b007a0c */ /* 0x000fc40004fc1270 */
[----:B------:R-:W-:Y:S01]  /*5de50*/  ISETP.LT.AND P4, PT, R27, c[0x0][0x178], !P1 ;  /* 0x00005e001b007a0c */ /* 0x000fe20004f81270 */
[----:B------:R-:W-:Y:S01]  /*5de60*/  IMAD.WIDE R24, R8, 0x2, R4 ;  /* 0x0000000208187825 */ /* 0x000fe200078e0204 */
[----:B------:R-:W-:Y:S02]  /*5de70*/  ISETP.LT.AND P1, PT, R19, c[0x0][0x178], !P1 ;  /* 0x00005e0013007a0c */ /* 0x000fe40004f21270 */
[----:B------:R-:W-:Y:S01]  /*5de80*/  ISETP.LT.AND P3, PT, R14, c[0x0][0x178], !P2 ;  /* 0x00005e000e007a0c */ /* 0x000fe20005761270 */
[----:B------:R-:W-:Y:S01]  /*5de90*/  IMAD.WIDE R22, R8, 0x2, R6 ;  /* 0x0000000208167825 */ /* 0x000fe200078e0206 */
[----:B------:R-:W-:-:S05]  /*5dea0*/  PRMT R12, R9, 0x7632, R12 ;  /* 0x00007632090c7816 */ /* 0x000fca000000000c */
[----:B------:R0:W-:Y:S01]  /*5deb0*/  @P6 STG.E.U16 [R24.64], R0 ;  /* 0x0000000018006986 */ /* 0x0001e2000c101506 */
[----:B------:R-:W-:-:S03]  /*5dec0*/  ISETP.LT.AND P6, PT, R11, c[0x0][0x178], !P2 ;  /* 0x00005e000b007a0c */ /* 0x000fc600057c1270 */
[----:B------:R1:W-:Y:S01]  /*5ded0*/  @P4 STG.E.U16 [R22.64], R9 ;  /* 0x0000000916004986 */ /* 0x0003e2000c101506 */
[C---:B0-----:R-:W-:Y:S01]  /*5dee0*/  IADD3 R0, R8.reuse, c[0x0][0x198], RZ ;  /* 0x0000660008007a10 */ /* 0x041fe20007ffe0ff */
[----:B-1----:R-:W-:-:S04]  /*5def0*/  IMAD.WIDE R8, R8, 0x2, R20 ;  /* 0x0000000208087825 */ /* 0x002fc800078e0214 */
[C---:B------:R-:W-:Y:S01]  /*5df00*/  IMAD.WIDE R22, R0.reuse, 0x2, R2 ;  /* 0x0000000200167825 */ /* 0x040fe200078e0202 */
[----:B------:R-:W-:Y:S01]  /*5df10*/  ISETP.LT.AND P4, PT, R27, c[0x0][0x178], !P2 ;  /* 0x00005e001b007a0c */ /* 0x000fe20005781270 */
[----:B------:R0:W-:Y:S01]  /*5df20*/  @P1 STG.E.U16 [R8.64], R12 ;  /* 0x0000000c08001986 */ /* 0x0001e2000c101506 */
[----:B------:R-:W-:Y:S01]  /*5df30*/  ISETP.LT.AND P2, PT, R19, c[0x0][0x178], !P2 ;  /* 0x00005e0013007a0c */ /* 0x000fe20005741270 */
[----:B------:R-:W-:-:S04]  /*5df40*/  IMAD.WIDE R24, R0, 0x2, R4 ;  /* 0x0000000200187825 */ /* 0x000fc800078e0204 */
[----:B0-----:R-:W-:Y:S01]  /*5df50*/  IMAD.WIDE R8, R0, 0x2, R6 ;  /* 0x0000000200087825 */ /* 0x001fe200078e0206 */
[----:B--2---:R-:W-:Y:S02]  /*5df60*/  PRMT R12, R26, 0x7632, R12 ;  /* 0x000076321a0c7816 */ /* 0x004fe4000000000c */
[----:B----4-:R-:W-:Y:S02]  /*5df70*/  ISETP.GE.AND P0, PT, R15, c[0x0][0x17c], PT ;  /* 0x00005f000f007a0c */ /* 0x010fe40003f06270 */
[----:B------:R-:W2:Y:S04]  /*5df80*/  LDL.LU R15, [R1+0x164] ;  /* 0x00016400010f7983 */ /* 0x000ea80000300800 */
[----:B---3--:R0:W-:Y:S01]  /*5df90*/  @P3 STG.E.U16 [R22.64], R29 ;  /* 0x0000001d16003986 */ /* 0x0081e2000c101506 */
[----:B------:R-:W-:-:S03]  /*5dfa0*/  ISETP.LT.AND P3, PT, R14, c[0x0][0x178], !P5 ;  /* 0x00005e000e007a0c */ /* 0x000fc60006f61270 */
[----:B------:R1:W-:Y:S01]  /*5dfb0*/  @P6 STG.E.U16 [R24.64], R26 ;  /* 0x0000001a18006986 */ /* 0x0003e2000c101506 */
[----:B------:R-:W-:Y:S02]  /*5dfc0*/  ISETP.LT.AND P6, PT, R11, c[0x0][0x178], !P5 ;  /* 0x00005e000b007a0c */ /* 0x000fe40006fc1270 */
[----:B0-----:R-:W-:Y:S02]  /*5dfd0*/  IADD3 R22, R0, c[0x0][0x198], RZ ;  /* 0x0000660000167a10 */ /* 0x001fe40007ffe0ff */
[----:B------:R-:W-:Y:S01]  /*5dfe0*/  ISETP.GE.AND P1, PT, R28, c[0x0][0x17c], PT ;  /* 0x00005f001c007a0c */ /* 0x000fe20003f26270 */
[----:B-1----:R-:W-:Y:S01]  /*5dff0*/  IMAD.WIDE R24, R0, 0x2, R20 ;  /* 0x0000000200187825 */ /* 0x002fe200078e0214 */
[----:B------:R-:W-:Y:S01]  /*5e000*/  PRMT R0, R29, 0x7632, R0 ;  /* 0x000076321d007816 */ /* 0x000fe20000000000 */
[----:B------:R-:W3:Y:S02]  /*5e010*/  LDL.LU R26, [R1+0xb4] ;  /* 0x0000b400011a7983 */ /* 0x000ee40000300800 */
[----:B------:R-:W-:-:S02]  /*5e020*/  IMAD.WIDE R28, R22, 0x2, R2 ;  /* 0x00000002161c7825 */ /* 0x000fc400078e0202 */
[----:B------:R0:W-:Y:S04]  /*5e030*/  @P4 STG.E.U16 [R8.64], R10 ;  /* 0x0000000a08004986 */ /* 0x0001e8000c101506 */
[----:B------:R1:W-:Y:S04]  /*5e040*/  @P2 STG.E.U16 [R24.64], R13 ;  /* 0x0000000d18002986 */ /* 0x0003e8000c101506 */
[----:B------:R4:W-:Y:S01]  /*5e050*/  @P3 STG.E.U16 [R28.64], R0 ;  /* 0x000000001c003986 */ /* 0x0009e2000c101506 */
[----:B------:R-:W-:Y:S02]  /*5e060*/  ISETP.LT.AND P3, PT, R27, c[0x0][0x178], !P5 ;  /* 0x00005e001b007a0c */ /* 0x000fe40006f61270 */
[----:B------:R-:W-:Y:S01]  /*5e070*/  ISETP.LT.AND P5, PT, R19, c[0x0][0x178], !P5 ;  /* 0x00005e0013007a0c */ /* 0x000fe20006fa1270 */
[----:B0-----:R-:W-:-:S05]  /*5e080*/  IMAD.WIDE R8, R22, 0x2, R4 ;  /* 0x0000000216087825 */ /* 0x001fca00078e0204 */
[----:B------:R0:W-:Y:S01]  /*5e090*/  @P6 STG.E.U16 [R8.64], R12 ;  /* 0x0000000c08006986 */ /* 0x0001e2000c101506 */
[----:B-1----:R-:W-:Y:S02]  /*5e0a0*/  PRMT R13, R13, 0x7632, R13 ;  /* 0x000076320d0d7816 */ /* 0x002fe4000000000d */
[----:B----4-:R-:W-:Y:S01]  /*5e0b0*/  PRMT R0, R10, 0x7632, R0 ;  /* 0x000076320a007816 */ /* 0x010fe20000000000 */
[----:B------:R-:W4:Y:S01]  /*5e0c0*/  LDL.LU R29, [R1+0x1ea4] ;  /* 0x001ea400011d7983 */ /* 0x000f220000300800 */
[----:B------:R-:W-:-:S03]  /*5e0d0*/  ISETP.LT.AND P4, PT, R14, c[0x0][0x178], !P0 ;  /* 0x00005e000e007a0c */ /* 0x000fc60004781270 */
[----:B------:R-:W3:Y:S01]  /*5e0e0*/  LDL.LU R14, [R1+0x1efc] ;  /* 0x001efc00010e7983 */ /* 0x000ee20000300800 */
[C---:B0-----:R-:W-:Y:S01]  /*5e0f0*/  IADD3 R12, R22.reuse, c[0x0][0x198], RZ ;  /* 0x00006600160c7a10 */ /* 0x041fe20007ffe0ff */
[C---:B------:R-:W-:Y:S02]  /*5e100*/  IMAD.WIDE R8, R22.reuse, 0x2, R6 ;  /* 0x0000000216087825 */ /* 0x040fe400078e0206 */
[----:B------:R-:W3:Y:S02]  /*5e110*/  LDL.LU R10, [R1+0x1ea8] ;  /* 0x001ea800010a7983 */ /* 0x000ee40000300800 */
[----:B------:R-:W-:Y:S02]  /*5e120*/  IMAD.WIDE R22, R22, 0x2, R20 ;  /* 0x0000000216167825 */ /* 0x000fe400078e0214 */
[----:B------:R-:W-:Y:S04]  /*5e130*/  @P3 STG.E.U16 [R8.64], R0 ;  /* 0x0000000008003986 */ /* 0x000fe8000c101506 */
[----:B------:R0:W-:Y:S04]  /*5e140*/  @P5 STG.E.U16 [R22.64], R13 ;  /* 0x0000000d16005986 */ /* 0x0001e8000c101506 */
[----:B0-----:R-:W3:Y:S01]  /*5e150*/  LDL.LU R23, [R1+0x104] ;  /* 0x0001040001177983 */ /* 0x001ee20000300800 */
[----:B------:R-:W-:Y:S01]  /*5e160*/  ISETP.LT.AND P6, PT, R11, c[0x0][0x178], !P0 ;  /* 0x00005e000b007a0c */ /* 0x000fe200047c1270 */
[----:B------:R-:W-:-:S05]  /*5e170*/  IMAD.WIDE R24, R12, 0x2, R2 ;  /* 0x000000020c187825 */ /* 0x000fca00078e0202 */
[----:B--2---:R-:W-:Y:S01]  /*5e180*/  @P4 STG.E.U16 [R24.64], R15 ;  /* 0x0000000f18004986 */ /* 0x004fe2000c101506 */
[----:B----4-:R-:W-:Y:S01]  /*5e190*/  ISETP.GE.AND P2, PT, R29, c[0x0][0x17c], PT ;  /* 0x00005f001d007a0c */ /* 0x010fe20003f46270 */
[----:B------:R-:W-:-:S05]  /*5e1a0*/  IMAD.WIDE R28, R12, 0x2, R4 ;  /* 0x000000020c1c7825 */ /* 0x000fca00078e0204 */
[----:B---3--:R0:W-:Y:S04]  /*5e1b0*/  @P6 STG.E.U16 [R28.64], R23 ;  /* 0x000000171c006986 */ /* 0x0081e8000c101506 */
[----:B0-----:R-:W2:Y:S01]  /*5e1c0*/  LDL.LU R29, [R1+0xbd4] ;  /* 0x000bd400011d7983 */ /* 0x001ea20000300800 */
[----:B------:R-:W-:Y:S02]  /*5e1d0*/  ISETP.LT.AND P4, PT, R27, c[0x0][0x178], !P0 ;  /* 0x00005e001b007a0c */ /* 0x000fe40004781270 */
[----:B------:R-:W-:Y:S02]  /*5e1e0*/  ISETP.LT.AND P3, PT, R19, c[0x0][0x178], !P0 ;  /* 0x00005e0013007a0c */ /* 0x000fe40004761270 */
[C---:B------:R-:W-:Y:S01]  /*5e1f0*/  IADD3 R0, R12.reuse, c[0x0][0x198], RZ ;  /* 0x000066000c007a10 */ /* 0x040fe20007ffe0ff */
[----:B------:R-:W-:Y:S01]  /*5e200*/  IMAD.WIDE R8, R12, 0x2, R6 ;  /* 0x000000020c087825 */ /* 0x000fe200078e0206 */
[----:B------:R-:W-:-:S02]  /*5e210*/  PRMT R28, R23, 0x7632, R28 ;  /* 0x00007632171c7816 */ /* 0x000fc4000000001c */
[----:B------:R-:W-:Y:S01]  /*5e220*/  PRMT R16, R15, 0x7632, R16 ;  /* 0x000076320f107816 */ /* 0x000fe20000000010 */
[----:B------:R-:W-:Y:S01]  /*5e230*/  IMAD.WIDE R12, R12, 0x2, R20 ;  /* 0x000000020c0c7825 */ /* 0x000fe200078e0214 */
[----:B------:R-:W-:Y:S02]  /*5e240*/  ISETP.GE.AND P0, PT, R10, c[0x0][0x17c], PT ;  /* 0x00005f000a007a0c */ /* 0x000fe40003f06270 */
[----:B------:R-:W3:Y:S01]  /*5e250*/  LDL.LU R10, [R1+0xf8] ;  /* 0x0000f800010a7983 */ /* 0x000ee20000300800 */
[----:B------:R-:W-:-:S03]  /*5e260*/  IMAD.WIDE R22, R0, 0x2, R2 ;  /* 0x0000000200167825 */ /* 0x000fc600078e0202 */
[----:B------:R-:W-:Y:S04]  /*5e270*/  @P4 STG.E.U16 [R8.64], R26 ;  /* 0x0000001a08004986 */ /* 0x000fe8000c101506 */
[----:B------:R-:W-:Y:S04]  /*5e280*/  @P3 STG.E.U16 [R12.64], R17 ;  /* 0x000000110c003986 */ /* 0x000fe8000c101506 */
[----:B------:R-:W4:Y:S01]  /*5e290*/  LDL.LU R15, [R1+0x1eac] ;  /* 0x001eac00010f7983 */ /* 0x000f220000300800 */
[----:B--2---:R-:W-:-:S13]  /*5e2a0*/  ISETP.LT.AND P6, PT, R29, c[0x0][0x178], !P1 ;  /* 0x00005e001d007a0c */ /* 0x004fda0004fc1270 */
[----:B------:R0:W-:Y:S04]  /*5e2b0*/  @P6 STG.E.U16 [R22.64], R16 ;  /* 0x0000001016006986 */ /* 0x0001e8000c101506 */
[----:B0-----:R-:W2:Y:S01]  /*5e2c0*/  LDL.LU R16, [R1+0x138] ;  /* 0x0001380001107983 */ /* 0x001ea20000300800 */
[----:B------:R-:W-:Y:S01]  /*5e2d0*/  ISETP.LT.AND P5, PT, R11, c[0x0][0x178], !P1 ;  /* 0x00005e000b007a0c */ /* 0x000fe20004fa1270 */
[C---:B------:R-:W-:Y:S01]  /*5e2e0*/  IMAD.WIDE R24, R0.reuse, 0x2, R4 ;  /* 0x0000000200187825 */ /* 0x040fe200078e0204 */
[----:B------:R-:W-:Y:S02]  /*5e2f0*/  ISETP.LT.AND P4, PT, R27, c[0x0][0x178], !P1 ;  /* 0x00005e001b007a0c */ /* 0x000fe40004f81270 */
[----:B------:R-:W-:Y:S02]  /*5e300*/  ISETP.LT.AND P3, PT, R19, c[0x0][0x178], !P1 ;  /* 0x00005e0013007a0c */ /* 0x000fe40004f61270 */
[----:B------:R-:W-:Y:S01]  /*5e310*/  ISETP.LT.AND P6, PT, R29, c[0x0][0x178], !P2 ;  /* 0x00005e001d007a0c */ /* 0x000fe200057c1270 */
[----:B------:R-:W-:Y:S01]  /*5e320*/  IMAD.WIDE R12, R0, 0x2, R6 ;  /* 0x00000002000c7825 */ /* 0x000fe200078e0206 */
[----:B------:R-:W-:-:S02]  /*5e330*/  PRMT R9, R26, 0x7632, R9 ;  /* 0x000076321a097816 */ /* 0x000fc40000000009 */
[C---:B------:R-:W-:Y:S01]  /*5e340*/  IADD3 R8, R0.reuse, c[0x0][0x198], RZ ;  /* 0x0000660000087a10 */ /* 0x040fe20007ffe0ff */
[----:B------:R-:W-:Y:S01]  /*5e350*/  IMAD.WIDE R22, R0, 0x2, R20 ;  /* 0x0000000200167825 */ /* 0x000fe200078e0214 */
[----:B------:R-:W-:Y:S01]  /*5e360*/  PRMT R17, R17, 0x7632, R17 ;  /* 0x0000763211117816 */ /* 0x000fe20000000011 */
[----:B------:R0:W-:Y:S01]  /*5e370*/  @P5 STG.E.U16 [R24.64], R28 ;  /* 0x0000001c18005986 */ /* 0x0001e2000c101506 */
[----:B------:R-:W-:-:S03]  /*5e380*/  ISETP.LT.AND P5, PT, R11, c[0x0][0x178], !P2 ;  /* 0x00005e000b007a0c */ /* 0x000fc600057a1270 */
[----:B------:R1:W-:Y:S01]  /*5e390*/  @P4 STG.E.U16 [R12.64], R9 ;  /* 0x000000090c004986 */ /* 0x0003e2000c101506 */
[----:B----4-:R-:W-:-:S03]  /*5e3a0*/  ISETP.GE.AND P1, PT, R15, c[0x0][0x17c], PT ;  /* 0x00005f000f007a0c */ /* 0x010fc60003f26270 */
[----:B------:R-:W4:Y:S01]  /*5e3b0*/  LDL.LU R26, [R1+0x1ef8] ;  /* 0x001ef800011a7983 */ /* 0x000f220000300800 */
[----:B0-----:R-:W-:-:S03]  /*5e3c0*/  IMAD.WIDE R24, R8, 0x2, R4 ;  /* 0x0000000208187825 */ /* 0x001fc600078e0204 */
[----:B------:R-:W4:Y:S01]  /*5e3d0*/  LDL.LU R28, [R1+0x1eb4] ;  /* 0x001eb400011c7983 */ /* 0x000f220000300800 */
[----:B-1----:R-:W-:-:S03]  /*5e3e0*/  IMAD.WIDE R12, R8, 0x2, R2 ;  /* 0x00000002080c7825 */ /* 0x002fc600078e0202 */
[----:B------:R0:W-:Y:S04]  /*5e3f0*/  @P3 STG.E.U16 [R22.64], R17 ;  /* 0x0000001116003986 */ /* 0x0001e8000c101506 */
[----:B------:R-:W4:Y:S04]  /*5e400*/  LDL.LU R15, [R1+0x148] ;  /* 0x00014800010f7983 */ /* 0x000f280000300800 */
[----:B0-----:R-:W4:Y:S04]  /*5e410*/  LDL.LU R23, [R1+0x1eb0] ;  /* 0x001eb00001177983 */ /* 0x001f280000300800 */
[----:B--2---:R-:W-:Y:S04]  /*5e420*/  @P6 STG.E.U16 [R12.64], R16 ;  /* 0x000000100c006986 */ /* 0x004fe8000c101506 */
[----:B---3--:R0:W-:Y:S04]  /*5e430*/  @P5 STG.E.U16 [R24.64], R10 ;  /* 0x0000000a18005986 */ /* 0x0081e8000c101506 */
[----:B0-----:R-:W2:Y:S01]  /*5e440*/  LDL.LU R25, [R1+0xe8] ;  /* 0x0000e80001197983 */ /* 0x001ea20000300800 */
[----:B------:R-:W-:-:S02]  /*5e450*/  ISETP.LT.AND P4, PT, R27, c[0x0][0x178], !P2 ;  /* 0x00005e001b007a0c */ /* 0x000fc40005781270 */
[----:B------:R-:W-:Y:S02]  /*5e460*/  ISETP.LT.AND P2, PT, R19, c[0x0][0x178], !P2 ;  /* 0x00005e0013007a0c */ /* 0x000fe40005741270 */
[----:B------:R-:W-:Y:S02]  /*5e470*/  ISETP.LT.AND P3, PT, R29, c[0x0][0x178], !P0 ;  /* 0x00005e001d007a0c */ /* 0x000fe40004761270 */
[C---:B------:R-:W-:Y:S01]  /*5e480*/  IADD3 R0, R8.reuse, c[0x0][0x198], RZ ;  /* 0x0000660008007a10 */ /* 0x040fe20007ffe0ff */
[----:B------:R-:W-:Y:S01]  /*5e490*/  IMAD.WIDE R12, R8, 0x2, R6 ;  /* 0x00000002080c7825 */ /* 0x000fe200078e0206 */
[----:B------:R-:W-:Y:S02]  /*5e4a0*/  ISETP.LT.AND P5, PT, R11, c[0x0][0x178], !P0 ;  /* 0x00005e000b007a0c */ /* 0x000fe400047a1270 */
[----:B------:R-:W-:Y:S01]  /*5e4b0*/  PRMT R22, R16, 0x7632, R22 ;  /* 0x0000763210167816 */ /* 0x000fe20000000016 */
[----:B------:R-:W-:Y:S01]  /*5e4c0*/  IMAD.WIDE R8, R8, 0x2, R20 ;  /* 0x0000000208087825 */ /* 0x000fe200078e0214 */
[----:B------:R-:W-:-:S03]  /*5e4d0*/  ISETP.LT.AND P6, PT, R27, c[0x0][0x178], !P0 ;  /* 0x00005e001b007a0c */ /* 0x000fc600047c1270 */
[----:B------:R-:W-:Y:S01]  /*5e4e0*/  IMAD.WIDE R16, R0, 0x2, R2 ;  /* 0x0000000200107825 */ /* 0x000fe200078e0202 */
[----:B--2---:R0:W-:Y:S04]  /*5e4f0*/  @P4 STG.E.U16 [R12.64], R25 ;  /* 0x000000190c004986 */ /* 0x0041e8000c101506 */
[----:B----4-:R1:W-:Y:S01]  /*5e500*/  @P2 STG.E.U16 [R8.64], R26 ;  /* 0x0000001a08002986 */ /* 0x0103e2000c101506 */
[----:B------:R-:W-:-:S03]  /*5e510*/  ISETP.LT.AND P2, PT, R19, c[0x0][0x178], !P0 ;  /* 0x00005e0013007a0c */ /* 0x000fc60004741270 */
[----:B------:R2:W-:Y:S01]  /*5e520*/  @P3 STG.E.U16 [R16.64], R22 ;  /* 0x0000001610003986 */ /* 0x0005e2000c101506 */
[----:B0-----:R-:W-:-:S04]  /*5e530*/  IMAD.WIDE R12, R0, 0x2, R4 ;  /* 0x00000002000c7825 */ /* 0x001fc800078e0204 */
[----:B-1----:R-:W-:Y:S01]  /*5e540*/  IMAD.WIDE R8, R0, 0x2, R6 ;  /* 0x0000000200087825 */ /* 0x002fe200078e0206 */
[----:B--2---:R-:W-:Y:S02]  /*5e550*/  PRMT R17, R10, 0x7632, R17 ;  /* 0x000076320a117816 */ /* 0x004fe40000000011 */
[----:B------:R-:W-:-:S03]  /*5e560*/  PRMT R16, R25, 0x7632, R16 ;  /* 0x0000763219107816 */ /* 0x000fc60000000010 */
[----:B------:R-:W-:Y:S01]  /*5e570*/  @P5 STG.E.U16 [R12.64], R17 ;  /* 0x000000110c005986 */ /* 0x000fe2000c101506 */
[----:B------:R-:W-:-:S03]  /*5e580*/  PRMT R26, R26, 0x7632, R26 ;  /* 0x000076321a1a7816 */ /* 0x000fc6000000001a */
[----:B------:R0:W-:Y:S01]  /*5e590*/  @P6 STG.E.U16 [R8.64], R16 ;  /* 0x0000001008006986 */ /* 0x0001e2000c101506 */
[----:B------:R-:W-:-:S03]  /*5e5a0*/  ISETP.GE.AND P4, PT, R23, c[0x0][0x17c], PT ;  /* 0x00005f0017007a0c */ /* 0x000fc60003f86270 */
[----:B------:R-:W2:Y:S04]  /*5e5b0*/  LDL.LU R23, [R1+0x1eb8] ;  /* 0x001eb80001177983 */ /* 0x000ea80000300800 */
[----:B------:R-:W3:Y:S01]  /*5e5c0*/  LDL.LU R10, [R1+0x1ef4] ;  /* 0x001ef400010a7983 */ /* 0x000ee20000300800 */
[----:B0-----:R-:W-:-:S05]  /*5e5d0*/  IMAD.WIDE R8, R0, 0x2, R20 ;  /* 0x0000000200087825 */ /* 0x001fca00078e0214 */
[----:B------:R0:W-:Y:S04]  /*5e5e0*/  @P2 STG.E.U16 [R8.64], R26 ;  /* 0x0000001a08002986 */ /* 0x0001e8000c101506 */
[----:B0-----:R-:W4:Y:S04]  /*5e5f0*/  LDL.LU R26, [R1+0x118] ;  /* 0x00011800011a7983 */ /* 0x001f280000300800 */
[----:B------:R-:W3:Y:S01]  /*5e600*/  LDL.LU R9, [R1+0xd8] ;  /* 0x0000d80001097983 */ /* 0x000ee20000300800 */
[----:B------:R-:W-:Y:S02]  /*5e610*/  ISETP.LT.AND P3, PT, R29, c[0x0][0x178], !P1 ;  /* 0x00005e001d007a0c */ /* 0x000fe40004f61270 */
[----:B------:R-:W-:-:S02]  /*5e620*/  IADD3 R22, R0, c[0x0][0x198], RZ ;  /* 0x0000660000167a10 */ /* 0x000fc40007ffe0ff */
[----:B------:R-:W-:Y:S02]  /*5e630*/  ISETP.LT.AND P5, PT, R11, c[0x0][0x178], !P1 ;  /* 0x00005e000b007a0c */ /* 0x000fe40004fa1270 */
[----:B------:R-:W-:Y:S01]  /*5e640*/  ISETP.LT.AND P6, PT, R27, c[0x0][0x178], !P1 ;  /* 0x00005e001b007a0c */ /* 0x000fe20004fc1270 */
[C---:B------:R-:W-:Y:S01]  /*5e650*/  IMAD.WIDE R12, R22.reuse, 0x2, R2 ;  /* 0x00000002160c7825 */ /* 0x040fe200078e0202 */
[----:B------:R-:W-:Y:S02]  /*5e660*/  ISETP.LT.AND P1, PT, R19, c[0x0][0x178], !P1 ;  /* 0x00005e0013007a0c */ /* 0x000fe40004f21270 */
[----:B------:R-:W-:Y:S02]  /*5e670*/  ISETP.LT.AND P2, PT, R29, c[0x0][0x178], !P4 ;  /* 0x00005e001d007a0c */ /* 0x000fe40006741270 */
[C---:B------:R-:W-:Y:S01]  /*5e680*/  IADD3 R8, R22.reuse, c[0x0][0x198], RZ ;  /* 0x0000660016087a10 */ /* 0x040fe20007ffe0ff */
[----:B------:R0:W-:Y:S01]  /*5e690*/  @P3 STG.E.U16 [R12.64], R15 ;  /* 0x0000000f0c003986 */ /* 0x0001e2000c101506 */
[----:B------:R-:W-:Y:S01]  /*5e6a0*/  IMAD.WIDE R16, R22, 0x2, R6 ;  /* 0x0000000216107825 */ /* 0x000fe200078e0206 */
[----:B------:R-:W-:-:S03]  /*5e6b0*/  PRMT R0, R15, 0x7632, R0 ;  /* 0x000076320f007816 */ /* 0x000fc60000000000 */
[----:B------:R-:W-:Y:S01]  /*5e6c0*/  IMAD.WIDE R24, R8, 0x2, R2 ;  /* 0x0000000208187825 */ /* 0x000fe200078e0202 */
[----:B------:R-:W-:Y:S02]  /*5e6d0*/  ISETP.GE.AND P0, PT, R28, c[0x0][0x17c], PT ;  /* 0x00005f001c007a0c */ /* 0x000fe40003f06270 */
[----:B------:R-:W3:Y:S01]  /*5e6e0*/  LDL.LU R28, [R1+0x158] ;  /* 0x00015800011c7983 */ /* 0x000ee20000300800 */
[----:B0-----:R-:W-:-:S03]  /*5e6f0*/  IMAD.WIDE R12, R22, 0x2, R4 ;  /* 0x00000002160c7825 */ /* 0x001fc600078e0204 */
[----:B------:R-:W3:Y:S04]  /*5e700*/  LDL.LU R27, [R1+0x128] ;  /* 0x00012800011b7983 */ /* 0x000ee80000300800 */
[----:B------:R-:W3:Y:S01]  /*5e710*/  LDL.LU R15, [R1+0x1ebc] ;  /* 0x001ebc00010f7983 */ /* 0x000ee20000300800 */
[----:B--2---:R-:W-:Y:S01]  /*5e720*/  ISETP.GE.AND P3, PT, R23, c[0x0][0x17c], PT ;  /* 0x00005f0017007a0c */ /* 0x004fe20003f66270 */
[----:B------:R-:W-:Y:S02]  /*5e730*/  IMAD.WIDE R22, R22, 0x2, R20 ;  /* 0x0000000216167825 */ /* 0x000fe400078e0214 */
[----:B----4-:R-:W-:Y:S04]  /*5e740*/  @P5 STG.E.U16 [R12.64], R26 ;  /* 0x0000001a0c005986 */ /* 0x010fe8000c101506 */
[----:B---3--:R-:W-:Y:S04]  /*5e750*/  @P6 STG.E.U16 [R16.64], R9 ;  /* 0x0000000910006986 */ /* 0x008fe8000c101506 */
[----:B------:R-:W-:Y:S04]  /*5e760*/  @P1 STG.E.U16 [R22.64], R10 ;  /* 0x0000000a16001986 */ /* 0x000fe8000c101506 */
[----:B------:R0:W-:Y:S01]  /*5e770*/  @P2 STG.E.U16 [R24.64], R0 ;  /* 0x0000000018002986 */ /* 0x0001e2000c101506 */
[----:B------:R-:W-:-:S03]  /*5e780*/  ISETP.LT.AND P1, PT, R11, c[0x0][0x178], !P4 ;  /* 0x00005e000b007a0c */ /* 0x000fc60006721270 */
[----:B0-----:R-:W2:Y:S01]  /*5e790*/  LDL.LU R25, [R1+0xbe0] ;  /* 0x000be00001197983 */ /* 0x001ea20000300800 */
[----:B------:R-:W-:Y:S01]  /*5e7a0*/  PRMT R23, R26, 0x7632, R23 ;  /* 0x000076321a177816 */ /* 0x000fe20000000017 */
[C---:B------:R-:W-:Y:S02]  /*5e7b0*/  IMAD.WIDE R16, R8.reuse, 0x2, R4 ;  /* 0x0000000208107825 */ /* 0x040fe400078e0204 */
[----:B------:R-:W3:Y:S06]  /*5e7c0*/  LDL.LU R26, [R1+0xc8] ;  /* 0x0000c800011a7983 */ /* 0x000eec0000300800 */
[----:B------:R0:W-:Y:S04]  /*5e7d0*/  @P1 STG.E.U16 [R16.64], R23 ;  /* 0x0000001710001986 */ /* 0x0001e8000c101506 */
[----:B0-----:R-:W4:Y:S01]  /*5e7e0*/  LDL.LU R23, [R1+0x1ec0] ;  /* 0x001ec00001177983 */ /* 0x001f220000300800 */
[----:B------:R-:W-:Y:S01]  /*5e7f0*/  PRMT R0, R9, 0x7632, R0 ;  /* 0x0000763209007816 */ /* 0x000fe20000000000 */
[----:B------:R-:W-:Y:S01]  /*5e800*/  IMAD.WIDE R12, R8, 0x2, R6 ;  /* 0x00000002080c7825 */ /* 0x000fe200078e0206 */
[----:B------:R-:W-:-:S02]  /*5e810*/  ISETP.LT.AND P6, PT, R29, c[0x0][0x178], !P0 ;  /* 0x00005e001d007a0c */ /* 0x000fc400047c1270 */
[C---:B------:R-:W-:Y:S01]  /*5e820*/  IADD3 R22, R8.reuse, c[0x0][0x198], RZ ;  /* 0x0000660008167a10 */ /* 0x040fe20007ffe0ff */
[----:B------:R-:W-:Y:S01]  /*5e830*/  IMAD.WIDE R8, R8, 0x2, R20 ;  /* 0x0000000208087825 */ /* 0x000fe200078e0214 */
[----:B------:R-:W-:Y:S02]  /*5e840*/  PRMT R10, R10, 0x7632, R10 ;  /* 0x000076320a0a7816 */ /* 0x000fe4000000000a */
[----:B------:R-:W-:Y:S01]  /*5e850*/  ISETP.LT.AND P5, PT, R11, c[0x0][0x178], !P0 ;  /* 0x00005e000b007a0c */ /* 0x000fe200047a1270 */
[----:B------:R-:W-:Y:S01]  /*5e860*/  IMAD.WIDE R16, R22, 0x2, R2 ;  /* 0x0000000216107825 */ /* 0x000fe200078e0202 */
[----:B------:R-:W-:Y:S02]  /*5e870*/  PRMT R24, R27, 0x7632, R24 ;  /* 0x000076321b187816 */ /* 0x000fe40000000018 */
[----:B------:R-:W-:Y:S02]  /*5e880*/  ISETP.GE.AND P1, PT, R15, c[0x0][0x17c], PT ;  /* 0x00005f000f007a0c */ /* 0x000fe40003f26270 */
[----:B------:R-:W3:Y:S01]  /*5e890*/  LDL.LU R15, [R1+0x1ef0] ;  /* 0x001ef000010f7983 */ /* 0x000ee20000300800 */
[----:B--2---:R-:W-:-:S02]  /*5e8a0*/  ISETP.LT.AND P2, PT, R25, c[0x0][0x178], !P4 ;  /* 0x00005e0019007a0c */ /* 0x004fc40006741270 */
[----:B------:R-:W-:-:S11]  /*5e8b0*/  ISETP.LT.AND P4, PT, R19, c[0x0][0x178], !P4 ;  /* 0x00005e0013007a0c */ /* 0x000fd60006781270 */
[----:B------:R-:W-:Y:S04]  /*5e8c0*/  @P2 STG.E.U16 [R12.64], R0 ;  /* 0x000000000c002986 */ /* 0x000fe8000c101506 */
[----:B------:R0:W-:Y:S01]  /*5e8d0*/  @P4 STG.E.U16 [R8.64], R10 ;  /* 0x0000000a08004986 */ /* 0x0001e2000c101506 */
[----:B------:R-:W-:Y:S02]  /*5e8e0*/  ISETP.LT.AND P4, PT, R25, c[0x0][0x178], !P0 ;  /* 0x00005e0019007a0c */ /* 0x000fe40004781270 */
[----:B------:R-:W-:Y:S01]  /*5e8f0*/  ISETP.LT.AND P0, PT, R19, c[0x0][0x178], !P0 ;  /* 0x00005e0013007a0c */ /* 0x000fe20004701270 */
[----:B------:R1:W-:Y:S01]  /*5e900*/  @P6 STG.E.U16 [R16.64], R28 ;  /* 0x0000001c10006986 */ /* 0x0003e2000c101506 */
[----:B----4-:R-:W-:Y:S01]  /*5e910*/  ISETP.GE.AND P2, PT, R23, c[0x0][0x17c], PT ;  /* 0x00005f0017007a0c */ /* 0x010fe20003f46270 */
[C---:B0-----:R-:W-:Y:S01]  /*5e920*/  IMAD.WIDE R8, R22.reuse, 0x2, R4 ;  /* 0x0000000216087825 */ /* 0x041fe200078e0204 */
[----:B------:R-:W-:-:S02]  /*5e930*/  IADD3 R0, R22, c[0x0][0x198], RZ ;  /* 0x0000660016007a10 */ /* 0x000fc40007ffe0ff */
[----:B------:R-:W-:Y:S02]  /*5e940*/  ISETP.LT.AND P6, PT, R29, c[0x0][0x178], !P3 ;  /* 0x00005e001d007a0c */ /* 0x000fe40005fc1270 */
[----:B------:R0:W-:Y:S01]  /*5e950*/  @P5 STG.E.U16 [R8.64], R27 ;  /* 0x0000001b08005986 */ /* 0x0001e2000c101506 */
[----:B------:R-:W-:Y:S01]  /*5e960*/  ISETP.LT.AND P5, PT, R11, c[0x0][0x178], !P3 ;  /* 0x00005e000b007a0c */ /* 0x000fe20005fa1270 */
[----:B------:R-:W-:Y:S01]  /*5e970*/  IMAD.WIDE R12, R0, 0x2, R2 ;  /* 0x00000002000c7825 */ /* 0x000fe200078e0202 */
[----:B------:R-:W-:Y:S02]  /*5e980*/  PRMT R10, R28, 0x7632, R10 ;  /* 0x000076321c0a7816 */ /* 0x000fe4000000000a */
[----:B-1----:R-:W2:Y:S01]  /*5e990*/  LDL.LU R28, [R1+0x1ec4] ;  /* 0x001ec400011c7983 */ /* 0x002ea20000300800 */
[----:B0-----:R-:W-:-:S03]  /*5e9a0*/  IMAD.WIDE R8, R22, 0x2, R6 ;  /* 0x0000000216087825 */ /* 0x001fc600078e0206 */
[----:B------:R-:W4:Y:S01]  /*5e9b0*/  LDL.LU R27, [R1+0xb8] ;  /* 0x0000b800011b7983 */ /* 0x000f220000300800 */
[----:B------:R-:W-:-:S03]  /*5e9c0*/  IMAD.WIDE R22, R22, 0x2, R20 ;  /* 0x0000000216167825 */ /* 0x000fc600078e0214 */
[----:B---3--:R0:W-:Y:S04]  /*5e9d0*/  @P4 STG.E.U16 [R8.64], R26 ;  /* 0x0000001a08004986 */ /* 0x0081e8000c101506 */
[----:B------:R1:W-:Y:S01]  /*5e9e0*/  @P0 STG.E.U16 [R22.64], R14 ;  /* 0x0000000e16000986 */ /* 0x0003e2000c101506 */
[----:B------:R-:W-:Y:S02]  /*5e9f0*/  ISETP.LT.AND P0, PT, R25, c[0x0][0x178], !P3 ;  /* 0x00005e0019007a0c */ /* 0x000fe40005f01270 */
[----:B------:R-:W-:Y:S01]  /*5ea00*/  ISETP.LT.AND P3, PT, R19, c[0x0][0x178], !P3 ;  /* 0x00005e0013007a0c */ /* 0x000fe20005f61270 */
[C---:B------:R-:W-:Y:S01]  /*5ea10*/  IMAD.WIDE R16, R0.reuse, 0x2, R4 ;  /* 0x0000000200107825 */ /* 0x040fe200078e0204 */
[----:B------:R3:W-:Y:S03]  /*5ea20*/  @P6 STG.E.U16 [R12.64], R10 ;  /* 0x0000000a0c006986 */ /* 0x0007e6000c101506 */
[----:B0-----:R-:W-:Y:S01]  /*5ea30*/  IMAD.WIDE R8, R0, 0x2, R6 ;  /* 0x0000000200087825 */ /* 0x001fe200078e0206 */
[----:B------:R0:W-:Y:S01]  /*5ea40*/  @P5 STG.E.U16 [R16.64], R24 ;  /* 0x0000001810005986 */ /* 0x0001e2000c101506 */
[----:B-1----:R-:W-:-:S02]  /*5ea50*/  PRMT R14, R26, 0x7632, R14 ;  /* 0x000076321a0e7816 */ /* 0x002fc4000000000e */
[----:B------:R-:W-:Y:S02]  /*5ea60*/  ISETP.LT.AND P5, PT, R11, c[0x0][0x178], !P1 ;  /* 0x00005e000b007a0c */ /* 0x000fe40004fa1270 */
[----:B------:R-:W4:Y:S01]  /*5ea70*/  LDL.LU R11, [R1+0x1eec] ;  /* 0x001eec00010b7983 */ /* 0x000f220000300800 */
[----:B---3--:R-:W-:-:S03]  /*5ea80*/  IMAD.WIDE R12, R0, 0x2, R20 ;  /* 0x00000002000c7825 */ /* 0x008fc600078e0214 */
[----:B------:R-:W-:Y:S01]  /*5ea90*/  @P0 STG.E.U16 [R8.64], R14 ;  /* 0x0000000e08000986 */ /* 0x000fe2000c101506 */
[----:B0-----:R-:W-:-:S03]  /*5eaa0*/  PRMT R24, R14, 0x7632, R24 ;  /* 0x000076320e187816 */ /* 0x001fc60000000018 */
[----:B------:R-:W3:Y:S04]  /*5eab0*/  LDL.LU R26, [R1+0x1ec8] ;  /* 0x001ec800011a7983 */ /* 0x000ee80000300800 */
[----:B------:R0:W-:Y:S04]  /*5eac0*/  @P3 STG.E.U16 [R12.64], R24 ;  /* 0x000000180c003986 */ /* 0x0001e8000c101506 */
[----:B0-----:R-:W4:Y:S04]  /*5ead0*/  LDL.LU R12, [R1+0x168] ;  /* 0x00016800010c7983 */ /* 0x001f280000300800 */
[----:B------:R-:W4:Y:S04]  /*5eae0*/  LDL.LU R13, [R1+0x108] ;  /* 0x00010800010d7983 */ /* 0x000f280000300800 */
[----:B------:R-:W4:Y:S01]  /*5eaf0*/  LDL.LU R24, [R1+0xbd8] ;  /* 0x000bd80001187983 */ /* 0x000f220000300800 */
[----:B------:R-:W-:-:S02]  /*5eb00*/  ISETP.LT.AND P6, PT, R29, c[0x0][0x178], !P1 ;  /* 0x00005e001d007a0c */ /* 0x000fc40004fc1270 */
[----:B------:R-:W-:Y:S02]  /*5eb10*/  IADD3 R10, R0, c[0x0][0x198], RZ ;  /* 0x00006600000a7a10 */ /* 0x000fe40007ffe0ff */
[----:B------:R-:W-:-:S03]  /*5eb20*/  ISETP.LT.AND P4, PT, R25, c[0x0][0x178], !P1 ;  /* 0x00005e0019007a0c */ /* 0x000fc60004f81270 */
[----:B------:R-:W-:-:S04]  /*5eb30*/  IMAD.WIDE R16, R10, 0x2, R2 ;  /* 0x000000020a107825 */ /* 0x000fc800078e0202 */
[----:B------:R-:W-:Y:S01]  /*5eb40*/  IMAD.WIDE R22, R10, 0x2, R4 ;  /* 0x000000020a167825 */ /* 0x000fe200078e0204 */
[----:B------:R-:W-:-:S03]  /*5eb50*/  ISETP.LT.AND P3, PT, R19, c[0x0][0x178], !P1 ;  /* 0x00005e0013007a0c */ /* 0x000fc60004f61270 */
[C---:B------:R-:W-:Y:S01]  /*5eb60*/  IMAD.WIDE R8, R10.reuse, 0x2, R6 ;  /* 0x000000020a087825 */ /* 0x040fe200078e0206 */
[----:B------:R-:W-:Y:S02]  /*5eb70*/  IADD3 R0, R10, c[0x0][0x198], RZ ;  /* 0x000066000a007a10 */ /* 0x000fe40007ffe0ff */
[----:B--2---:R-:W-:Y:S02]  /*5eb80*/  ISETP.GE.AND P0, PT, R28, c[0x0][0x17c], PT ;  /* 0x00005f001c007a0c */ /* 0x004fe40003f06270 */
[----:B---3--:R-:W-:Y:S01]  /*5eb90*/  ISETP.GE.AND P1, PT, R26, c[0x0][0x17c], PT ;  /* 0x00005f001a007a0c */ /* 0x008fe20003f26270 */
[----:B----4-:R0:W-:Y:S04]  /*5eba0*/  @P6 STG.E.U16 [R16.64], R12 ;  /* 0x0000000c10006986 */ /* 0x0101e8000c101506 */
[----:B------:R1:W-:Y:S01]  /*5ebb0*/  @P5 STG.E.U16 [R22.64], R13 ;  /* 0x0000000d16005986 */ /* 0x0003e2000c101506 */
[----:B------:R-:W-:-:S02]  /*5ebc0*/  ISETP.LT.AND P5, PT, R29, c[0x0][0x178], !P2 ;  /* 0x00005e001d007a0c */ /* 0x000fc400057a1270 */
[----:B------:R-:W-:Y:S01]  /*5ebd0*/  ISETP.LT.AND P6, PT, R24, c[0x0][0x178], !P2 ;  /* 0x00005e0018007a0c */ /* 0x000fe200057c1270 */
[----:B------:R2:W-:Y:S01]  /*5ebe0*/  @P4 STG.E.U16 [R8.64], R27 ;  /* 0x0000001b08004986 */ /* 0x0005e2000c101506 */
[----:B------:R-:W-:Y:S01]  /*5ebf0*/  PRMT R14, R12, 0x7632, R14 ;  /* 0x000076320c0e7816 */ /* 0x000fe2000000000e */
[----:B0-----:R-:W-:Y:S02]  /*5ec00*/  IMAD.WIDE R16, R0, 0x2, R4 ;  /* 0x0000000200107825 */ /* 0x001fe400078e0204 */
[----:B-1----:R-:W3:Y:S04]  /*5ec10*/  LDL.LU R23, [R1+0x13c] ;  /* 0x00013c0001177983 */ /* 0x002ee80000300800 */
[----:B------:R-:W4:Y:S01]  /*5ec20*/  LDL.LU R26, [R1+0xfc] ;  /* 0x0000fc00011a7983 */ /* 0x000f220000300800 */
[----:B--2---:R-:W-:Y:S01]  /*5ec30*/  IMAD.WIDE R8, R10, 0x2, R20 ;  /* 0x000000020a087825 */ /* 0x004fe200078e0214 */
[----:B------:R-:W-:-:S02]  /*5ec40*/  PRMT R10, R13, 0x7632, R10 ;  /* 0x000076320d0a7816 */ /* 0x000fc4000000000a */
[----:B------:R-:W2:Y:S01]  /*5ec50*/  LDL.LU R28, [R1+0xec] ;  /* 0x0000ec00011c7983 */ /* 0x000ea20000300800 */
[----:B------:R-:W-:-:S03]  /*5ec60*/  IMAD.WIDE R12, R0, 0x2, R2 ;  /* 0x00000002000c7825 */ /* 0x000fc600078e0202 */
[----:B------:R-:W-:Y:S04]  /*5ec70*/  @P3 STG.E.U16 [R8.64], R18 ;  /* 0x0000001208003986 */ /* 0x000fe8000c101506 */
[----:B------:R-:W-:Y:S04]  /*5ec80*/  @P5 STG.E.U16 [R12.64], R14 ;  /* 0x0000000e0c005986 */ /* 0x000fe8000c101506 */
[----:B------:R0:W-:Y:S04]  /*5ec90*/  @P6 STG.E.U16 [R16.64], R10 ;  /* 0x0000000a10006986 */ /* 0x0001e8000c101506 */
[----:B0-----:R-:W2:Y:S04]  /*5eca0*/  LDL.LU R16, [R1+0x1ed0] ;  /* 0x001ed00001107983 */ /* 0x001ea80000300800 */
[----:B------:R-:W2:Y:S01]  /*5ecb0*/  LDL.LU R17, [R1+0x1ecc] ;  /* 0x001ecc0001117983 */ /* 0x000ea20000300800 */
[----:B------:R-:W-:-:S03]  /*5ecc0*/  PRMT R10, R27, 0x7632, R10 ;  /* 0x000076321b0a7816 */ /* 0x000fc6000000000a */
[----:B------:R-:W2:Y:S01]  /*5ecd0*/  LDL.LU R27, [R1+0x1ee8] ;  /* 0x001ee800011b7983 */ /* 0x000ea20000300800 */
[----:B------:R-:W-:Y:S02]  /*5ece0*/  ISETP.LT.AND P4, PT, R25, c[0x0][0x178], !P2 ;  /* 0x00005e0019007a0c */ /* 0x000fe40005781270 */
[----:B------:R-:W-:Y:S02]  /*5ecf0*/  ISETP.LT.AND P2, PT, R19, c[0x0][0x178], !P2 ;  /* 0x00005e0013007a0c */ /* 0x000fe40005741270 */
[----:B------:R-:W-:Y:S01]  /*5ed00*/  ISETP.LT.AND P3, PT, R29, c[0x0][0x178], !P0 ;  /* 0x00005e001d007a0c */ /* 0x000fe20004761270 */
[----:B------:R-:W-:Y:S01]  /*5ed10*/  IMAD.WIDE R8, R0, 0x2, R6 ;  /* 0x0000000200087825 */ /* 0x000fe200078e0206 */
[----:B------:R-:W-:Y:S02]  /*5ed20*/  ISETP.LT.AND P6, PT, R24, c[0x0][0x178], !P0 ;  /* 0x00005e0018007a0c */ /* 0x000fe400047c1270 */
[----:B------:R-:W-:Y:S01]  /*5ed30*/  PRMT R18, R18, 0x7632, R18 ;  /* 0x0000763212127816 */ /* 0x000fe20000000012 */
[C---:B------:R-:W-:Y:S01]  /*5ed40*/  IMAD.WIDE R12, R0.reuse, 0x2, R20 ;  /* 0x00000002000c7825 */ /* 0x040fe200078e0214 */
[----:B------:R-:W-:-:S02]  /*5ed50*/  IADD3 R0, R0, c[0x0][0x198], RZ ;  /* 0x0000660000007a10 */ /* 0x000fc40007ffe0ff */
[----:B------:R-:W-:Y:S01]  /*5ed60*/  ISETP.LT.AND P5, PT, R25, c[0x0][0x178], !P0 ;  /* 0x00005e0019007a0c */ /* 0x000fe200047a1270 */
[----:B------:R0:W-:Y:S01]  /*5ed70*/  @P4 STG.E.U16 [R8.64], R10 ;  /* 0x0000000a08004986 */ /* 0x0001e2000c101506 */
[----:B------:R-:W-:-:S03]  /*5ed80*/  ISETP.LT.AND P0, PT, R19, c[0x0][0x178], !P0 ;  /* 0x00005e0013007a0c */ /* 0x000fc60004701270 */
[----:B------:R1:W-:Y:S01]  /*5ed90*/  @P2 STG.E.U16 [R12.64], R18 ;  /* 0x000000120c002986 */ /* 0x0003e2000c101506 */
[----:B0-----:R-:W-:-:S04]  /*5eda0*/  IMAD.WIDE R8, R0, 0x2, R2 ;  /* 0x0000000200087825 */ /* 0x001fc800078e0202 */
[----:B-1----:R-:W-:Y:S01]  /*5edb0*/  IMAD.WIDE R12, R0, 0x2, R4 ;  /* 0x00000002000c7825 */ /* 0x002fe200078e0204 */
[----:B---3--:R0:W-:Y:S01]  /*5edc0*/  @P3 STG.E.U16 [R8.64], R23 ;  /* 0x0000001708003986 */ /* 0x0081e2000c101506 */
[----:B------:R-:W-:-:S03]  /*5edd0*/  ISETP.LT.AND P3, PT, R29, c[0x0][0x178], !P1 ;  /* 0x00005e001d007a0c */ /* 0x000fc60004f61270 */
[----:B----4-:R1:W-:Y:S01]  /*5ede0*/  @P6 STG.E.U16 [R12.64], R26 ;  /* 0x0000001a0c006986 */ /* 0x0103e2000c101506 */
[----:B------:R-:W-:Y:S01]  /*5edf0*/  ISETP.LT.AND P6, PT, R24, c[0x0][0x178], !P1 ;  /* 0x00005e0018007a0c */ /* 0x000fe20004fc1270 */
[----:B0-----:R-:W-:Y:S01]  /*5ee00*/  IMAD.WIDE R8, R0, 0x2, R20 ;  /* 0x0000000200087825 */ /* 0x001fe200078e0214 */
[----:B------:R-:W-:Y:S02]  /*5ee10*/  PRMT R10, R23, 0x7632, R10 ;  /* 0x00007632170a7816 */ /* 0x000fe4000000000a */
[----:B------:R-:W-:Y:S02]  /*5ee20*/  PRMT R22, R26, 0x7632, R22 ;  /* 0x000076321a167816 */ /* 0x000fe40000000016 */
[----:B--2---:R-:W-:Y:S01]  /*5ee30*/  PRMT R18, R28, 0x7632, R18 ;  /* 0x000076321c127816 */ /* 0x004fe20000000012 */
[----:B-1----:R-:W2:Y:S01]  /*5ee40*/  LDL.LU R26, [R1+0xdc] ;  /* 0x0000dc00011a7983 */ /* 0x002ea20000300800 */
[----:B------:R-:W-:Y:S02]  /*5ee50*/  ISETP.GE.AND P4, PT, R16, c[0x0][0x17c], PT ;  /* 0x00005f0010007a0c */ /* 0x000fe40003f86270 */
[----:B------:R-:W-:Y:S01]  /*5ee60*/  ISETP.GE.AND P2, PT, R17, c[0x0][0x17c], PT ;  /* 0x00005f0011007a0c */ /* 0x000fe20003f46270 */
[C---:B------:R-:W-:Y:S01]  /*5ee70*/  IMAD.WIDE R16, R0.reuse, 0x2, R6 ;  /* 0x0000000200107825 */ /* 0x040fe200078e0206 */
[----:B------:R-:W-:-:S04]  /*5ee80*/  IADD3 R0, R0, c[0x0][0x198], RZ ;  /* 0x0000660000007a10 */ /* 0x000fc80007ffe0ff */
[----:B------:R0:W-:Y:S01]  /*5ee90*/  @P5 STG.E.U16 [R16.64], R28 ;  /* 0x0000001c10005986 */ /* 0x0001e2000c101506 */
[----:B------:R-:W-:Y:S02]  /*5eea0*/  ISETP.LT.AND P5, PT, R25, c[0x0][0x178], !P1 ;  /* 0x00005e0019007a0c */ /* 0x000fe40004fa1270 */
[----:B------:R-:W-:Y:S01]  /*5eeb0*/  ISETP.LT.AND P1, PT, R19, c[0x0][0x178], !P1 ;  /* 0x00005e0013007a0c */ /* 0x000fe20004f21270 */
[----:B------:R1:W-:Y:S01]  /*5eec0*/  @P0 STG.E.U16 [R8.64], R27 ;  /* 0x0000001b08000986 */ /* 0x0003e2000c101506 */
[C---:B------:R-:W-:Y:S01]  /*5eed0*/  IMAD.WIDE R12, R0.reuse, 0x2, R4 ;  /* 0x00000002000c7825 */ /* 0x040fe200078e0204 */
[----:B------:R-:W-:Y:S02]  /*5eee0*/  PRMT R14, R27, 0x7632, R14 ;  /* 0x000076321b0e7816 */ /* 0x000fe4000000000e */
[----:B0-----:R-:W3:Y:S01]  /*5eef0*/  LDL.LU R28, [R1+0x1ed8] ;  /* 0x001ed800011c7983 */ /* 0x001ee20000300800 */
[----:B-1----:R-:W-:-:S03]  /*5ef00*/  IMAD.WIDE R8, R0, 0x2, R2 ;  /* 0x0000000200087825 */ /* 0x002fc600078e0202 */
[----:B------:R-:W4:Y:S01]  /*5ef10*/  LDL.LU R23, [R1+0x1ed4] ;  /* 0x001ed40001177983 */ /* 0x000f220000300800 */
[----:B------:R-:W-:-:S03]  /*5ef20*/  IMAD.WIDE R16, R0, 0x2, R6 ;  /* 0x0000000200107825 */ /* 0x000fc600078e0206 */
[----:B------:R-:W-:Y:S04]  /*5ef30*/  @P3 STG.E.U16 [R8.64], R10 ;  /* 0x0000000a08003986 */ /* 0x000fe8000c101506 */
[----:B------:R0:W-:Y:S04]  /*5ef40*/  @P6 STG.E.U16 [R12.64], R22 ;  /* 0x000000160c006986 */ /* 0x0001e8000c101506 */
[----:B------:R-:W-:Y:S04]  /*5ef50*/  @P5 STG.E.U16 [R16.64], R18 ;  /* 0x0000001210005986 */ /* 0x000fe8000c101506 */
[----:B------:R-:W2:Y:S01]  /*5ef60*/  LDL.LU R27, [R1+0x14c] ;  /* 0x00014c00011b7983 */ /* 0x000ea20000300800 */
[----:B0-----:R-:W-:-:S05]  /*5ef70*/  IMAD.WIDE R12, R0, 0x2, R20 ;  /* 0x00000002000c7825 */ /* 0x001fca00078e0214 */
[----:B------:R0:W-:Y:S04]  /*5ef80*/  @P1 STG.E.U16 [R12.64], R14 ;  /* 0x0000000e0c001986 */ /* 0x0001e8000c101506 */
[----:B0-----:R-:W2:Y:S01]  /*5ef90*/  LDL.LU R14, [R1+0x11c] ;  /* 0x00011c00010e7983 */ /* 0x001ea20000300800 */
[----:B------:R-:W-:Y:S02]  /*5efa0*/  ISETP.LT.AND P0, PT, R29, c[0x0][0x178], !P4 ;  /* 0x00005e001d007a0c */ /* 0x000fe40006701270 */
[----:B------:R-:W-:Y:S02]  /*5efb0*/  ISETP.LT.AND P5, PT, R24, c[0x0][0x178], !P4 ;  /* 0x00005e0018007a0c */ /* 0x000fe400067a1270 */
[----:B------:R-:W-:-:S05]  /*5efc0*/  IADD3 R8, R0, c[0x0][0x198], RZ ;  /* 0x0000660000087a10 */ /* 0x000fca0007ffe0ff */
[----:B------:R-:W-:Y:S01]  /*5efd0*/  IMAD.WIDE R16, R8, 0x2, R2 ;  /* 0x0000000208107825 */ /* 0x000fe200078e0202 */
[----:B------:R-:W-:-:S03]  /*5efe0*/  ISETP.LT.AND P6, PT, R25, c[0x0][0x178], !P4 ;  /* 0x00005e0019007a0c */ /* 0x000fc600067c1270 */
[----:B------:R-:W-:Y:S01]  /*5eff0*/  IMAD.WIDE R12, R8, 0x2, R4 ;  /* 0x00000002080c7825 */ /* 0x000fe200078e0204 */
[----:B------:R-:W-:Y:S02]  /*5f000*/  ISETP.LT.AND P4, PT, R19, c[0x0][0x178], !P4 ;  /* 0x00005e0013007a0c */ /* 0x000fe40006781270 */
[----:B---3--:R-:W-:Y:S02]  /*5f010*/  ISETP.GE.AND P3, PT, R28, c[0x0][0x17c], PT ;  /* 0x00005f001c007a0c */ /* 0x008fe40003f66270 */
[----:B------:R-:W3:Y:S01]  /*5f020*/  LDL.LU R28, [R1+0x15c] ;  /* 0x00015c00011c7983 */ /* 0x000ee20000300800 */
[----:B----4-:R-:W-:Y:S01]  /*5f030*/  ISETP.GE.AND P1, PT, R23, c[0x0][0x17c], PT ;  /* 0x00005f0017007a0c */ /* 0x010fe20003f26270 */
[----:B------:R-:W-:Y:S02]  /*5f040*/  IMAD.WIDE R22, R8, 0x2, R20 ;  /* 0x0000000208167825 */ /* 0x000fe400078e0214 */
[----:B--2---:R0:W-:Y:S01]  /*5f050*/  @P0 STG.E.U16 [R16.64], R27 ;  /* 0x0000001b10000986 */ /* 0x0041e2000c101506 */
[----:B------:R-:W-:-:S03]  /*5f060*/  PRMT R10, R27, 0x7632, R10 ;  /* 0x000076321b0a7816 */ /* 0x000fc6000000000a */
[----:B0-----:R-:W2:Y:S01]  /*5f070*/  LDL.LU R27, [R1+0xcc] ;  /* 0x0000cc00011b7983 */ /* 0x001ea20000300800 */
[----:B------:R-:W-:-:S03]  /*5f080*/  IMAD.WIDE R16, R8, 0x2, R6 ;  /* 0x0000000208107825 */ /* 0x000fc600078e0206 */
[----:B------:R0:W-:Y:S04]  /*5f090*/  @P5 STG.E.U16 [R12.64], R14 ;  /* 0x0000000e0c005986 */ /* 0x0001e8000c101506 */
[----:B0-----:R-:W4:Y:S04]  /*5f0a0*/  LDL.LU R13, [R1+0x1edc] ;  /* 0x001edc00010d7983 */ /* 0x001f280000300800 */
[----:B------:R-:W-:Y:S04]  /*5f0b0*/  @P6 STG.E.U16 [R16.64], R26 ;  /* 0x0000001a10006986 */ /* 0x000fe8000c101506 */
[----:B------:R0:W-:Y:S04]  /*5f0c0*/  @P4 STG.E.U16 [R22.64], R11 ;  /* 0x0000000b16004986 */ /* 0x0001e8000c101506 */
[----:B0-----:R-:W2:Y:S01]  /*5f0d0*/  LDL.LU R23, [R1+0x12c] ;  /* 0x00012c0001177983 */ /* 0x001ea20000300800 */
[----:B------:R-:W-:-:S03]  /*5f0e0*/  PRMT R11, R26, 0x7632, R11 ;  /* 0x000076321a0b7816 */ /* 0x000fc6000000000b */
[----:B------:R-:W2:Y:S01]  /*5f0f0*/  LDL.LU R26, [R1+0x1ee0] ;  /* 0x001ee000011a7983 */ /* 0x000ea20000300800 */
[----:B------:R-:W-:Y:S02]  /*5f100*/  ISETP.LT.AND P0, PT, R29, c[0x0][0x178], !P2 ;  /* 0x00005e001d007a0c */ /* 0x000fe40005701270 */
[----:B------:R-:W-:Y:S02]  /*5f110*/  IADD3 R0, R8, c[0x0][0x198], RZ ;  /* 0x0000660008007a10 */ /* 0x000fe40007ffe0ff */
[----:B------:R-:W-:Y:S02]  /*5f120*/  ISETP.LT.AND P5, PT, R24, c[0x0][0x178], !P2 ;  /* 0x00005e0018007a0c */ /* 0x000fe400057a1270 */
[----:B------:R-:W-:Y:S01]  /*5f130*/  ISETP.LT.AND P6, PT, R25, c[0x0][0x178], !P2 ;  /* 0x00005e0019007a0c */ /* 0x000fe200057c1270 */
[----:B------:R-:W-:Y:S01]  /*5f140*/  IMAD.WIDE R8, R0, 0x2, R2 ;  /* 0x0000000200087825 */ /* 0x000fe200078e0202 */
[----:B------:R-:W-:Y:S02]  /*5f150*/  ISETP.LT.AND P2, PT, R19, c[0x0][0x178], !P2 ;  /* 0x00005e0013007a0c */ /* 0x000fe40005741270 */
[----:B------:R-:W-:-:S03]  /*5f160*/  PRMT R17, R14, 0x7632, R17 ;  /* 0x000076320e117816 */ /* 0x000fc60000000011 */
[----:B------:R0:W-:Y:S01]  /*5f170*/  @P0 STG.E.U16 [R8.64], R10 ;  /* 0x0000000a08000986 */ /* 0x0001e2000c101506 */
[----:B------:R-:W-:Y:S02]  /*5f180*/  ISETP.LT.AND P0, PT, R29, c[0x0][0x178], !P3 ;  /* 0x00005e001d007a0c */ /* 0x000fe40005f01270 */
[C---:B------:R-:W-:Y:S02]  /*5f190*/  IADD3 R14, R0.reuse, c[0x0][0x198], RZ ;  /* 0x00006600000e7a10 */ /* 0x040fe40007ffe0ff */
[----:B------:R-:W-:Y:S01]  /*5f1a0*/  PRMT R16, R11, 0x7632, R16 ;  /* 0x000076320b107816 */ /* 0x000fe20000000010 */
[----:B0-----:R-:W-:-:S05]  /*5f1b0*/  IMAD.WIDE R8, R0, 0x2, R4 ;  /* 0x0000000200087825 */ /* 0x001fca00078e0204 */
[----:B------:R0:W-:Y:S02]  /*5f1c0*/  @P5 STG.E.U16 [R8.64], R17 ;  /* 0x0000001108005986 */ /* 0x0001e4000c101506 */
[----:B0-----:R-:W-:Y:S01]  /*5f1d0*/  IMAD.WIDE R8, R0, 0x2, R20 ;  /* 0x0000000200087825 */ /* 0x001fe200078e0214 */
[----:B----4-:R-:W-:-:S03]  /*5f1e0*/  ISETP.GE.AND P4, PT, R13, c[0x0][0x17c], PT ;  /* 0x00005f000d007a0c */ /* 0x010fc60003f86270 */
[----:B------:R-:W-:-:S05]  /*5f1f0*/  IMAD.WIDE R12, R0, 0x2, R6 ;  /* 0x00000002000c7825 */ /* 0x000fca00078e0206 */
[----:B------:R0:W-:Y:S04]  /*5f200*/  @P6 STG.E.U16 [R12.64], R11 ;  /* 0x0000000b0c006986 */ /* 0x0001e8000c101506 */
[----:B------:R1:W-:Y:S01]  /*5f210*/  @P2 STG.E.U16 [R8.64], R16 ;  /* 0x0000001008002986 */ /* 0x0003e2000c101506 */
[----:B0-----:R-:W-:-:S05]  /*5f220*/  IMAD.WIDE R10, R14, 0x2, R2 ;  /* 0x000000020e0a7825 */ /* 0x001fca00078e0202 */
[----:B---3--:R0:W-:Y:S01]  /*5f230*/  @P0 STG.E.U16 [R10.64], R28 ;  /* 0x0000001c0a000986 */ /* 0x0081e2000c101506 */
[----:B--2---:R-:W-:-:S03]  /*5f240*/  ISETP.GE.AND P0, PT, R26, c[0x0][0x17c], PT ;  /* 0x00005f001a007a0c */ /* 0x004fc60003f06270 */
[----:B------:R-:W2:Y:S01]  /*5f250*/  LDL.LU R26, [R1+0x16c] ;  /* 0x00016c00011a7983 */ /* 0x000ea20000300800 */
[----:B------:R-:W-:Y:S02]  /*5f260*/  ISETP.LT.AND P5, PT, R24, c[0x0][0x178], !P3 ;  /* 0x00005e0018007a0c */ /* 0x000fe40005fa1270 */
[----:B------:R-:W-:Y:S02]  /*5f270*/  ISETP.LT.AND P6, PT, R25, c[0x0][0x178], !P3 ;  /* 0x00005e0019007a0c */ /* 0x000fe40005fc1270 */
[----:B------:R-:W-:Y:S01]  /*5f280*/  ISETP.LT.AND P3, PT, R19, c[0x0][0x178], !P3 ;  /* 0x00005e0013007a0c */ /* 0x000fe20005f61270 */
[C---:B-1----:R-:W-:Y:S01]  /*5f290*/  IMAD.WIDE R8, R14.reuse, 0x2, R4 ;  /* 0x000000020e087825 */ /* 0x042fe200078e0204 */
[----:B------:R-:W-:Y:S02]  /*5f2a0*/  ISETP.LT.AND P2, PT, R29, c[0x0][0x178], !P1 ;  /* 0x00005e001d007a0c */ /* 0x000fe40004f41270 */
[C---:B------:R-:W-:Y:S01]  /*5f2b0*/  IADD3 R0, R14.reuse, c[0x0][0x198], RZ ;  /* 0x000066000e007a10 */ /* 0x040fe20007ffe0ff */
[----:B0-----:R-:W-:Y:S01]  /*5f2c0*/  IMAD.WIDE R10, R14, 0x2, R6 ;  /* 0x000000020e0a7825 */ /* 0x001fe200078e0206 */
[----:B------:R-:W-:-:S02]  /*5f2d0*/  PRMT R18, R28, 0x7632, R18 ;  /* 0x000076321c127816 */ /* 0x000fc40000000012 */
[----:B------:R-:W-:Y:S01]  /*5f2e0*/  PRMT R22, R15, 0x7632, R22 ;  /* 0x000076320f167816 */ /* 0x000fe20000000016 */
[----:B------:R0:W-:Y:S01]  /*5f2f0*/  @P5 STG.E.U16 [R8.64], R23 ;  /* 0x0000001708005986 */ /* 0x0001e2000c101506 */
[----:B------:R-:W-:Y:S01]  /*5f300*/  IMAD.WIDE R12, R14, 0x2, R20 ;  /* 0x000000020e0c7825 */ /* 0x000fe200078e0214 */
[----:B------:R-:W-:-:S03]  /*5f310*/  ISETP.LT.AND P5, PT, R24, c[0x0][0x178], !P1 ;  /* 0x00005e0018007a0c */ /* 0x000fc60004fa1270 */
[C---:B------:R-:W-:Y:S01]  /*5f320*/  IMAD.WIDE R16, R0.reuse, 0x2, R2 ;  /* 0x0000000200107825 */ /* 0x040fe200078e0202 */
[----:B------:R-:W-:Y:S01]  /*5f330*/  @P6 STG.E.U16 [R10.64], R27 ;  /* 0x0000001b0a006986 */ /* 0x000fe2000c101506 */
[----:B------:R-:W-:Y:S02]  /*5f340*/  ISETP.LT.AND P6, PT, R25, c[0x0][0x178], !P1 ;  /* 0x00005e0019007a0c */ /* 0x000fe40004fc1270 */
[----:B------:R-:W-:Y:S01]  /*5f350*/  ISETP.LT.AND P1, PT, R19, c[0x0][0x178], !P1 ;  /* 0x00005e0013007a0c */ /* 0x000fe20004f21270 */
[----:B------:R1:W-:Y:S01]  /*5f360*/  @P3 STG.E.U16 [R12.64], R15 ;  /* 0x0000000f0c003986 */ /* 0x0003e2000c101506 */
[----:B0-----:R-:W-:-:S03]  /*5f370*/  IMAD.WIDE R8, R0, 0x2, R4 ;  /* 0x0000000200087825 */ /* 0x001fc600078e0204 */
[----:B------:R0:W-:Y:S01]  /*5f380*/  @P2 STG.E.U16 [R16.64], R18 ;  /* 0x0000001210002986 */ /* 0x0001e2000c101506 */
[----:B------:R-:W-:-:S03]  /*5f390*/  ISETP.LT.AND P2, PT, R29, c[0x0][0x178], !P4 ;  /* 0x00005e001d007a0c */ /* 0x000fc60006741270 */
[----:B------:R-:W3:Y:S01]  /*5f3a0*/  LDL.LU R28, [R1+0x10c] ;  /* 0x00010c00011c7983 */ /* 0x000ee20000300800 */
[----:B-1----:R-:W-:Y:S02]  /*5f3b0*/  PRMT R13, R23, 0x7632, R13 ;  /* 0x00007632170d7816 */ /* 0x002fe4000000000d */
[C---:B------:R-:W-:Y:S01]  /*5f3c0*/  IADD3 R23, R0.reuse, c[0x0][0x198], RZ ;  /* 0x0000660000177a10 */ /* 0x040fe20007ffe0ff */
[C---:B------:R-:W-:Y:S01]  /*5f3d0*/  IMAD.WIDE R10, R0.reuse, 0x2, R6 ;  /* 0x00000002000a7825 */ /* 0x040fe200078e0206 */
[----:B0-----:R-:W-:Y:S01]  /*5f3e0*/  PRMT R17, R27, 0x7632, R17 ;  /* 0x000076321b117816 */ /* 0x001fe20000000011 */
[----:B------:R0:W-:Y:S02]  /*5f3f0*/  @P5 STG.E.U16 [R8.64], R13 ;  /* 0x0000000d08005986 */ /* 0x0001e4000c101506 */
[----:B------:R-:W-:Y:S02]  /*5f400*/  IMAD.WIDE R14, R23, 0x2, R2 ;  /* 0x00000002170e7825 */ /* 0x000fe400078e0202 */
[----:B------:R1:W-:Y:S01]  /*5f410*/  @P6 STG.E.U16 [R10.64], R17 ;  /* 0x000000110a006986 */ /* 0x0003e2000c101506 */
[----:B------:R-:W-:Y:S01]  /*5f420*/  ISETP.LT.AND P3, PT, R29, c[0x0][0x178], !P0 ;  /* 0x00005e001d007a0c */ /* 0x000fe20004761270 */
[----:B0-----:R-:W-:-:S02]  /*5f430*/  IMAD.WIDE R12, R0, 0x2, R20 ;  /* 0x00000002000c7825 */ /* 0x001fc400078e0214 */
[----:B------:R-:W4:Y:S01]  /*5f440*/  LDL.LU R29, [R1+0xbc] ;  /* 0x0000bc00011d7983 */ /* 0x000f220000300800 */
[----:B------:R-:W-:-:S03]  /*5f450*/  ISETP.LT.AND P5, PT, R24, c[0x0][0x178], !P0 ;  /* 0x00005e0018007a0c */ /* 0x000fc600047a1270 */
[----:B------:R3:W-:Y:S01]  /*5f460*/  @P1 STG.E.U16 [R12.64], R22 ;  /* 0x000000160c001986 */ /* 0x0007e2000c101506 */
[----:B------:R-:W-:Y:S02]  /*5f470*/  ISETP.LT.AND P6, PT, R24, c[0x0][0x178], !P4 ;  /* 0x00005e0018007a0c */ /* 0x000fe400067c1270 */
[----:B------:R-:W-:Y:S02]  /*5f480*/  ISETP.LT.AND P1, PT, R25, c[0x0][0x178], !P0 ;  /* 0x00005e0019007a0c */ /* 0x000fe40004721270 */
[----:B------:R-:W-:Y:S01]  /*5f490*/  ISETP.LT.AND P0, PT, R19, c[0x0][0x178], !P0 ;  /* 0x00005e0013007a0c */ /* 0x000fe20004701270 */
[----:B--2---:R0:W-:Y:S01]  /*5f4a0*/  @P2 STG.E.U16 [R14.64], R26 ;  /* 0x0000001a0e002986 */ /* 0x0041e2000c101506 */
[----:B------:R-:W-:Y:S02]  /*5f4b0*/  ISETP.LT.AND P2, PT, R25, c[0x0][0x178], !P4 ;  /* 0x00005e0019007a0c */ /* 0x000fe40006741270 */
[----:B------:R-:W-:Y:S02]  /*5f4c0*/  ISETP.LT.AND P4, PT, R19, c[0x0][0x178], !P4 ;  /* 0x00005e0013007a0c */ /* 0x000fe40006781270 */
[----:B------:R-:W2:Y:S01]  /*5f4d0*/  LDL.LU R19, [R1+0x1ee4] ;  /* 0x001ee40001137983 */ /* 0x000ea20000300800 */
[C---:B------:R-:W-:Y:S01]  /*5f4e0*/  IADD3 R25, R23.reuse, c[0x0][0x198], RZ ;  /* 0x0000660017197a10 */ /* 0x040fe20007ffe0ff */
[----:B-1----:R-:W-:Y:S01]  /*5f4f0*/  IMAD.WIDE R16, R23, 0x2, R4 ;  /* 0x0000000217107825 */ /* 0x002fe200078e0204 */
[----:B------:R-:W-:-:S03]  /*5f500*/  PRMT R0, R26, 0x7632, R0 ;  /* 0x000076321a007816 */ /* 0x000fc60000000000 */
[----:B------:R-:W-:-:S04]  /*5f510*/  IMAD.WIDE R8, R23, 0x2, R6 ;  /* 0x0000000217087825 */ /* 0x000fc800078e0206 */
[----:B------:R-:W-:-:S04]  /*5f520*/  IMAD.WIDE R10, R23, 0x2, R20 ;  /* 0x00000002170a7825 */ /* 0x000fc800078e0214 */
[----:B------:R-:W-:-:S04]  /*5f530*/  IMAD.WIDE R2, R25, 0x2, R2 ;  /* 0x0000000219027825 */ /* 0x000fc800078e0202 */
[----:B------:R-:W-:-:S04]  /*5f540*/  IMAD.WIDE R4, R25, 0x2, R4 ;  /* 0x0000000219047825 */ /* 0x000fc800078e0204 */
[C---:B------:R-:W-:Y:S01]  /*5f550*/  IMAD.WIDE R6, R25.reuse, 0x2, R6 ;  /* 0x0000000219067825 */ /* 0x040fe200078e0206 */
[----:B---3--:R-:W-:Y:S01]  /*5f560*/  PRMT R12, R28, 0x7632, R12 ;  /* 0x000076321c0c7816 */ /* 0x008fe2000000000c */
[----:B------:R0:W-:Y:S02]  /*5f570*/  @P6 STG.E.U16 [R16.64], R28 ;  /* 0x0000001c10006986 */ /* 0x0001e4000c101506 */
[----:B------:R-:W-:Y:S01]  /*5f580*/  IMAD.WIDE R20, R25, 0x2, R20 ;  /* 0x0000000219147825 */ /* 0x000fe200078e0214 */
[----:B----4-:R-:W-:Y:S01]  /*5f590*/  PRMT R13, R29, 0x7632, R13 ;  /* 0x000076321d0d7816 */ /* 0x010fe2000000000d */
[----:B------:R0:W-:Y:S04]  /*5f5a0*/  @P2 STG.E.U16 [R8.64], R29 ;  /* 0x0000001d08002986 */ /* 0x0001e8000c101506 */
[----:B--2---:R0:W-:Y:S04]  /*5f5b0*/  @P4 STG.E.U16 [R10.64], R19 ;  /* 0x000000130a004986 */ /* 0x0041e8000c101506 */
[----:B------:R0:W-:Y:S04]  /*5f5c0*/  @P3 STG.E.U16 [R2.64], R0 ;  /* 0x0000000002003986 */ /* 0x0001e8000c101506 */
[----:B------:R0:W-:Y:S04]  /*5f5d0*/  @P5 STG.E.U16 [R4.64], R12 ;  /* 0x0000000c04005986 */ /* 0x0001e8000c101506 */
[----:B------:R0:W-:Y:S01]  /*5f5e0*/  @P1 STG.E.U16 [R6.64], R13 ;  /* 0x0000000d06001986 */ /* 0x0001e2000c101506 */
[----:B------:R-:W-:Y:S05]  /*5f5f0*/  @!P0 EXIT ;  /* 0x000000000000894d */ /* 0x000fea0003800000 */
[----:B0-----:R-:W-:-:S05]  /*5f600*/  PRMT R10, R19, 0x7632, R10 ;  /* 0x00007632130a7816 */ /* 0x001fca000000000a */
[----:B------:R-:W-:Y:S01]  /*5f610*/  STG.E.U16 [R20.64], R10 ;  /* 0x0000000a14007986 */ /* 0x000fe2000c101506 */
[----:B------:R-:W-:Y:S05]  /*5f620*/  EXIT ;  /* 0x000000000000794d */ /* 0x000fea0003800000 */
.L_x_3:
[----:B------:R-:W-:-:S00]  /*5f630*/  BRA `(.L_x_3) ;  /* 0xfffffff000007947 */ /* 0x000fc0000383ffff */
[----:B------:R-:W-:-:S00]  /*5f640*/  NOP ;  /* 0x0000000000007918 */ /* 0x000fc00000000000 */
        /* <DEDUP_REMOVED lines=11> */
.L_x_4:


//--------------------- .nv.shared.matmul_kernel  --------------------------
	.section	.nv.shared.matmul_kernel,"aw",@nobits
	.sectionflags	@""
	.align	16
